// auto-generated by cutlass_sweep.grouped_gemm — config: {"arch": "sm_90", "cluster_m": 2, "cluster_n": 1, "dtype": "fp16", "schedule": "cooperative", "tile_k": 64, "tile_m": 256, "tile_n": 128}
#include "cutlass/cutlass.h"
#include "cutlass/gemm/group_array_problem_shape.hpp"
#include "cutlass/gemm/collective/collective_builder.hpp"
#include "cutlass/gemm/device/gemm_universal_adapter.h"
#include "cutlass/gemm/kernel/gemm_universal.hpp"
#include "cutlass/epilogue/collective/collective_builder.hpp"

using Elem = cutlass::half_t;
using Acc  = float;
using ElemC = cutlass::half_t;
using TileShape    = cute::Shape<cute::_256, cute::_128, cute::_64>;
using ClusterShape = cute::Shape<cute::_2, cute::_1, cute::_1>;
using ProblemShape = cutlass::gemm::GroupProblemShape<cute::Shape<int,int,int>>;

using CollectiveEpilogue = typename cutlass::epilogue::collective::CollectiveBuilder<
    cutlass::arch::Sm90, cutlass::arch::OpClassTensorOp,
    TileShape, ClusterShape,
    cutlass::epilogue::collective::EpilogueTileAuto,
    Acc, Acc,
    ElemC, cutlass::layout::ColumnMajor *, 128 / cutlass::sizeof_bits<ElemC>::value,
    ElemC, cutlass::layout::ColumnMajor *, 128 / cutlass::sizeof_bits<ElemC>::value,
    cutlass::epilogue::PtrArrayTmaWarpSpecializedCooperative
  >::CollectiveOp;

using CollectiveMainloop = typename cutlass::gemm::collective::CollectiveBuilder<
    cutlass::arch::Sm90, cutlass::arch::OpClassTensorOp,
    Elem, cutlass::layout::RowMajor *, 128 / cutlass::sizeof_bits<Elem>::value,
    Elem, cutlass::layout::ColumnMajor *, 128 / cutlass::sizeof_bits<Elem>::value,
    Acc,
    TileShape, ClusterShape,
    cutlass::gemm::collective::StageCountAutoCarveout<
        static_cast<int>(sizeof(typename CollectiveEpilogue::SharedStorage))>,
    cutlass::gemm::KernelPtrArrayTmaWarpSpecializedCooperative
  >::CollectiveOp;

using GemmKernel = cutlass::gemm::kernel::GemmUniversal<
    ProblemShape, CollectiveMainloop, CollectiveEpilogue>;
using Gemm = cutlass::gemm::device::GemmUniversalAdapter<GemmKernel>;

auto* _anchor = &cutlass::device_kernel<GemmKernel>;


// ===== COMPILED SASS (sm_90a) =====

	.target	sm_90a

	.elftype	@"ET_EXEC"


//--------------------- .note.nv.tkinfo           --------------------------
	.section	.note.nv.tkinfo,"",@"SHT_NOTE"
	.sectionflags	@"SHF_NOTE_NV_TKINFO"
	.tkinfo
        /*0018*/ 	.word	0x00000002
        /*0030*/ 	.string	""
        /*0030*/ 	.string	"ptxas"
        /*0030*/ 	.string	"Cuda compilation tools, release 13.0, V13.0.88"
        /*0030*/ 	.string	"Build cuda_13.0.r13.0/compiler.36424714_0"
        /*0030*/ 	.string	"-arch sm_90a -m 64 "



//--------------------- .note.nv.cuinfo           --------------------------
	.section	.note.nv.cuinfo,"",@"SHT_NOTE"
	.sectionflags	@"SHF_NOTE_NV_CUINFO"
        /*0018*/ 	.short	0x0002
        /*001a*/ 	.short	0x005a
        /*001c*/ 	.short	0x0082
	.zero		2


//--------------------- .nv.info                  --------------------------
	.section	.nv.info,"",@"SHT_CUDA_INFO"
	.align	4


	//----- nvinfo : EIATTR_REGCOUNT
	.align		4
        /*0000*/ 	.byte	0x04, 0x2f
        /*0002*/ 	.short	(.L_15 - .L_14)
	.align		4
.L_14:
        /*0004*/ 	.word	index@(_ZN7cutlass13device_kernelINS_4gemm6kernel13GemmUniversalINS1_17GroupProblemShapeIN4cute5tupleIJiiiEEEEENS1_10collective13CollectiveMmaINS1_39MainloopSm90ArrayTmaGmmaWarpSpecializedILi4ENS6_IJNS5_1CILi2EEENSC_ILi1EEESE_EEENS1_43KernelPtrArrayTmaWarpSpecializedCooperativeEEENS6_IJNSC_ILi256EEENSC_ILi128EEENSC_ILi64EEEEEENS_6half_tEPNS6_IJlSE_NSC_ILi0EEEEEESM_SP_NS5_8TiledMMAINS5_8MMA_AtomIJNS5_4SM904GMMA26MMA_64x128x16_F32F16F16_SSILNST_5MajorE0ELSV_0ELNST_7ScaleInE1ELSW_1EEEEEENS5_6LayoutISF_NS6_IJSE_SN_SN_EEEEENS6_IJNS5_10UnderscoreES12_S12_EEEEENS5_13SM90_TMA_LOADENS5_14ComposedLayoutINS5_7SwizzleILi3ELi4ELi3EEENS5_18smem_ptr_flag_bitsILi16EEENSZ_INS6_IJNSC_ILi8EEESK_EEENS6_IJSK_SE_EEEEEEEvNS5_8identityENS5_23SM90_TMA_LOAD_MULTICASTES1F_vS1G_EENS_8epilogue10collective18CollectiveEpilogueINS1J_30Sm90PtrArrayTmaWarpSpecializedILi4ELi2ELi16ELb1ELb0ELi2EEEJSL_NS6_IJSJ_NSC_ILi32EEEEEESM_PNS6_IJSE_lSN_EEESM_S1R_NS1J_6fusion15FusionCallbacksIS1N_NS1S_17LinearCombinationISM_fSM_fLNS_15FloatRoundStyleE2EEESL_S1P_JEEES15_NS16_IS18_S1A_NSZ_INS6_IJSK_S1B_EEENS6_IJSE_SK_EEEEEEENS5_17SM75_U16x8_LDSM_TENS5_14SM90_TMA_STOREES21_NS5_17SM90_U16x8_STSM_TENS5_9Copy_AtomIJNS5_17SM90_U32x4_STSM_NESM_EEEvEEEvvEEEEvNT_6ParamsE)
        /*0008*/ 	.word	0x000000a8


	//----- nvinfo : EIATTR_FRAME_SIZE
	.align		4
.L_15:
        /*000c*/ 	.byte	0x04, 0x11
        /*000e*/ 	.short	(.L_17 - .L_16)
	.align		4
.L_16:
        /*0010*/ 	.word	index@($__internal_0_$__cuda_sm20_div_u64)
        /*0014*/ 	.word	0x00000000


	//----- nvinfo : EIATTR_FRAME_SIZE
	.align		4
.L_17:
        /*0018*/ 	.byte	0x04, 0x11
        /*001a*/ 	.short	(.L_19 - .L_18)
	.align		4
.L_18:
        /*001c*/ 	.word	index@(_ZN7cutlass13device_kernelINS_4gemm6kernel13GemmUniversalINS1_17GroupProblemShapeIN4cute5tupleIJiiiEEEEENS1_10collective13CollectiveMmaINS1_39MainloopSm90ArrayTmaGmmaWarpSpecializedILi4ENS6_IJNS5_1CILi2EEENSC_ILi1EEESE_EEENS1_43KernelPtrArrayTmaWarpSpecializedCooperativeEEENS6_IJNSC_ILi256EEENSC_ILi128EEENSC_ILi64EEEEEENS_6half_tEPNS6_IJlSE_NSC_ILi0EEEEEESM_SP_NS5_8TiledMMAINS5_8MMA_AtomIJNS5_4SM904GMMA26MMA_64x128x16_F32F16F16_SSILNST_5MajorE0ELSV_0ELNST_7ScaleInE1ELSW_1EEEEEENS5_6LayoutISF_NS6_IJSE_SN_SN_EEEEENS6_IJNS5_10UnderscoreES12_S12_EEEEENS5_13SM90_TMA_LOADENS5_14ComposedLayoutINS5_7SwizzleILi3ELi4ELi3EEENS5_18smem_ptr_flag_bitsILi16EEENSZ_INS6_IJNSC_ILi8EEESK_EEENS6_IJSK_SE_EEEEEEEvNS5_8identityENS5_23SM90_TMA_LOAD_MULTICASTES1F_vS1G_EENS_8epilogue10collective18CollectiveEpilogueINS1J_30Sm90PtrArrayTmaWarpSpecializedILi4ELi2ELi16ELb1ELb0ELi2EEEJSL_NS6_IJSJ_NSC_ILi32EEEEEESM_PNS6_IJSE_lSN_EEESM_S1R_NS1J_6fusion15FusionCallbacksIS1N_NS1S_17LinearCombinationISM_fSM_fLNS_15FloatRoundStyleE2EEESL_S1P_JEEES15_NS16_IS18_S1A_NSZ_INS6_IJSK_S1B_EEENS6_IJSE_SK_EEEEEEENS5_17SM75_U16x8_LDSM_TENS5_14SM90_TMA_STOREES21_NS5_17SM90_U16x8_STSM_TENS5_9Copy_AtomIJNS5_17SM90_U32x4_STSM_NESM_EEEvEEEvvEEEEvNT_6ParamsE)
        /*0020*/ 	.word	0x00000000


	//----- nvinfo : EIATTR_MIN_STACK_SIZE
	.align		4
.L_19:
        /*0024*/ 	.byte	0x04, 0x12
        /*0026*/ 	.short	(.L_21 - .L_20)
	.align		4
.L_20:
        /*0028*/ 	.word	index@(_ZN7cutlass13device_kernelINS_4gemm6kernel13GemmUniversalINS1_17GroupProblemShapeIN4cute5tupleIJiiiEEEEENS1_10collective13CollectiveMmaINS1_39MainloopSm90ArrayTmaGmmaWarpSpecializedILi4ENS6_IJNS5_1CILi2EEENSC_ILi1EEESE_EEENS1_43KernelPtrArrayTmaWarpSpecializedCooperativeEEENS6_IJNSC_ILi256EEENSC_ILi128EEENSC_ILi64EEEEEENS_6half_tEPNS6_IJlSE_NSC_ILi0EEEEEESM_SP_NS5_8TiledMMAINS5_8MMA_AtomIJNS5_4SM904GMMA26MMA_64x128x16_F32F16F16_SSILNST_5MajorE0ELSV_0ELNST_7ScaleInE1ELSW_1EEEEEENS5_6LayoutISF_NS6_IJSE_SN_SN_EEEEENS6_IJNS5_10UnderscoreES12_S12_EEEEENS5_13SM90_TMA_LOADENS5_14ComposedLayoutINS5_7SwizzleILi3ELi4ELi3EEENS5_18smem_ptr_flag_bitsILi16EEENSZ_INS6_IJNSC_ILi8EEESK_EEENS6_IJSK_SE_EEEEEEEvNS5_8identityENS5_23SM90_TMA_LOAD_MULTICASTES1F_vS1G_EENS_8epilogue10collective18CollectiveEpilogueINS1J_30Sm90PtrArrayTmaWarpSpecializedILi4ELi2ELi16ELb1ELb0ELi2EEEJSL_NS6_IJSJ_NSC_ILi32EEEEEESM_PNS6_IJSE_lSN_EEESM_S1R_NS1J_6fusion15FusionCallbacksIS1N_NS1S_17LinearCombinationISM_fSM_fLNS_15FloatRoundStyleE2EEESL_S1P_JEEES15_NS16_IS18_S1A_NSZ_INS6_IJSK_S1B_EEENS6_IJSE_SK_EEEEEEENS5_17SM75_U16x8_LDSM_TENS5_14SM90_TMA_STOREES21_NS5_17SM90_U16x8_STSM_TENS5_9Copy_AtomIJNS5_17SM90_U32x4_STSM_NESM_EEEvEEEvvEEEEvNT_6ParamsE)
        /*002c*/ 	.word	0x00000000
.L_21:


//--------------------- .nv.compat                --------------------------
	.section	.nv.compat,"",@"SHT_CUDA_COMPAT_INFO"
	.align	4
        /*0000*/ 	.byte	0x02, 0x09, 0x01, 0x00, 0x02, 0x02, 0x04, 0x00, 0x02, 0x05, 0x05, 0x00, 0x03, 0x07, 0x01, 0x01
        /*0010*/ 	.byte	0x02, 0x03, 0x03, 0x00, 0x02, 0x06, 0x01, 0x00, 0x04, 0x0b, 0x08, 0x00, 0x00, 0x00, 0x00, 0x00
        /*0020*/ 	.byte	0x00, 0x00, 0x00, 0x00


//--------------------- .nv.info._ZN7cutlass13device_kernelINS_4gemm6kernel13GemmUniversalINS1_17GroupProblemShapeIN4cute5tupleIJiiiEEEEENS1_10collective13CollectiveMmaINS1_39MainloopSm90ArrayTmaGmmaWarpSpecializedILi4ENS6_IJNS5_1CILi2EEENSC_ILi1EEESE_EEENS1_43KernelPtrArrayTmaWarpSpecializedCooperativeEEENS6_IJNSC_ILi256EEENSC_ILi128EEENSC_ILi64EEEEEENS_6half_tEPNS6_IJlSE_NSC_ILi0EEEEEESM_SP_NS5_8TiledMMAINS5_8MMA_AtomIJNS5_4SM904GMMA26MMA_64x128x16_F32F16F16_SSILNST_5MajorE0ELSV_0ELNST_7ScaleInE1ELSW_1EEEEEENS5_6LayoutISF_NS6_IJSE_SN_SN_EEEEENS6_IJNS5_10UnderscoreES12_S12_EEEEENS5_13SM90_TMA_LOADENS5_14ComposedLayoutINS5_7SwizzleILi3ELi4ELi3EEENS5_18smem_ptr_flag_bitsILi16EEENSZ_INS6_IJNSC_ILi8EEESK_EEENS6_IJSK_SE_EEEEEEEvNS5_8identityENS5_23SM90_TMA_LOAD_MULTICASTES1F_vS1G_EENS_8epilogue10collective18CollectiveEpilogueINS1J_30Sm90PtrArrayTmaWarpSpecializedILi4ELi2ELi16ELb1ELb0ELi2EEEJSL_NS6_IJSJ_NSC_ILi32EEEEEESM_PNS6_IJSE_lSN_EEESM_S1R_NS1J_6fusion15FusionCallbacksIS1N_NS1S_17LinearCombinationISM_fSM_fLNS_15FloatRoundStyleE2EEESL_S1P_JEEES15_NS16_IS18_S1A_NSZ_INS6_IJSK_S1B_EEENS6_IJSE_SK_EEEEEEENS5_17SM75_U16x8_LDSM_TENS5_14SM90_TMA_STOREES21_NS5_17SM90_U16x8_STSM_TENS5_9Copy_AtomIJNS5_17SM90_U32x4_STSM_NESM_EEEvEEEvvEEEEvNT_6ParamsE --------------------------
	.section	.nv.info._ZN7cutlass13device_kernelINS_4gemm6kernel13GemmUniversalINS1_17GroupProblemShapeIN4cute5tupleIJiiiEEEEENS1_10collective13CollectiveMmaINS1_39MainloopSm90ArrayTmaGmmaWarpSpecializedILi4ENS6_IJNS5_1CILi2EEENSC_ILi1EEESE_EEENS1_43KernelPtrArrayTmaWarpSpecializedCooperativeEEENS6_IJNSC_ILi256EEENSC_ILi128EEENSC_ILi64EEEEEENS_6half_tEPNS6_IJlSE_NSC_ILi0EEEEEESM_SP_NS5_8TiledMMAINS5_8MMA_AtomIJNS5_4SM904GMMA26MMA_64x128x16_F32F16F16_SSILNST_5MajorE0ELSV_0ELNST_7ScaleInE1ELSW_1EEEEEENS5_6LayoutISF_NS6_IJSE_SN_SN_EEEEENS6_IJNS5_10UnderscoreES12_S12_EEEEENS5_13SM90_TMA_LOADENS5_14ComposedLayoutINS5_7SwizzleILi3ELi4ELi3EEENS5_18smem_ptr_flag_bitsILi16EEENSZ_INS6_IJNSC_ILi8EEESK_EEENS6_IJSK_SE_EEEEEEEvNS5_8identityENS5_23SM90_TMA_LOAD_MULTICASTES1F_vS1G_EENS_8epilogue10collective18CollectiveEpilogueINS1J_30Sm90PtrArrayTmaWarpSpecializedILi4ELi2ELi16ELb1ELb0ELi2EEEJSL_NS6_IJSJ_NSC_ILi32EEEEEESM_PNS6_IJSE_lSN_EEESM_S1R_NS1J_6fusion15FusionCallbacksIS1N_NS1S_17LinearCombinationISM_fSM_fLNS_15FloatRoundStyleE2EEESL_S1P_JEEES15_NS16_IS18_S1A_NSZ_INS6_IJSK_S1B_EEENS6_IJSE_SK_EEEEEEENS5_17SM75_U16x8_LDSM_TENS5_14SM90_TMA_STOREES21_NS5_17SM90_U16x8_STSM_TENS5_9Copy_AtomIJNS5_17SM90_U32x4_STSM_NESM_EEEvEEEvvEEEEvNT_6ParamsE,"",@"SHT_CUDA_INFO"
	.sectionflags	@""
	.align	4


	//----- nvinfo : EIATTR_CUDA_API_VERSION
	.align		4
        /*0000*/ 	.byte	0x04, 0x37
        /*0002*/ 	.short	(.L_23 - .L_22)
.L_22:
        /*0004*/ 	.word	0x00000082


	//----- nvinfo : EIATTR_KPARAM_INFO
	.align		4
.L_23:
        /*0008*/ 	.byte	0x04, 0x17
        /*000a*/ 	.short	(.L_25 - .L_24)
.L_24:
        /*000c*/ 	.word	0x00000000
        /*0010*/ 	.short	0x0000
        /*0012*/ 	.short	0x0070
        /*0014*/ 	.byte	0x00, 0xf0, 0x01, 0x1c


	//----- nvinfo : EIATTR_SPARSE_MMA_MASK
	.align		4
.L_25:
        /*0018*/ 	.byte	0x03, 0x50
        /*001a*/ 	.short	0x0000


	//----- nvinfo : EIATTR_MAXREG_COUNT
	.align		4
        /*001c*/ 	.byte	0x03, 0x1b
        /*001e*/ 	.short	0x00a8


	//----- nvinfo : EIATTR_NUM_BARRIERS
	.align		4
        /*0020*/ 	.byte	0x02, 0x4c
        /*0022*/ 	.byte	0x02
	.zero		1


	//----- nvinfo : EIATTR_EXTERNS
	.align		4
        /*0024*/ 	.byte	0x04, 0x0f
        /*0026*/ 	.short	(.L_27 - .L_26)


	//   ....[0]....
	.align		4
.L_26:
        /*0028*/ 	.word	index@(__assertfail)


	//----- nvinfo : EIATTR_MERCURY_ISA_VERSION
	.align		4
.L_27:
        /*002c*/ 	.byte	0x03, 0x5f
        /*002e*/ 	.short	0x0101


	//----- nvinfo : EIATTR_INT_WARP_WIDE_INSTR_OFFSETS
	.align		4
        /*0030*/ 	.byte	0x04, 0x31
        /*0032*/ 	.short	(.L_29 - .L_28)


	//   ....[0]....
.L_28:
        /*0034*/ 	.word	0x000012d0


	//   ....[1]....
        /*0038*/ 	.word	0x000012f0


	//   ....[2]....
        /*003c*/ 	.word	0x00001420


	//----- nvinfo : EIATTR_COOP_GROUP_MASK_REGIDS
	.align		4
.L_29:
        /*0040*/ 	.byte	0x04, 0x29
        /*0042*/ 	.short	(.L_31 - .L_30)


	//   ....[0]....
.L_30:
        /*0044*/ 	.word	0xffffffff


	//   ....[1]....
        /*0048*/ 	.word	0xffffffff


	//   ....[2]....
        /*004c*/ 	.word	0xffffffff


	//   ....[3]....
        /*0050*/ 	.word	0xffffffff


	//   ....[4]....
        /*0054*/ 	.word	0xffffffff


	//   ....[5]....
        /*0058*/ 	.word	0xffffffff


	//   ....[6]....
        /*005c*/ 	.word	0xffffffff


	//   ....[7]....
        /*0060*/ 	.word	0xffffffff


	//   ....[8]....
        /*0064*/ 	.word	0xffffffff


	//   ....[9]....
        /*0068*/ 	.word	0xffffffff


	//   ....[10]....
        /*006c*/ 	.word	0xffffffff


	//   ....[11]....
        /*0070*/ 	.word	0xffffffff


	//   ....[12]....
        /*0074*/ 	.word	0xffffffff


	//   ....[13]....
        /*0078*/ 	.word	0xffffffff


	//   ....[14]....
        /*007c*/ 	.word	0xffffffff


	//   ....[15]....
        /*0080*/ 	.word	0xffffffff


	//   ....[16]....
        /*0084*/ 	.word	0xffffffff


	//   ....[17]....
        /*0088*/ 	.word	0xffffffff


	//   ....[18]....
        /*008c*/ 	.word	0xffffffff


	//   ....[19]....
        /*0090*/ 	.word	0xffffffff


	//   ....[20]....
        /*0094*/ 	.word	0xffffffff


	//   ....[21]....
        /*0098*/ 	.word	0xffffffff


	//   ....[22]....
        /*009c*/ 	.word	0xffffffff


	//   ....[23]....
        /*00a0*/ 	.word	0xffffffff


	//   ....[24]....
        /*00a4*/ 	.word	0xffffffff


	//   ....[25]....
        /*00a8*/ 	.word	0xffffffff


	//   ....[26]....
        /*00ac*/ 	.word	0xffffffff


	//   ....[27]....
        /*00b0*/ 	.word	0xffffffff


	//   ....[28]....
        /*00b4*/ 	.word	0xffffffff


	//   ....[29]....
        /*00b8*/ 	.word	0xffffffff


	//   ....[30]....
        /*00bc*/ 	.word	0xffffffff


	//   ....[31]....
        /*00c0*/ 	.word	0xffffffff


	//   ....[32]....
        /*00c4*/ 	.word	0xffffffff


	//   ....[33]....
        /*00c8*/ 	.word	0xffffffff


	//   ....[34]....
        /*00cc*/ 	.word	0xffffffff


	//   ....[35]....
        /*00d0*/ 	.word	0xffffffff


	//   ....[36]....
        /*00d4*/ 	.word	0xffffffff


	//   ....[37]....
        /*00d8*/ 	.word	0xffffffff


	//   ....[38]....
        /*00dc*/ 	.word	0xffffffff


	//   ....[39]....
        /*00e0*/ 	.word	0xffffffff


	//   ....[40]....
        /*00e4*/ 	.word	0xffffffff


	//   ....[41]....
        /*00e8*/ 	.word	0xffffffff


	//   ....[42]....
        /*00ec*/ 	.word	0xffffffff


	//   ....[43]....
        /*00f0*/ 	.word	0xffffffff


	//   ....[44]....
        /*00f4*/ 	.word	0xffffffff


	//   ....[45]....
        /*00f8*/ 	.word	0xffffffff


	//   ....[46]....
        /*00fc*/ 	.word	0xffffffff


	//   ....[47]....
        /*0100*/ 	.word	0xffffffff


	//   ....[48]....
        /*0104*/ 	.word	0xffffffff


	//   ....[49]....
        /*0108*/ 	.word	0xffffffff


	//   ....[50]....
        /*010c*/ 	.word	0xffffffff


	//   ....[51]....
        /*0110*/ 	.word	0xffffffff


	//   ....[52]....
        /*0114*/ 	.word	0xffffffff


	//   ....[53]....
        /*0118*/ 	.word	0xffffffff


	//   ....[54]....
        /*011c*/ 	.word	0xffffffff


	//   ....[55]....
        /*0120*/ 	.word	0xffffffff


	//   ....[56]....
        /*0124*/ 	.word	0xffffffff


	//   ....[57]....
        /*0128*/ 	.word	0xffffffff


	//   ....[58]....
        /*012c*/ 	.word	0xffffffff


	//   ....[59]....
        /*0130*/ 	.word	0xffffffff


	//   ....[60]....
        /*0134*/ 	.word	0xffffffff


	//   ....[61]....
        /*0138*/ 	.word	0xffffffff


	//   ....[62]....
        /*013c*/ 	.word	0xffffffff


	//   ....[63]....
        /*0140*/ 	.word	0xffffffff


	//   ....[64]....
        /*0144*/ 	.word	0xffffffff


	//   ....[65]....
        /*0148*/ 	.word	0xffffffff


	//   ....[66]....
        /*014c*/ 	.word	0xffffffff


	//   ....[67]....
        /*0150*/ 	.word	0xffffffff


	//   ....[68]....
        /*0154*/ 	.word	0xffffffff


	//   ....[69]....
        /*0158*/ 	.word	0xffffffff


	//   ....[70]....
        /*015c*/ 	.word	0xffffffff


	//   ....[71]....
        /*0160*/ 	.word	0xffffffff


	//   ....[72]....
        /*0164*/ 	.word	0xffffffff


	//   ....[73]....
        /*0168*/ 	.word	0xffffffff


	//   ....[74]....
        /*016c*/ 	.word	0xffffffff


	//   ....[75]....
        /*0170*/ 	.word	0xffffffff


	//   ....[76]....
        /*0174*/ 	.word	0xffffffff


	//   ....[77]....
        /*0178*/ 	.word	0xffffffff


	//   ....[78]....
        /*017c*/ 	.word	0xffffffff


	//   ....[79]....
        /*0180*/ 	.word	0x0500000f


	//----- nvinfo : EIATTR_COOP_GROUP_INSTR_OFFSETS
	.align		4
.L_31:
        /*0184*/ 	.byte	0x04, 0x28
        /*0186*/ 	.short	(.L_33 - .L_32)


	//   ....[0]....
.L_32:
        /*0188*/ 	.word	0x00000800


	//   ....[1]....
        /*018c*/ 	.word	0x00000880


	//   ....[2]....
        /*0190*/ 	.word	0x00000d20


	//   ....[3]....
        /*0194*/ 	.word	0x00000f20


	//   ....[4]....
        /*0198*/ 	.word	0x00001190


	//   ....[5]....
        /*019c*/ 	.word	0x00001540


	//   ....[6]....
        /*01a0*/ 	.word	0x00001ca0


	//   ....[7]....
        /*01a4*/ 	.word	0x00001cd0


	//   ....[8]....
        /*01a8*/ 	.word	0x00001d50


	//   ....[9]....
        /*01ac*/ 	.word	0x00001d60


	//   ....[10]....
        /*01b0*/ 	.word	0x00001da0


	//   ....[11]....
        /*01b4*/ 	.word	0x00001dc0


	//   ....[12]....
        /*01b8*/ 	.word	0x00001e00


	//   ....[13]....
        /*01bc*/ 	.word	0x00001e20


	//   ....[14]....
        /*01c0*/ 	.word	0x00001e60


	//   ....[15]....
        /*01c4*/ 	.word	0x00001e80


	//   ....[16]....
        /*01c8*/ 	.word	0x00001ef0


	//   ....[17]....
        /*01cc*/ 	.word	0x00002010


	//   ....[18]....
        /*01d0*/ 	.word	0x00002030


	//   ....[19]....
        /*01d4*/ 	.word	0x00002680


	//   ....[20]....
        /*01d8*/ 	.word	0x00002690


	//   ....[21]....
        /*01dc*/ 	.word	0x000026e0


	//   ....[22]....
        /*01e0*/ 	.word	0x000026f0


	//   ....[23]....
        /*01e4*/ 	.word	0x00002740


	//   ....[24]....
        /*01e8*/ 	.word	0x00002750


	//   ....[25]....
        /*01ec*/ 	.word	0x000027a0


	//   ....[26]....
        /*01f0*/ 	.word	0x000027b0


	//   ....[27]....
        /*01f4*/ 	.word	0x00002800


	//   ....[28]....
        /*01f8*/ 	.word	0x00002810


	//   ....[29]....
        /*01fc*/ 	.word	0x000028a0


	//   ....[30]....
        /*0200*/ 	.word	0x000028f0


	//   ....[31]....
        /*0204*/ 	.word	0x00002980


	//   ....[32]....
        /*0208*/ 	.word	0x000029a0


	//   ....[33]....
        /*020c*/ 	.word	0x000029b0


	//   ....[34]....
        /*0210*/ 	.word	0x000029c0


	//   ....[35]....
        /*0214*/ 	.word	0x000029d0


	//   ....[36]....
        /*0218*/ 	.word	0x000029e0


	//   ....[37]....
        /*021c*/ 	.word	0x00002f90


	//   ....[38]....
        /*0220*/ 	.word	0x00003230


	//   ....[39]....
        /*0224*/ 	.word	0x000035e0


	//   ....[40]....
        /*0228*/ 	.word	0x00003a60


	//   ....[41]....
        /*022c*/ 	.word	0x00008740


	//   ....[42]....
        /*0230*/ 	.word	0x00008cb0


	//   ....[43]....
        /*0234*/ 	.word	0x00009050


	//   ....[44]....
        /*0238*/ 	.word	0x0000a5f0


	//   ....[45]....
        /*023c*/ 	.word	0x0000acc0


	//   ....[46]....
        /*0240*/ 	.word	0x0000b210


	//   ....[47]....
        /*0244*/ 	.word	0x0000c0b0


	//   ....[48]....
        /*0248*/ 	.word	0x0000cef0


	//   ....[49]....
        /*024c*/ 	.word	0x0000cf10


	//   ....[50]....
        /*0250*/ 	.word	0x0000cf60


	//   ....[51]....
        /*0254*/ 	.word	0x0000cf80


	//   ....[52]....
        /*0258*/ 	.word	0x0000cfc0


	//   ....[53]....
        /*025c*/ 	.word	0x0000cff0


	//   ....[54]....
        /*0260*/ 	.word	0x0000d030


	//   ....[55]....
        /*0264*/ 	.word	0x0000d060


	//   ....[56]....
        /*0268*/ 	.word	0x0000d0a0


	//   ....[57]....
        /*026c*/ 	.word	0x0000d0d0


	//   ....[58]....
        /*0270*/ 	.word	0x0000d160


	//   ....[59]....
        /*0274*/ 	.word	0x0000d280


	//   ....[60]....
        /*0278*/ 	.word	0x0000d2a0


	//   ....[61]....
        /*027c*/ 	.word	0x0000d8f0


	//   ....[62]....
        /*0280*/ 	.word	0x0000d900


	//   ....[63]....
        /*0284*/ 	.word	0x0000d950


	//   ....[64]....
        /*0288*/ 	.word	0x0000d960


	//   ....[65]....
        /*028c*/ 	.word	0x0000d9b0


	//   ....[66]....
        /*0290*/ 	.word	0x0000d9c0


	//   ....[67]....
        /*0294*/ 	.word	0x0000da10


	//   ....[68]....
        /*0298*/ 	.word	0x0000da20


	//   ....[69]....
        /*029c*/ 	.word	0x0000da70


	//   ....[70]....
        /*02a0*/ 	.word	0x0000da80


	//   ....[71]....
        /*02a4*/ 	.word	0x0000db10


	//   ....[72]....
        /*02a8*/ 	.word	0x0000db80


	//   ....[73]....
        /*02ac*/ 	.word	0x0000dc10


	//   ....[74]....
        /*02b0*/ 	.word	0x0000dc30


	//   ....[75]....
        /*02b4*/ 	.word	0x0000dc40


	//   ....[76]....
        /*02b8*/ 	.word	0x0000dc50


	//   ....[77]....
        /*02bc*/ 	.word	0x0000dc60


	//   ....[78]....
        /*02c0*/ 	.word	0x0000dc70


	//   ....[79]....
        /*02c4*/ 	.word	0x0000f3a0


	//----- nvinfo : EIATTR_REG_RECONFIG
	.align		4
.L_33:
        /*02c8*/ 	.byte	0x01, 0x54
	.zero		2


	//----- nvinfo : EIATTR_SYSCALL_OFFSETS
	.align		4
        /*02cc*/ 	.byte	0x04, 0x46
        /*02ce*/ 	.short	(.L_35 - .L_34)


	//   ....[0]....
.L_34:
        /*02d0*/ 	.word	0x00004cf0


	//   ....[1]....
        /*02d4*/ 	.word	0x00004de0


	//----- nvinfo : EIATTR_MBARRIER_INSTR_OFFSETS
	.align		4
.L_35:
        /*02d8*/ 	.byte	0x04, 0x39
        /*02da*/ 	.short	(.L_37 - .L_36)


	//   ....[0]....
.L_36:
        /*02dc*/ 	.word	0x00000c00
        /*02e0*/ 	.word	0x000000ff
        /*02e4*/ 	.word	0x00038400
        /*02e8*/ 	.short	0x0100
        /*02ea*/ 	.byte	0x0b
	.zero		1


	//   ....[1]....
        /*02ec*/ 	.word	0x00000c10
        /*02f0*/ 	.word	0x000000ff
        /*02f4*/ 	.word	0x00038440
        /*02f8*/ 	.short	0x0100
        /*02fa*/ 	.byte	0x0b
	.zero		1


	//   ....[2]....
        /*02fc*/ 	.word	0x00000c20
        /*0300*/ 	.word	0x000000ff
        /*0304*/ 	.word	0x00038408
        /*0308*/ 	.short	0x0100
        /*030a*/ 	.byte	0x0b
	.zero		1


	//   ....[3]....
        /*030c*/ 	.word	0x00000c30
        /*0310*/ 	.word	0x000000ff
        /*0314*/ 	.word	0x00038448
        /*0318*/ 	.short	0x0100
        /*031a*/ 	.byte	0x0b
	.zero		1


	//   ....[4]....
        /*031c*/ 	.word	0x00000c40
        /*0320*/ 	.word	0x000000ff
        /*0324*/ 	.word	0x00038410
        /*0328*/ 	.short	0x0100
        /*032a*/ 	.byte	0x0b
	.zero		1


	//   ....[5]....
        /*032c*/ 	.word	0x00000c50
        /*0330*/ 	.word	0x000000ff
        /*0334*/ 	.word	0x00038450
        /*0338*/ 	.short	0x0100
        /*033a*/ 	.byte	0x0b
	.zero		1


	//   ....[6]....
        /*033c*/ 	.word	0x00000c60
        /*0340*/ 	.word	0x000000ff
        /*0344*/ 	.word	0x00038418
        /*0348*/ 	.short	0x0100
        /*034a*/ 	.byte	0x0b
	.zero		1


	//   ....[7]....
        /*034c*/ 	.word	0x00000c70
        /*0350*/ 	.word	0x000000ff
        /*0354*/ 	.word	0x00038458
        /*0358*/ 	.short	0x0100
        /*035a*/ 	.byte	0x0b
	.zero		1


	//   ....[8]....
        /*035c*/ 	.word	0x00000c80
        /*0360*/ 	.word	0x000000ff
        /*0364*/ 	.word	0x00038420
        /*0368*/ 	.short	0x0100
        /*036a*/ 	.byte	0x0b
	.zero		1


	//   ....[9]....
        /*036c*/ 	.word	0x00000c90
        /*0370*/ 	.word	0x000000ff
        /*0374*/ 	.word	0x00038460
        /*0378*/ 	.short	0x0100
        /*037a*/ 	.byte	0x0b
	.zero		1


	//   ....[10]....
        /*037c*/ 	.word	0x00000ca0
        /*0380*/ 	.word	0x000000ff
        /*0384*/ 	.word	0x00038428
        /*0388*/ 	.short	0x0100
        /*038a*/ 	.byte	0x0b
	.zero		1


	//   ....[11]....
        /*038c*/ 	.word	0x00000cb0
        /*0390*/ 	.word	0x000000ff
        /*0394*/ 	.word	0x00038468
        /*0398*/ 	.short	0x0100
        /*039a*/ 	.byte	0x0b
	.zero		1


	//   ....[12]....
        /*039c*/ 	.word	0x00000cc0
        /*03a0*/ 	.word	0x000000ff
        /*03a4*/ 	.word	0x00038430
        /*03a8*/ 	.short	0x0100
        /*03aa*/ 	.byte	0x0b
	.zero		1


	//   ....[13]....
        /*03ac*/ 	.word	0x00000cd0
        /*03b0*/ 	.word	0x000000ff
        /*03b4*/ 	.word	0x00038470
        /*03b8*/ 	.short	0x0100
        /*03ba*/ 	.byte	0x0b
	.zero		1


	//   ....[14]....
        /*03bc*/ 	.word	0x00000ce0
        /*03c0*/ 	.word	0x000000ff
        /*03c4*/ 	.word	0x00038438
        /*03c8*/ 	.short	0x0100
        /*03ca*/ 	.byte	0x0b
	.zero		1


	//   ....[15]....
        /*03cc*/ 	.word	0x00000cf0
        /*03d0*/ 	.word	0x000000ff
        /*03d4*/ 	.word	0x00038478
        /*03d8*/ 	.short	0x0100
        /*03da*/ 	.byte	0x0b
	.zero		1


	//   ....[16]....
        /*03dc*/ 	.word	0x00000e90
        /*03e0*/ 	.word	0x000000ff
        /*03e4*/ 	.word	0x00038480
        /*03e8*/ 	.short	0x0100
        /*03ea*/ 	.byte	0x0b
	.zero		1


	//   ....[17]....
        /*03ec*/ 	.word	0x00000ea0
        /*03f0*/ 	.word	0x000000ff
        /*03f4*/ 	.word	0x000384a0
        /*03f8*/ 	.short	0x0100
        /*03fa*/ 	.byte	0x0b
	.zero		1


	//   ....[18]....
        /*03fc*/ 	.word	0x00000eb0
        /*0400*/ 	.word	0x000000ff
        /*0404*/ 	.word	0x00038488
        /*0408*/ 	.short	0x0100
        /*040a*/ 	.byte	0x0b
	.zero		1


	//   ....[19]....
        /*040c*/ 	.word	0x00000ec0
        /*0410*/ 	.word	0x000000ff
        /*0414*/ 	.word	0x000384a8
        /*0418*/ 	.short	0x0100
        /*041a*/ 	.byte	0x0b
	.zero		1


	//   ....[20]....
        /*041c*/ 	.word	0x00000ed0
        /*0420*/ 	.word	0x000000ff
        /*0424*/ 	.word	0x00038490
        /*0428*/ 	.short	0x0100
        /*042a*/ 	.byte	0x0b
	.zero		1


	//   ....[21]....
        /*042c*/ 	.word	0x00000ee0
        /*0430*/ 	.word	0x000000ff
        /*0434*/ 	.word	0x000384b0
        /*0438*/ 	.short	0x0100
        /*043a*/ 	.byte	0x0b
	.zero		1


	//   ....[22]....
        /*043c*/ 	.word	0x00000ef0
        /*0440*/ 	.word	0x000000ff
        /*0444*/ 	.word	0x00038498
        /*0448*/ 	.short	0x0100
        /*044a*/ 	.byte	0x0b
	.zero		1


	//   ....[23]....
        /*044c*/ 	.word	0x00000f00
        /*0450*/ 	.word	0x000000ff
        /*0454*/ 	.word	0x000384b8
        /*0458*/ 	.short	0x0100
        /*045a*/ 	.byte	0x0b
	.zero		1


	//   ....[24]....
        /*045c*/ 	.word	0x000010f0
        /*0460*/ 	.word	0x000000ff
        /*0464*/ 	.word	0x000384c0
        /*0468*/ 	.short	0x0100
        /*046a*/ 	.byte	0x06
	.zero		1


	//   ....[25]....
        /*046c*/ 	.word	0x00001100
        /*0470*/ 	.word	0x000000ff
        /*0474*/ 	.word	0x000384e0
        /*0478*/ 	.short	0x0100
        /*047a*/ 	.byte	0x06
	.zero		1


	//   ....[26]....
        /*047c*/ 	.word	0x00001110
        /*0480*/ 	.word	0x000000ff
        /*0484*/ 	.word	0x000384c8
        /*0488*/ 	.short	0x0100
        /*048a*/ 	.byte	0x06
	.zero		1


	//   ....[27]....
        /*048c*/ 	.word	0x00001120
        /*0490*/ 	.word	0x000000ff
        /*0494*/ 	.word	0x000384e8
        /*0498*/ 	.short	0x0100
        /*049a*/ 	.byte	0x06
	.zero		1


	//   ....[28]....
        /*049c*/ 	.word	0x00001130
        /*04a0*/ 	.word	0x000000ff
        /*04a4*/ 	.word	0x000384d0
        /*04a8*/ 	.short	0x0100
        /*04aa*/ 	.byte	0x06
	.zero		1


	//   ....[29]....
        /*04ac*/ 	.word	0x00001140
        /*04b0*/ 	.word	0x000000ff
        /*04b4*/ 	.word	0x000384f0
        /*04b8*/ 	.short	0x0100
        /*04ba*/ 	.byte	0x06
	.zero		1


	//   ....[30]....
        /*04bc*/ 	.word	0x00001150
        /*04c0*/ 	.word	0x000000ff
        /*04c4*/ 	.word	0x000384d8
        /*04c8*/ 	.short	0x0100
        /*04ca*/ 	.byte	0x06
	.zero		1


	//   ....[31]....
        /*04cc*/ 	.word	0x00001160
        /*04d0*/ 	.word	0x000000ff
        /*04d4*/ 	.word	0x000384f8
        /*04d8*/ 	.short	0x0100
        /*04da*/ 	.byte	0x06
	.zero		1


	//   ....[32]....
        /*04dc*/ 	.word	0x00001470
        /*04e0*/ 	.word	0x000000ff
        /*04e4*/ 	.word	0x00038500
        /*04e8*/ 	.short	0x0100
        /*04ea*/ 	.byte	0x06
	.zero		1


	//   ....[33]....
        /*04ec*/ 	.word	0x000014e0
        /*04f0*/ 	.word	0x000000ff
        /*04f4*/ 	.word	0x00038508
        /*04f8*/ 	.short	0x0100
        /*04fa*/ 	.byte	0x06
	.zero		1


	//   ....[34]....
        /*04fc*/ 	.word	0x00003fd0
        /*0500*/ 	.word	0x000000ff
        /*0504*/ 	.word	0x00038480
        /*0508*/ 	.short	0x010a
        /*050a*/ 	.byte	0x04
	.zero		1


	//   ....[35]....
        /*050c*/ 	.word	0x00004010
        /*0510*/ 	.word	0x000000ff
        /*0514*/ 	.word	0x00038480
        /*0518*/ 	.short	0x010a
        /*051a*/ 	.byte	0x04
	.zero		1


	//   ....[36]....
        /*051c*/ 	.word	0x000044d0
        /*0520*/ 	.word	0x000000ff
        /*0524*/ 	.word	0x00038480
        /*0528*/ 	.short	0x010a
        /*052a*/ 	.byte	0x04
	.zero		1


	//   ....[37]....
        /*052c*/ 	.word	0x00004510
        /*0530*/ 	.word	0x000000ff
        /*0534*/ 	.word	0x00038480
        /*0538*/ 	.short	0x010a
        /*053a*/ 	.byte	0x04
	.zero		1


	//   ....[38]....
        /*053c*/ 	.word	0x00004920
        /*0540*/ 	.word	0x00000005
        /*0544*/ 	.word	0x00000000
        /*0548*/ 	.short	0x0101
        /*054a*/ 	.byte	0x3f
	.zero		1


	//   ....[39]....
        /*054c*/ 	.word	0x00004af0
        /*0550*/ 	.word	0x00000003
        /*0554*/ 	.word	0x00000000
        /*0558*/ 	.short	0x0101
        /*055a*/ 	.byte	0x3f
	.zero		1


	//   ....[40]....
        /*055c*/ 	.word	0x00005190
        /*0560*/ 	.word	0x000000ff
        /*0564*/ 	.word	0x000384c0
        /*0568*/ 	.short	0x010a
        /*056a*/ 	.byte	0x2f
	.zero		1


	//   ....[41]....
        /*056c*/ 	.word	0x00005810
        /*0570*/ 	.word	0x000000ff
        /*0574*/ 	.word	0x00000000
        /*0578*/ 	.short	0x0101
        /*057a*/ 	.byte	0x04
	.zero		1


	//   ....[42]....
        /*057c*/ 	.word	0x00005840
        /*0580*/ 	.word	0x000000ff
        /*0584*/ 	.word	0x000384c8
        /*0588*/ 	.short	0x010a
        /*058a*/ 	.byte	0x2f
	.zero		1


	//   ....[43]....
        /*058c*/ 	.word	0x00005de0
        /*0590*/ 	.word	0x000000ff
        /*0594*/ 	.word	0x00000000
        /*0598*/ 	.short	0x0101
        /*059a*/ 	.byte	0x04
	.zero		1


	//   ....[44]....
        /*059c*/ 	.word	0x00005e10
        /*05a0*/ 	.word	0x000000ff
        /*05a4*/ 	.word	0x000384d0
        /*05a8*/ 	.short	0x010a
        /*05aa*/ 	.byte	0x2f
	.zero		1


	//   ....[45]....
        /*05ac*/ 	.word	0x000063e0
        /*05b0*/ 	.word	0x000000ff
        /*05b4*/ 	.word	0x00000000
        /*05b8*/ 	.short	0x0101
        /*05ba*/ 	.byte	0x04
	.zero		1


	//   ....[46]....
        /*05bc*/ 	.word	0x00006410
        /*05c0*/ 	.word	0x000000ff
        /*05c4*/ 	.word	0x000384d8
        /*05c8*/ 	.short	0x010a
        /*05ca*/ 	.byte	0x2f
	.zero		1


	//   ....[47]....
        /*05cc*/ 	.word	0x000069e0
        /*05d0*/ 	.word	0x000000ff
        /*05d4*/ 	.word	0x00000000
        /*05d8*/ 	.short	0x0101
        /*05da*/ 	.byte	0x04
	.zero		1


	//   ....[48]....
        /*05dc*/ 	.word	0x00006a30
        /*05e0*/ 	.word	0x000000ff
        /*05e4*/ 	.word	0x000384c0
        /*05e8*/ 	.short	0x010a
        /*05ea*/ 	.byte	0x2f
	.zero		1


	//   ....[49]....
        /*05ec*/ 	.word	0x00007000
        /*05f0*/ 	.word	0x000000ff
        /*05f4*/ 	.word	0x00000000
        /*05f8*/ 	.short	0x0101
        /*05fa*/ 	.byte	0x04
	.zero		1


	//   ....[50]....
        /*05fc*/ 	.word	0x00007030
        /*0600*/ 	.word	0x000000ff
        /*0604*/ 	.word	0x000384c8
        /*0608*/ 	.short	0x010a
        /*060a*/ 	.byte	0x2f
	.zero		1


	//   ....[51]....
        /*060c*/ 	.word	0x00007600
        /*0610*/ 	.word	0x000000ff
        /*0614*/ 	.word	0x00000000
        /*0618*/ 	.short	0x0101
        /*061a*/ 	.byte	0x04
	.zero		1


	//   ....[52]....
        /*061c*/ 	.word	0x00007630
        /*0620*/ 	.word	0x000000ff
        /*0624*/ 	.word	0x000384d0
        /*0628*/ 	.short	0x010a
        /*062a*/ 	.byte	0x2f
	.zero		1


	//   ....[53]....
        /*062c*/ 	.word	0x00007c00
        /*0630*/ 	.word	0x000000ff
        /*0634*/ 	.word	0x00000000
        /*0638*/ 	.short	0x0101
        /*063a*/ 	.byte	0x04
	.zero		1


	//   ....[54]....
        /*063c*/ 	.word	0x00007c30
        /*0640*/ 	.word	0x000000ff
        /*0644*/ 	.word	0x000384d8
        /*0648*/ 	.short	0x010a
        /*064a*/ 	.byte	0x2f
	.zero		1


	//   ....[55]....
        /*064c*/ 	.word	0x00008280
        /*0650*/ 	.word	0x000000ff
        /*0654*/ 	.word	0x00000000
        /*0658*/ 	.short	0x0101
        /*065a*/ 	.byte	0x05
	.zero		1


	//   ....[56]....
        /*065c*/ 	.word	0x000082d0
        /*0660*/ 	.word	0x000000ff
        /*0664*/ 	.word	0x00038400
        /*0668*/ 	.short	0x010a
        /*066a*/ 	.byte	0x04
	.zero		1


	//   ....[57]....
        /*066c*/ 	.word	0x000083e0
        /*0670*/ 	.word	0x000000ff
        /*0674*/ 	.word	0x00000000
        /*0678*/ 	.short	0x0101
        /*067a*/ 	.byte	0x04
	.zero		1


	//   ....[58]....
        /*067c*/ 	.word	0x000089e0
        /*0680*/ 	.word	0x000000ff
        /*0684*/ 	.word	0x00000000
        /*0688*/ 	.short	0x0101
        /*068a*/ 	.byte	0x2f
	.zero		1


	//   ....[59]....
        /*068c*/ 	.word	0x00009160
        /*0690*/ 	.word	0x000000ff
        /*0694*/ 	.word	0x00038508
        /*0698*/ 	.short	0x010a
        /*069a*/ 	.byte	0x1f
	.zero		1


	//   ....[60]....
        /*069c*/ 	.word	0x00009260
        /*06a0*/ 	.word	0x000000ff
        /*06a4*/ 	.word	0x00038400
        /*06a8*/ 	.short	0x010a
        /*06aa*/ 	.byte	0x08
	.zero		1


	//   ....[61]....
        /*06ac*/ 	.word	0x00009390
        /*06b0*/ 	.word	0x000000ff
        /*06b4*/ 	.word	0x00000000
        /*06b8*/ 	.short	0x0101
        /*06ba*/ 	.byte	0x08
	.zero		1


	//   ....[62]....
        /*06bc*/ 	.word	0x00009580
        /*06c0*/ 	.word	0x000000ff
        /*06c4*/ 	.word	0x000384e0
        /*06c8*/ 	.short	0x010a
        /*06ca*/ 	.byte	0x1f
	.zero		1


	//   ....[63]....
        /*06cc*/ 	.word	0x00009690
        /*06d0*/ 	.word	0x000000ff
        /*06d4*/ 	.word	0x000384c0
        /*06d8*/ 	.short	0x010b
        /*06da*/ 	.byte	0x1f
	.zero		1


	//   ....[64]....
        /*06dc*/ 	.word	0x000096f0
        /*06e0*/ 	.word	0x000000ff
        /*06e4*/ 	.word	0x00000000
        /*06e8*/ 	.short	0x0101
        /*06ea*/ 	.byte	0x10
	.zero		1


	//   ....[65]....
        /*06ec*/ 	.word	0x00009720
        /*06f0*/ 	.word	0x000000ff
        /*06f4*/ 	.word	0x000384e8
        /*06f8*/ 	.short	0x010a
        /*06fa*/ 	.byte	0x1f
	.zero		1


	//   ....[66]....
        /*06fc*/ 	.word	0x00009850
        /*0700*/ 	.word	0x000000ff
        /*0704*/ 	.word	0x000384c8
        /*0708*/ 	.short	0x010b
        /*070a*/ 	.byte	0x1f
	.zero		1


	//   ....[67]....
        /*070c*/ 	.word	0x000098c0
        /*0710*/ 	.word	0x000000ff
        /*0714*/ 	.word	0x00000000
        /*0718*/ 	.short	0x0101
        /*071a*/ 	.byte	0x24
	.zero		1


	//   ....[68]....
        /*071c*/ 	.word	0x000098f0
        /*0720*/ 	.word	0x000000ff
        /*0724*/ 	.word	0x000384f0
        /*0728*/ 	.short	0x010a
        /*072a*/ 	.byte	0x1f
	.zero		1


	//   ....[69]....
        /*072c*/ 	.word	0x00009a10
        /*0730*/ 	.word	0x000000ff
        /*0734*/ 	.word	0x000384d0
        /*0738*/ 	.short	0x010b
        /*073a*/ 	.byte	0x1f
	.zero		1


	//   ....[70]....
        /*073c*/ 	.word	0x00009a70
        /*0740*/ 	.word	0x000000ff
        /*0744*/ 	.word	0x00000000
        /*0748*/ 	.short	0x0101
        /*074a*/ 	.byte	0x23
	.zero		1


	//   ....[71]....
        /*074c*/ 	.word	0x00009aa0
        /*0750*/ 	.word	0x000000ff
        /*0754*/ 	.word	0x000384f8
        /*0758*/ 	.short	0x010a
        /*075a*/ 	.byte	0x1f
	.zero		1


	//   ....[72]....
        /*075c*/ 	.word	0x00009bc0
        /*0760*/ 	.word	0x000000ff
        /*0764*/ 	.word	0x000384d8
        /*0768*/ 	.short	0x010b
        /*076a*/ 	.byte	0x1f
	.zero		1


	//   ....[73]....
        /*076c*/ 	.word	0x00009c30
        /*0770*/ 	.word	0x000000ff
        /*0774*/ 	.word	0x00000000
        /*0778*/ 	.short	0x0101
        /*077a*/ 	.byte	0x25
	.zero		1


	//   ....[74]....
        /*077c*/ 	.word	0x00009c70
        /*0780*/ 	.word	0x000000ff
        /*0784*/ 	.word	0x000384e0
        /*0788*/ 	.short	0x010a
        /*078a*/ 	.byte	0x1f
	.zero		1


	//   ....[75]....
        /*078c*/ 	.word	0x00009d80
        /*0790*/ 	.word	0x000000ff
        /*0794*/ 	.word	0x000384c0
        /*0798*/ 	.short	0x010b
        /*079a*/ 	.byte	0x1f
	.zero		1


	//   ....[76]....
        /*079c*/ 	.word	0x00009dc0
        /*07a0*/ 	.word	0x000000ff
        /*07a4*/ 	.word	0x00000000
        /*07a8*/ 	.short	0x0101
        /*07aa*/ 	.byte	0x10
	.zero		1


	//   ....[77]....
        /*07ac*/ 	.word	0x00009df0
        /*07b0*/ 	.word	0x000000ff
        /*07b4*/ 	.word	0x000384e8
        /*07b8*/ 	.short	0x010a
        /*07ba*/ 	.byte	0x1f
	.zero		1


	//   ....[78]....
        /*07bc*/ 	.word	0x00009f00
        /*07c0*/ 	.word	0x000000ff
        /*07c4*/ 	.word	0x000384c8
        /*07c8*/ 	.short	0x010b
        /*07ca*/ 	.byte	0x1f
	.zero		1


	//   ....[79]....
        /*07cc*/ 	.word	0x00009f40
        /*07d0*/ 	.word	0x000000ff
        /*07d4*/ 	.word	0x00000000
        /*07d8*/ 	.short	0x0101
        /*07da*/ 	.byte	0x24
	.zero		1


	//   ....[80]....
        /*07dc*/ 	.word	0x00009f80
        /*07e0*/ 	.word	0x000000ff
        /*07e4*/ 	.word	0x000384f0
        /*07e8*/ 	.short	0x010a
        /*07ea*/ 	.byte	0x1f
	.zero		1


	//   ....[81]....
        /*07ec*/ 	.word	0x0000a080
        /*07f0*/ 	.word	0x000000ff
        /*07f4*/ 	.word	0x000384d0
        /*07f8*/ 	.short	0x010b
        /*07fa*/ 	.byte	0x1f
	.zero		1


	//   ....[82]....
        /*07fc*/ 	.word	0x0000a0c0
        /*0800*/ 	.word	0x000000ff
        /*0804*/ 	.word	0x00000000
        /*0808*/ 	.short	0x0101
        /*080a*/ 	.byte	0x23
	.zero		1


	//   ....[83]....
        /*080c*/ 	.word	0x0000a0f0
        /*0810*/ 	.word	0x000000ff
        /*0814*/ 	.word	0x000384f8
        /*0818*/ 	.short	0x010a
        /*081a*/ 	.byte	0x1f
	.zero		1


	//   ....[84]....
        /*081c*/ 	.word	0x0000a210
        /*0820*/ 	.word	0x000000ff
        /*0824*/ 	.word	0x000384d8
        /*0828*/ 	.short	0x010b
        /*082a*/ 	.byte	0x1f
	.zero		1


	//   ....[85]....
        /*082c*/ 	.word	0x0000a260
        /*0830*/ 	.word	0x000000ff
        /*0834*/ 	.word	0x00000000
        /*0838*/ 	.short	0x0101
        /*083a*/ 	.byte	0x25
	.zero		1


	//   ....[86]....
        /*083c*/ 	.word	0x0000a7b0
        /*0840*/ 	.word	0x000000ff
        /*0844*/ 	.word	0x000384e0
        /*0848*/ 	.short	0x010a
        /*084a*/ 	.byte	0x1f
	.zero		1


	//   ....[87]....
        /*084c*/ 	.word	0x0000a7f0
        /*0850*/ 	.word	0x000000ff
        /*0854*/ 	.word	0x000384e8
        /*0858*/ 	.short	0x010a
        /*085a*/ 	.byte	0x1f
	.zero		1


	//   ....[88]....
        /*085c*/ 	.word	0x0000a830
        /*0860*/ 	.word	0x000000ff
        /*0864*/ 	.word	0x000384f0
        /*0868*/ 	.short	0x010a
        /*086a*/ 	.byte	0x1f
	.zero		1


	//   ....[89]....
        /*086c*/ 	.word	0x0000a8a0
        /*0870*/ 	.word	0x00000003
        /*0874*/ 	.word	0x000384f8
        /*0878*/ 	.short	0x010a
        /*087a*/ 	.byte	0x3f
	.zero		1


	//   ....[90]....
        /*087c*/ 	.word	0x0000b630
        /*0880*/ 	.word	0x00000008
        /*0884*/ 	.word	0x000384a0
        /*0888*/ 	.short	0x010a
        /*088a*/ 	.byte	0x3f
	.zero		1


	//   ....[91]....
        /*088c*/ 	.word	0x0000b8d0
        /*0890*/ 	.word	0x000000ff
        /*0894*/ 	.word	0x00038508
        /*0898*/ 	.short	0x0101
        /*089a*/ 	.byte	0x12
	.zero		1


	//   ....[92]....
        /*089c*/ 	.word	0x0000b9c0
        /*08a0*/ 	.word	0x00000003
        /*08a4*/ 	.word	0x00038400
        /*08a8*/ 	.short	0x010a
        /*08aa*/ 	.byte	0x3f
	.zero		1


	//   ....[93]....
        /*08ac*/ 	.word	0x0000bb00
        /*08b0*/ 	.word	0x00000002
        /*08b4*/ 	.word	0x00000000
        /*08b8*/ 	.short	0x0101
        /*08ba*/ 	.byte	0x3f
	.zero		1


	//   ....[94]....
        /*08bc*/ 	.word	0x0000c340
        /*08c0*/ 	.word	0x00000007
        /*08c4*/ 	.word	0x00000000
        /*08c8*/ 	.short	0x010a
        /*08ca*/ 	.byte	0x3f
	.zero		1


	//   ....[95]....
        /*08cc*/ 	.word	0x0000c3c0
        /*08d0*/ 	.word	0x00000009
        /*08d4*/ 	.word	0x00000000
        /*08d8*/ 	.short	0x010a
        /*08da*/ 	.byte	0x3f
	.zero		1


	//   ....[96]....
        /*08dc*/ 	.word	0x0000c450
        /*08e0*/ 	.word	0x00000006
        /*08e4*/ 	.word	0x00000000
        /*08e8*/ 	.short	0x010a
        /*08ea*/ 	.byte	0x3f
	.zero		1


	//   ....[97]....
        /*08ec*/ 	.word	0x0000c4e0
        /*08f0*/ 	.word	0x00000003
        /*08f4*/ 	.word	0x00000000
        /*08f8*/ 	.short	0x010a
        /*08fa*/ 	.byte	0x3f
	.zero		1


	//   ....[98]....
        /*08fc*/ 	.word	0x0000e160
        /*0900*/ 	.word	0x00000011
        /*0904*/ 	.word	0x00038440
        /*0908*/ 	.short	0x010a
        /*090a*/ 	.byte	0x3f
	.zero		1


	//   ....[99]....
        /*090c*/ 	.word	0x0000e280
        /*0910*/ 	.word	0x00000011
        /*0914*/ 	.word	0x00038400
        /*0918*/ 	.short	0x0101
        /*091a*/ 	.byte	0x3f
	.zero		1


	//   ....[100]....
        /*091c*/ 	.word	0x0000e350
        /*0920*/ 	.word	0x00000005
        /*0924*/ 	.word	0x00038440
        /*0928*/ 	.short	0x010a
        /*092a*/ 	.byte	0x3f
	.zero		1


	//   ....[101]....
        /*092c*/ 	.word	0x0000e400
        /*0930*/ 	.word	0x00000007
        /*0934*/ 	.word	0x00038440
        /*0938*/ 	.short	0x010a
        /*093a*/ 	.byte	0x3f
	.zero		1


	//   ....[102]....
        /*093c*/ 	.word	0x0000e4b0
        /*0940*/ 	.word	0x00000007
        /*0944*/ 	.word	0x00038440
        /*0948*/ 	.short	0x010a
        /*094a*/ 	.byte	0x3f
	.zero		1


	//   ....[103]....
        /*094c*/ 	.word	0x0000e560
        /*0950*/ 	.word	0x00000007
        /*0954*/ 	.word	0x00038440
        /*0958*/ 	.short	0x010a
        /*095a*/ 	.byte	0x3f
	.zero		1


	//   ....[104]....
        /*095c*/ 	.word	0x0000e610
        /*0960*/ 	.word	0x00000007
        /*0964*/ 	.word	0x00038440
        /*0968*/ 	.short	0x010a
        /*096a*/ 	.byte	0x3f
	.zero		1


	//   ....[105]....
        /*096c*/ 	.word	0x0000e6c0
        /*0970*/ 	.word	0x00000007
        /*0974*/ 	.word	0x00038440
        /*0978*/ 	.short	0x010a
        /*097a*/ 	.byte	0x3f
	.zero		1


	//   ....[106]....
        /*097c*/ 	.word	0x0000e770
        /*0980*/ 	.word	0x00000007
        /*0984*/ 	.word	0x00038440
        /*0988*/ 	.short	0x010a
        /*098a*/ 	.byte	0x3f
	.zero		1


	//   ....[107]....
        /*098c*/ 	.word	0x0000e820
        /*0990*/ 	.word	0x00000003
        /*0994*/ 	.word	0x00038440
        /*0998*/ 	.short	0x010a
        /*099a*/ 	.byte	0x3f
	.zero		1


	//   ....[108]....
        /*099c*/ 	.word	0x0000e880
        /*09a0*/ 	.word	0x00000003
        /*09a4*/ 	.word	0x00038480
        /*09a8*/ 	.short	0x010a
        /*09aa*/ 	.byte	0x3f
	.zero		1


	//   ....[109]....
        /*09ac*/ 	.word	0x0000e8e0
        /*09b0*/ 	.word	0x00000008
        /*09b4*/ 	.word	0x00038480
        /*09b8*/ 	.short	0x010a
        /*09ba*/ 	.byte	0x3f
	.zero		1


	//   ....[110]....
        /*09bc*/ 	.word	0x0000e9a0
        /*09c0*/ 	.word	0x00000006
        /*09c4*/ 	.word	0x000384c0
        /*09c8*/ 	.short	0x010a
        /*09ca*/ 	.byte	0x3f
	.zero		1


	//   ....[111]....
        /*09cc*/ 	.word	0x0000ea00
        /*09d0*/ 	.word	0x0000000c
        /*09d4*/ 	.word	0x000384c8
        /*09d8*/ 	.short	0x010a
        /*09da*/ 	.byte	0x3f
	.zero		1


	//   ....[112]....
        /*09dc*/ 	.word	0x0000ea60
        /*09e0*/ 	.word	0x0000000c
        /*09e4*/ 	.word	0x000384d0
        /*09e8*/ 	.short	0x010a
        /*09ea*/ 	.byte	0x3f
	.zero		1


	//   ....[113]....
        /*09ec*/ 	.word	0x0000eac0
        /*09f0*/ 	.word	0x0000000c
        /*09f4*/ 	.word	0x000384d8
        /*09f8*/ 	.short	0x010a
        /*09fa*/ 	.byte	0x3f
	.zero		1


	//   ....[114]....
        /*09fc*/ 	.word	0x0000eb20
        /*0a00*/ 	.word	0x0000000c
        /*0a04*/ 	.word	0x000384c0
        /*0a08*/ 	.short	0x010a
        /*0a0a*/ 	.byte	0x3f
	.zero		1


	//   ....[115]....
        /*0a0c*/ 	.word	0x0000eb80
        /*0a10*/ 	.word	0x0000000c
        /*0a14*/ 	.word	0x000384c8
        /*0a18*/ 	.short	0x010a
        /*0a1a*/ 	.byte	0x3f
	.zero		1


	//   ....[116]....
        /*0a1c*/ 	.word	0x0000ebe0
        /*0a20*/ 	.word	0x0000000c
        /*0a24*/ 	.word	0x000384d0
        /*0a28*/ 	.short	0x010a
        /*0a2a*/ 	.byte	0x3f
	.zero		1


	//   ....[117]....
        /*0a2c*/ 	.word	0x0000ec40
        /*0a30*/ 	.word	0x0000000c
        /*0a34*/ 	.word	0x000384d8
        /*0a38*/ 	.short	0x010a
        /*0a3a*/ 	.byte	0x3f
	.zero		1


	//   ....[118]....
        /*0a3c*/ 	.word	0x0000eca0
        /*0a40*/ 	.word	0x00000003
        /*0a44*/ 	.word	0x00038400
        /*0a48*/ 	.short	0x010a
        /*0a4a*/ 	.byte	0x3f
	.zero		1


	//   ....[119]....
        /*0a4c*/ 	.word	0x0000ed00
        /*0a50*/ 	.word	0x00000003
        /*0a54*/ 	.word	0x00038508
        /*0a58*/ 	.short	0x010a
        /*0a5a*/ 	.byte	0x3f
	.zero		1


	//   ....[120]....
        /*0a5c*/ 	.word	0x0000ed60
        /*0a60*/ 	.word	0x00000003
        /*0a64*/ 	.word	0x00038400
        /*0a68*/ 	.short	0x010a
        /*0a6a*/ 	.byte	0x3f
	.zero		1


	//   ....[121]....
        /*0a6c*/ 	.word	0x0000edc0
        /*0a70*/ 	.word	0x00000003
        /*0a74*/ 	.word	0x000384e0
        /*0a78*/ 	.short	0x010a
        /*0a7a*/ 	.byte	0x3f
	.zero		1


	//   ....[122]....
        /*0a7c*/ 	.word	0x0000ee20
        /*0a80*/ 	.word	0x00000003
        /*0a84*/ 	.word	0x000384e8
        /*0a88*/ 	.short	0x010a
        /*0a8a*/ 	.byte	0x3f
	.zero		1


	//   ....[123]....
        /*0a8c*/ 	.word	0x0000ee80
        /*0a90*/ 	.word	0x00000003
        /*0a94*/ 	.word	0x000384f0
        /*0a98*/ 	.short	0x010a
        /*0a9a*/ 	.byte	0x3f
	.zero		1


	//   ....[124]....
        /*0a9c*/ 	.word	0x0000eee0
        /*0aa0*/ 	.word	0x00000003
        /*0aa4*/ 	.word	0x000384f8
        /*0aa8*/ 	.short	0x010a
        /*0aaa*/ 	.byte	0x3f
	.zero		1


	//   ....[125]....
        /*0aac*/ 	.word	0x0000ef40
        /*0ab0*/ 	.word	0x00000003
        /*0ab4*/ 	.word	0x000384e0
        /*0ab8*/ 	.short	0x010a
        /*0aba*/ 	.byte	0x3f
	.zero		1


	//   ....[126]....
        /*0abc*/ 	.word	0x0000efa0
        /*0ac0*/ 	.word	0x00000003
        /*0ac4*/ 	.word	0x000384e8
        /*0ac8*/ 	.short	0x010a
        /*0aca*/ 	.byte	0x3f
	.zero		1


	//   ....[127]....
        /*0acc*/ 	.word	0x0000f000
        /*0ad0*/ 	.word	0x00000003
        /*0ad4*/ 	.word	0x000384f0
        /*0ad8*/ 	.short	0x010a
        /*0ada*/ 	.byte	0x3f
	.zero		1


	//   ....[128]....
        /*0adc*/ 	.word	0x0000f060
        /*0ae0*/ 	.word	0x00000003
        /*0ae4*/ 	.word	0x000384f8
        /*0ae8*/ 	.short	0x010a
        /*0aea*/ 	.byte	0x3f
	.zero		1


	//   ....[129]....
        /*0aec*/ 	.word	0x0000f0c0
        /*0af0*/ 	.word	0x00000003
        /*0af4*/ 	.word	0x000384e0
        /*0af8*/ 	.short	0x010a
        /*0afa*/ 	.byte	0x3f
	.zero		1


	//   ....[130]....
        /*0afc*/ 	.word	0x0000f120
        /*0b00*/ 	.word	0x00000003
        /*0b04*/ 	.word	0x000384e8
        /*0b08*/ 	.short	0x010a
        /*0b0a*/ 	.byte	0x3f
	.zero		1


	//   ....[131]....
        /*0b0c*/ 	.word	0x0000f180
        /*0b10*/ 	.word	0x00000003
        /*0b14*/ 	.word	0x000384f0
        /*0b18*/ 	.short	0x010a
        /*0b1a*/ 	.byte	0x3f
	.zero		1


	//   ....[132]....
        /*0b1c*/ 	.word	0x0000f250
        /*0b20*/ 	.word	0x00000008
        /*0b24*/ 	.word	0x000384a0
        /*0b28*/ 	.short	0x010a
        /*0b2a*/ 	.byte	0x3f
	.zero		1


	//   ....[133]....
        /*0b2c*/ 	.word	0x0000f2a0
        /*0b30*/ 	.word	0x00000003
        /*0b34*/ 	.word	0x00038400
        /*0b38*/ 	.short	0x010a
        /*0b3a*/ 	.byte	0x3f
	.zero		1


	//   ....[134]....
        /*0b3c*/ 	.word	0x0000f4b0
        /*0b40*/ 	.word	0x00000007
        /*0b44*/ 	.word	0x00000000
        /*0b48*/ 	.short	0x010a
        /*0b4a*/ 	.byte	0x3f
	.zero		1


	//   ....[135]....
        /*0b4c*/ 	.word	0x0000f500
        /*0b50*/ 	.word	0x00000009
        /*0b54*/ 	.word	0x00000000
        /*0b58*/ 	.short	0x010a
        /*0b5a*/ 	.byte	0x3f
	.zero		1


	//   ....[136]....
        /*0b5c*/ 	.word	0x0000f550
        /*0b60*/ 	.word	0x00000006
        /*0b64*/ 	.word	0x00000000
        /*0b68*/ 	.short	0x010a
        /*0b6a*/ 	.byte	0x3f
	.zero		1


	//   ....[137]....
        /*0b6c*/ 	.word	0x0000f5a0
        /*0b70*/ 	.word	0x00000011
        /*0b74*/ 	.word	0x00038440
        /*0b78*/ 	.short	0x010a
        /*0b7a*/ 	.byte	0x3f
	.zero		1


	//   ....[138]....
        /*0b7c*/ 	.word	0x0000f5f0
        /*0b80*/ 	.word	0x00000005
        /*0b84*/ 	.word	0x00038440
        /*0b88*/ 	.short	0x010a
        /*0b8a*/ 	.byte	0x3f
	.zero		1


	//   ....[139]....
        /*0b8c*/ 	.word	0x0000f640
        /*0b90*/ 	.word	0x00000007
        /*0b94*/ 	.word	0x00038440
        /*0b98*/ 	.short	0x010a
        /*0b9a*/ 	.byte	0x3f
	.zero		1


	//   ....[140]....
        /*0b9c*/ 	.word	0x0000f690
        /*0ba0*/ 	.word	0x00000007
        /*0ba4*/ 	.word	0x00038440
        /*0ba8*/ 	.short	0x010a
        /*0baa*/ 	.byte	0x3f
	.zero		1


	//   ....[141]....
        /*0bac*/ 	.word	0x0000f6e0
        /*0bb0*/ 	.word	0x00000007
        /*0bb4*/ 	.word	0x00038440
        /*0bb8*/ 	.short	0x010a
        /*0bba*/ 	.byte	0x3f
	.zero		1


	//   ....[142]....
        /*0bbc*/ 	.word	0x0000f730
        /*0bc0*/ 	.word	0x00000007
        /*0bc4*/ 	.word	0x00038440
        /*0bc8*/ 	.short	0x010a
        /*0bca*/ 	.byte	0x3f
	.zero		1


	//   ....[143]....
        /*0bcc*/ 	.word	0x0000f780
        /*0bd0*/ 	.word	0x00000007
        /*0bd4*/ 	.word	0x00038440
        /*0bd8*/ 	.short	0x010a
        /*0bda*/ 	.byte	0x3f
	.zero		1


	//   ....[144]....
        /*0bdc*/ 	.word	0x0000f7d0
        /*0be0*/ 	.word	0x00000007
        /*0be4*/ 	.word	0x00038440
        /*0be8*/ 	.short	0x010a
        /*0bea*/ 	.byte	0x3f
	.zero		1


	//----- nvinfo : EIATTR_NUM_MBARRIERS
	.align		4
.L_37:
        /*0bec*/ 	.byte	0x03, 0x38
        /*0bee*/ 	.short	0x0022


	//----- nvinfo : EIATTR_EXIT_INSTR_OFFSETS
	.align		4
        /*0bf0*/ 	.byte	0x04, 0x1c
        /*0bf2*/ 	.short	(.L_39 - .L_38)


	//   ....[0]....
.L_38:
        /*0bf4*/ 	.word	0x00002e80


	//   ....[1]....
        /*0bf8*/ 	.word	0x00002f40


	//   ....[2]....
        /*0bfc*/ 	.word	0x000089f0


	//   ....[3]....
        /*0c00*/ 	.word	0x00008a90


	//   ....[4]....
        /*0c04*/ 	.word	0x0000a8f0


	//   ....[5]....
        /*0c08*/ 	.word	0x0000c530


	//   ....[6]....
        /*0c0c*/ 	.word	0x0000e850


	//----- nvinfo : EIATTR_MAX_THREADS
	.align		4
.L_39:
        /*0c10*/ 	.byte	0x04, 0x05
        /*0c12*/ 	.short	(.L_41 - .L_40)
.L_40:
        /*0c14*/ 	.word	0x00000180
        /*0c18*/ 	.word	0x00000001
        /*0c1c*/ 	.word	0x00000001


	//----- nvinfo : EIATTR_CRS_STACK_SIZE
	.align		4
.L_41:
        /*0c20*/ 	.byte	0x04, 0x1e
        /*0c22*/ 	.short	(.L_43 - .L_42)
.L_42:
        /*0c24*/ 	.word	0x00000000


	//----- nvinfo : EIATTR_CBANK_PARAM_SIZE
	.align		4
.L_43:
        /*0c28*/ 	.byte	0x03, 0x19
        /*0c2a*/ 	.short	0x0770


	//----- nvinfo : EIATTR_PARAM_CBANK
	.align		4
        /*0c2c*/ 	.byte	0x04, 0x0a
        /*0c2e*/ 	.short	(.L_45 - .L_44)
	.align		4
.L_44:
        /*0c30*/ 	.word	index@(.nv.constant0._ZN7cutlass13device_kernelINS_4gemm6kernel13GemmUniversalINS1_17GroupProblemShapeIN4cute5tupleIJiiiEEEEENS1_10collective13CollectiveMmaINS1_39MainloopSm90ArrayTmaGmmaWarpSpecializedILi4ENS6_IJNS5_1CILi2EEENSC_ILi1EEESE_EEENS1_43KernelPtrArrayTmaWarpSpecializedCooperativeEEENS6_IJNSC_ILi256EEENSC_ILi128EEENSC_ILi64EEEEEENS_6half_tEPNS6_IJlSE_NSC_ILi0EEEEEESM_SP_NS5_8TiledMMAINS5_8MMA_AtomIJNS5_4SM904GMMA26MMA_64x128x16_F32F16F16_SSILNST_5MajorE0ELSV_0ELNST_7ScaleInE1ELSW_1EEEEEENS5_6LayoutISF_NS6_IJSE_SN_SN_EEEEENS6_IJNS5_10UnderscoreES12_S12_EEEEENS5_13SM90_TMA_LOADENS5_14ComposedLayoutINS5_7SwizzleILi3ELi4ELi3EEENS5_18smem_ptr_flag_bitsILi16EEENSZ_INS6_IJNSC_ILi8EEESK_EEENS6_IJSK_SE_EEEEEEEvNS5_8identityENS5_23SM90_TMA_LOAD_MULTICASTES1F_vS1G_EENS_8epilogue10collective18CollectiveEpilogueINS1J_30Sm90PtrArrayTmaWarpSpecializedILi4ELi2ELi16ELb1ELb0ELi2EEEJSL_NS6_IJSJ_NSC_ILi32EEEEEESM_PNS6_IJSE_lSN_EEESM_S1R_NS1J_6fusion15FusionCallbacksIS1N_NS1S_17LinearCombinationISM_fSM_fLNS_15FloatRoundStyleE2EEESL_S1P_JEEES15_NS16_IS18_S1A_NSZ_INS6_IJSK_S1B_EEENS6_IJSE_SK_EEEEEEENS5_17SM75_U16x8_LDSM_TENS5_14SM90_TMA_STOREES21_NS5_17SM90_U16x8_STSM_TENS5_9Copy_AtomIJNS5_17SM90_U32x4_STSM_NESM_EEEvEEEvvEEEEvNT_6ParamsE)
        /*0c34*/ 	.short	0x0210
        /*0c36*/ 	.short	0x0770


	//----- nvinfo : EIATTR_SW_WAR
	.align		4
.L_45:
        /*0c38*/ 	.byte	0x04, 0x36
        /*0c3a*/ 	.short	(.L_47 - .L_46)
.L_46:
        /*0c3c*/ 	.word	0x00000008
.L_47:


//--------------------- .nv.callgraph             --------------------------
	.section	.nv.callgraph,"",@"SHT_CUDA_CALLGRAPH"
	.align	4
	.sectionentsize	8
	.align		4
        /*0000*/ 	.word	0x00000000
	.align		4
        /*0004*/ 	.word	0xffffffff
	.align		4
        /*0008*/ 	.word	index@(_ZN7cutlass13device_kernelINS_4gemm6kernel13GemmUniversalINS1_17GroupProblemShapeIN4cute5tupleIJiiiEEEEENS1_10collective13CollectiveMmaINS1_39MainloopSm90ArrayTmaGmmaWarpSpecializedILi4ENS6_IJNS5_1CILi2EEENSC_ILi1EEESE_EEENS1_43KernelPtrArrayTmaWarpSpecializedCooperativeEEENS6_IJNSC_ILi256EEENSC_ILi128EEENSC_ILi64EEEEEENS_6half_tEPNS6_IJlSE_NSC_ILi0EEEEEESM_SP_NS5_8TiledMMAINS5_8MMA_AtomIJNS5_4SM904GMMA26MMA_64x128x16_F32F16F16_SSILNST_5MajorE0ELSV_0ELNST_7ScaleInE1ELSW_1EEEEEENS5_6LayoutISF_NS6_IJSE_SN_SN_EEEEENS6_IJNS5_10UnderscoreES12_S12_EEEEENS5_13SM90_TMA_LOADENS5_14ComposedLayoutINS5_7SwizzleILi3ELi4ELi3EEENS5_18smem_ptr_flag_bitsILi16EEENSZ_INS6_IJNSC_ILi8EEESK_EEENS6_IJSK_SE_EEEEEEEvNS5_8identityENS5_23SM90_TMA_LOAD_MULTICASTES1F_vS1G_EENS_8epilogue10collective18CollectiveEpilogueINS1J_30Sm90PtrArrayTmaWarpSpecializedILi4ELi2ELi16ELb1ELb0ELi2EEEJSL_NS6_IJSJ_NSC_ILi32EEEEEESM_PNS6_IJSE_lSN_EEESM_S1R_NS1J_6fusion15FusionCallbacksIS1N_NS1S_17LinearCombinationISM_fSM_fLNS_15FloatRoundStyleE2EEESL_S1P_JEEES15_NS16_IS18_S1A_NSZ_INS6_IJSK_S1B_EEENS6_IJSE_SK_EEEEEEENS5_17SM75_U16x8_LDSM_TENS5_14SM90_TMA_STOREES21_NS5_17SM90_U16x8_STSM_TENS5_9Copy_AtomIJNS5_17SM90_U32x4_STSM_NESM_EEEvEEEvvEEEEvNT_6ParamsE)
	.align		4
        /*000c*/ 	.word	index@(__assertfail)
	.align		4
        /*0010*/ 	.word	0x00000000
	.align		4
        /*0014*/ 	.word	0xfffffffe
	.align		4
        /*0018*/ 	.word	0x00000000
	.align		4
        /*001c*/ 	.word	0xfffffffd
	.align		4
        /*0020*/ 	.word	0x00000000
	.align		4
        /*0024*/ 	.word	0xfffffffc


//--------------------- .nv.constant4             --------------------------
	.section	.nv.constant4,"a",@progbits
	.align	8
	.align		8
.nv.constant4:
        /*0000*/ 	.dword	__assertfail
	.align		8
        /*0008*/ 	.dword	__unnamed_1
	.align		8
        /*0010*/ 	.dword	_ZN39_INTERNAL_48f1d233_4_k_cu_37ec75d6_27874cuda3std3__45__cpo5beginE
	.align		8
        /*0018*/ 	.dword	_ZN39_INTERNAL_48f1d233_4_k_cu_37ec75d6_27874cuda3std3__45__cpo3endE
	.align		8
        /*0020*/ 	.dword	_ZN39_INTERNAL_48f1d233_4_k_cu_37ec75d6_27874cuda3std3__45__cpo6cbeginE
	.align		8
        /*0028*/ 	.dword	_ZN39_INTERNAL_48f1d233_4_k_cu_37ec75d6_27874cuda3std3__45__cpo4cendE
	.align		8
        /*0030*/ 	.dword	_ZN39_INTERNAL_48f1d233_4_k_cu_37ec75d6_27874cuda3std3__441_GLOBAL__N__48f1d233_4_k_cu_37ec75d6_27876ignoreE
	.align		8
        /*0038*/ 	.dword	_ZN39_INTERNAL_48f1d233_4_k_cu_37ec75d6_27874cuda3std3__419piecewise_constructE
	.align		8
        /*0040*/ 	.dword	_ZN39_INTERNAL_48f1d233_4_k_cu_37ec75d6_27874cuda3std3__48in_placeE
	.align		8
        /*0048*/ 	.dword	_ZN39_INTERNAL_48f1d233_4_k_cu_37ec75d6_27874cuda3std6ranges3__45__cpo4swapE
	.align		8
        /*0050*/ 	.dword	_ZN39_INTERNAL_48f1d233_4_k_cu_37ec75d6_27874cuda3std6ranges3__45__cpo9iter_moveE
	.align		8
        /*0058*/ 	.dword	_ZN39_INTERNAL_48f1d233_4_k_cu_37ec75d6_27874cute7productE
	.align		8
        /*0060*/ 	.dword	_ZN39_INTERNAL_48f1d233_4_k_cu_37ec75d6_27874cute1_E
	.align		8
        /*0068*/ 	.dword	$str$24
	.align		8
        /*0070*/ 	.dword	$str$25


//--------------------- .text._ZN7cutlass13device_kernelINS_4gemm6kernel13GemmUniversalINS1_17GroupProblemShapeIN4cute5tupleIJiiiEEEEENS1_10collective13CollectiveMmaINS1_39MainloopSm90ArrayTmaGmmaWarpSpecializedILi4ENS6_IJNS5_1CILi2EEENSC_ILi1EEESE_EEENS1_43KernelPtrArrayTmaWarpSpecializedCooperativeEEENS6_IJNSC_ILi256EEENSC_ILi128EEENSC_ILi64EEEEEENS_6half_tEPNS6_IJlSE_NSC_ILi0EEEEEESM_SP_NS5_8TiledMMAINS5_8MMA_AtomIJNS5_4SM904GMMA26MMA_64x128x16_F32F16F16_SSILNST_5MajorE0ELSV_0ELNST_7ScaleInE1ELSW_1EEEEEENS5_6LayoutISF_NS6_IJSE_SN_SN_EEEEENS6_IJNS5_10UnderscoreES12_S12_EEEEENS5_13SM90_TMA_LOADENS5_14ComposedLayoutINS5_7SwizzleILi3ELi4ELi3EEENS5_18smem_ptr_flag_bitsILi16EEENSZ_INS6_IJNSC_ILi8EEESK_EEENS6_IJSK_SE_EEEEEEEvNS5_8identityENS5_23SM90_TMA_LOAD_MULTICASTES1F_vS1G_EENS_8epilogue10collective18CollectiveEpilogueINS1J_30Sm90PtrArrayTmaWarpSpecializedILi4ELi2ELi16ELb1ELb0ELi2EEEJSL_NS6_IJSJ_NSC_ILi32EEEEEESM_PNS6_IJSE_lSN_EEESM_S1R_NS1J_6fusion15FusionCallbacksIS1N_NS1S_17LinearCombinationISM_fSM_fLNS_15FloatRoundStyleE2EEESL_S1P_JEEES15_NS16_IS18_S1A_NSZ_INS6_IJSK_S1B_EEENS6_IJSE_SK_EEEEEEENS5_17SM75_U16x8_LDSM_TENS5_14SM90_TMA_STOREES21_NS5_17SM90_U16x8_STSM_TENS5_9Copy_AtomIJNS5_17SM90_U32x4_STSM_NESM_EEEvEEEvvEEEEvNT_6ParamsE --------------------------
	.section	.text._ZN7cutlass13device_kernelINS_4gemm6kernel13GemmUniversalINS1_17GroupProblemShapeIN4cute5tupleIJiiiEEEEENS1_10collective13CollectiveMmaINS1_39MainloopSm90ArrayTmaGmmaWarpSpecializedILi4ENS6_IJNS5_1CILi2EEENSC_ILi1EEESE_EEENS1_43KernelPtrArrayTmaWarpSpecializedCooperativeEEENS6_IJNSC_ILi256EEENSC_ILi128EEENSC_ILi64EEEEEENS_6half_tEPNS6_IJlSE_NSC_ILi0EEEEEESM_SP_NS5_8TiledMMAINS5_8MMA_AtomIJNS5_4SM904GMMA26MMA_64x128x16_F32F16F16_SSILNST_5MajorE0ELSV_0ELNST_7ScaleInE1ELSW_1EEEEEENS5_6LayoutISF_NS6_IJSE_SN_SN_EEEEENS6_IJNS5_10UnderscoreES12_S12_EEEEENS5_13SM90_TMA_LOADENS5_14ComposedLayoutINS5_7SwizzleILi3ELi4ELi3EEENS5_18smem_ptr_flag_bitsILi16EEENSZ_INS6_IJNSC_ILi8EEESK_EEENS6_IJSK_SE_EEEEEEEvNS5_8identityENS5_23SM90_TMA_LOAD_MULTICASTES1F_vS1G_EENS_8epilogue10collective18CollectiveEpilogueINS1J_30Sm90PtrArrayTmaWarpSpecializedILi4ELi2ELi16ELb1ELb0ELi2EEEJSL_NS6_IJSJ_NSC_ILi32EEEEEESM_PNS6_IJSE_lSN_EEESM_S1R_NS1J_6fusion15FusionCallbacksIS1N_NS1S_17LinearCombinationISM_fSM_fLNS_15FloatRoundStyleE2EEESL_S1P_JEEES15_NS16_IS18_S1A_NSZ_INS6_IJSK_S1B_EEENS6_IJSE_SK_EEEEEEENS5_17SM75_U16x8_LDSM_TENS5_14SM90_TMA_STOREES21_NS5_17SM90_U16x8_STSM_TENS5_9Copy_AtomIJNS5_17SM90_U32x4_STSM_NESM_EEEvEEEvvEEEEvNT_6ParamsE,"ax",@progbits
	.align	128
.text._ZN7cutlass13device_kernelINS_4gemm6kernel13GemmUniversalINS1_17GroupProblemShapeIN4cute5tupleIJiiiEEEEENS1_10collective13CollectiveMmaINS1_39MainloopSm90ArrayTmaGmmaWarpSpecializedILi4ENS6_IJNS5_1CILi2EEENSC_ILi1EEESE_EEENS1_43KernelPtrArrayTmaWarpSpecializedCooperativeEEENS6_IJNSC_ILi256EEENSC_ILi128EEENSC_ILi64EEEEEENS_6half_tEPNS6_IJlSE_NSC_ILi0EEEEEESM_SP_NS5_8TiledMMAINS5_8MMA_AtomIJNS5_4SM904GMMA26MMA_64x128x16_F32F16F16_SSILNST_5MajorE0ELSV_0ELNST_7ScaleInE1ELSW_1EEEEEENS5_6LayoutISF_NS6_IJSE_SN_SN_EEEEENS6_IJNS5_10UnderscoreES12_S12_EEEEENS5_13SM90_TMA_LOADENS5_14ComposedLayoutINS5_7SwizzleILi3ELi4ELi3EEENS5_18smem_ptr_flag_bitsILi16EEENSZ_INS6_IJNSC_ILi8EEESK_EEENS6_IJSK_SE_EEEEEEEvNS5_8identityENS5_23SM90_TMA_LOAD_MULTICASTES1F_vS1G_EENS_8epilogue10collective18CollectiveEpilogueINS1J_30Sm90PtrArrayTmaWarpSpecializedILi4ELi2ELi16ELb1ELb0ELi2EEEJSL_NS6_IJSJ_NSC_ILi32EEEEEESM_PNS6_IJSE_lSN_EEESM_S1R_NS1J_6fusion15FusionCallbacksIS1N_NS1S_17LinearCombinationISM_fSM_fLNS_15FloatRoundStyleE2EEESL_S1P_JEEES15_NS16_IS18_S1A_NSZ_INS6_IJSK_S1B_EEENS6_IJSE_SK_EEEEEEENS5_17SM75_U16x8_LDSM_TENS5_14SM90_TMA_STOREES21_NS5_17SM90_U16x8_STSM_TENS5_9Copy_AtomIJNS5_17SM90_U32x4_STSM_NESM_EEEvEEEvvEEEEvNT_6ParamsE:
        .type           _ZN7cutlass13device_kernelINS_4gemm6kernel13GemmUniversalINS1_17GroupProblemShapeIN4cute5tupleIJiiiEEEEENS1_10collective13CollectiveMmaINS1_39MainloopSm90ArrayTmaGmmaWarpSpecializedILi4ENS6_IJNS5_1CILi2EEENSC_ILi1EEESE_EEENS1_43KernelPtrArrayTmaWarpSpecializedCooperativeEEENS6_IJNSC_ILi256EEENSC_ILi128EEENSC_ILi64EEEEEENS_6half_tEPNS6_IJlSE_NSC_ILi0EEEEEESM_SP_NS5_8TiledMMAINS5_8MMA_AtomIJNS5_4SM904GMMA26MMA_64x128x16_F32F16F16_SSILNST_5MajorE0ELSV_0ELNST_7ScaleInE1ELSW_1EEEEEENS5_6LayoutISF_NS6_IJSE_SN_SN_EEEEENS6_IJNS5_10UnderscoreES12_S12_EEEEENS5_13SM90_TMA_LOADENS5_14ComposedLayoutINS5_7SwizzleILi3ELi4ELi3EEENS5_18smem_ptr_flag_bitsILi16EEENSZ_INS6_IJNSC_ILi8EEESK_EEENS6_IJSK_SE_EEEEEEEvNS5_8identityENS5_23SM90_TMA_LOAD_MULTICASTES1F_vS1G_EENS_8epilogue10collective18CollectiveEpilogueINS1J_30Sm90PtrArrayTmaWarpSpecializedILi4ELi2ELi16ELb1ELb0ELi2EEEJSL_NS6_IJSJ_NSC_ILi32EEEEEESM_PNS6_IJSE_lSN_EEESM_S1R_NS1J_6fusion15FusionCallbacksIS1N_NS1S_17LinearCombinationISM_fSM_fLNS_15FloatRoundStyleE2EEESL_S1P_JEEES15_NS16_IS18_S1A_NSZ_INS6_IJSK_S1B_EEENS6_IJSE_SK_EEEEEEENS5_17SM75_U16x8_LDSM_TENS5_14SM90_TMA_STOREES21_NS5_17SM90_U16x8_STSM_TENS5_9Copy_AtomIJNS5_17SM90_U32x4_STSM_NESM_EEEvEEEvvEEEEvNT_6ParamsE,@function
        .size           _ZN7cutlass13device_kernelINS_4gemm6kernel13GemmUniversalINS1_17GroupProblemShapeIN4cute5tupleIJiiiEEEEENS1_10collective13CollectiveMmaINS1_39MainloopSm90ArrayTmaGmmaWarpSpecializedILi4ENS6_IJNS5_1CILi2EEENSC_ILi1EEESE_EEENS1_43KernelPtrArrayTmaWarpSpecializedCooperativeEEENS6_IJNSC_ILi256EEENSC_ILi128EEENSC_ILi64EEEEEENS_6half_tEPNS6_IJlSE_NSC_ILi0EEEEEESM_SP_NS5_8TiledMMAINS5_8MMA_AtomIJNS5_4SM904GMMA26MMA_64x128x16_F32F16F16_SSILNST_5MajorE0ELSV_0ELNST_7ScaleInE1ELSW_1EEEEEENS5_6LayoutISF_NS6_IJSE_SN_SN_EEEEENS6_IJNS5_10UnderscoreES12_S12_EEEEENS5_13SM90_TMA_LOADENS5_14ComposedLayoutINS5_7SwizzleILi3ELi4ELi3EEENS5_18smem_ptr_flag_bitsILi16EEENSZ_INS6_IJNSC_ILi8EEESK_EEENS6_IJSK_SE_EEEEEEEvNS5_8identityENS5_23SM90_TMA_LOAD_MULTICASTES1F_vS1G_EENS_8epilogue10collective18CollectiveEpilogueINS1J_30Sm90PtrArrayTmaWarpSpecializedILi4ELi2ELi16ELb1ELb0ELi2EEEJSL_NS6_IJSJ_NSC_ILi32EEEEEESM_PNS6_IJSE_lSN_EEESM_S1R_NS1J_6fusion15FusionCallbacksIS1N_NS1S_17LinearCombinationISM_fSM_fLNS_15FloatRoundStyleE2EEESL_S1P_JEEES15_NS16_IS18_S1A_NSZ_INS6_IJSK_S1B_EEENS6_IJSE_SK_EEEEEEENS5_17SM75_U16x8_LDSM_TENS5_14SM90_TMA_STOREES21_NS5_17SM90_U16x8_STSM_TENS5_9Copy_AtomIJNS5_17SM90_U32x4_STSM_NESM_EEEvEEEvvEEEEvNT_6ParamsE,(.L_x_318 - _ZN7cutlass13device_kernelINS_4gemm6kernel13GemmUniversalINS1_17GroupProblemShapeIN4cute5tupleIJiiiEEEEENS1_10collective13CollectiveMmaINS1_39MainloopSm90ArrayTmaGmmaWarpSpecializedILi4ENS6_IJNS5_1CILi2EEENSC_ILi1EEESE_EEENS1_43KernelPtrArrayTmaWarpSpecializedCooperativeEEENS6_IJNSC_ILi256EEENSC_ILi128EEENSC_ILi64EEEEEENS_6half_tEPNS6_IJlSE_NSC_ILi0EEEEEESM_SP_NS5_8TiledMMAINS5_8MMA_AtomIJNS5_4SM904GMMA26MMA_64x128x16_F32F16F16_SSILNST_5MajorE0ELSV_0ELNST_7ScaleInE1ELSW_1EEEEEENS5_6LayoutISF_NS6_IJSE_SN_SN_EEEEENS6_IJNS5_10UnderscoreES12_S12_EEEEENS5_13SM90_TMA_LOADENS5_14ComposedLayoutINS5_7SwizzleILi3ELi4ELi3EEENS5_18smem_ptr_flag_bitsILi16EEENSZ_INS6_IJNSC_ILi8EEESK_EEENS6_IJSK_SE_EEEEEEEvNS5_8identityENS5_23SM90_TMA_LOAD_MULTICASTES1F_vS1G_EENS_8epilogue10collective18CollectiveEpilogueINS1J_30Sm90PtrArrayTmaWarpSpecializedILi4ELi2ELi16ELb1ELb0ELi2EEEJSL_NS6_IJSJ_NSC_ILi32EEEEEESM_PNS6_IJSE_lSN_EEESM_S1R_NS1J_6fusion15FusionCallbacksIS1N_NS1S_17LinearCombinationISM_fSM_fLNS_15FloatRoundStyleE2EEESL_S1P_JEEES15_NS16_IS18_S1A_NSZ_INS6_IJSK_S1B_EEENS6_IJSE_SK_EEEEEEENS5_17SM75_U16x8_LDSM_TENS5_14SM90_TMA_STOREES21_NS5_17SM90_U16x8_STSM_TENS5_9Copy_AtomIJNS5_17SM90_U32x4_STSM_NESM_EEEvEEEvvEEEEvNT_6ParamsE)
        .other          _ZN7cutlass13device_kernelINS_4gemm6kernel13GemmUniversalINS1_17GroupProblemShapeIN4cute5tupleIJiiiEEEEENS1_10collective13CollectiveMmaINS1_39MainloopSm90ArrayTmaGmmaWarpSpecializedILi4ENS6_IJNS5_1CILi2EEENSC_ILi1EEESE_EEENS1_43KernelPtrArrayTmaWarpSpecializedCooperativeEEENS6_IJNSC_ILi256EEENSC_ILi128EEENSC_ILi64EEEEEENS_6half_tEPNS6_IJlSE_NSC_ILi0EEEEEESM_SP_NS5_8TiledMMAINS5_8MMA_AtomIJNS5_4SM904GMMA26MMA_64x128x16_F32F16F16_SSILNST_5MajorE0ELSV_0ELNST_7ScaleInE1ELSW_1EEEEEENS5_6LayoutISF_NS6_IJSE_SN_SN_EEEEENS6_IJNS5_10UnderscoreES12_S12_EEEEENS5_13SM90_TMA_LOADENS5_14ComposedLayoutINS5_7SwizzleILi3ELi4ELi3EEENS5_18smem_ptr_flag_bitsILi16EEENSZ_INS6_IJNSC_ILi8EEESK_EEENS6_IJSK_SE_EEEEEEEvNS5_8identityENS5_23SM90_TMA_LOAD_MULTICASTES1F_vS1G_EENS_8epilogue10collective18CollectiveEpilogueINS1J_30Sm90PtrArrayTmaWarpSpecializedILi4ELi2ELi16ELb1ELb0ELi2EEEJSL_NS6_IJSJ_NSC_ILi32EEEEEESM_PNS6_IJSE_lSN_EEESM_S1R_NS1J_6fusion15FusionCallbacksIS1N_NS1S_17LinearCombinationISM_fSM_fLNS_15FloatRoundStyleE2EEESL_S1P_JEEES15_NS16_IS18_S1A_NSZ_INS6_IJSK_S1B_EEENS6_IJSE_SK_EEEEEEENS5_17SM75_U16x8_LDSM_TENS5_14SM90_TMA_STOREES21_NS5_17SM90_U16x8_STSM_TENS5_9Copy_AtomIJNS5_17SM90_U32x4_STSM_NESM_EEEvEEEvvEEEEvNT_6ParamsE,@"STO_CUDA_ENTRY STV_DEFAULT"
_ZN7cutlass13device_kernelINS_4gemm6kernel13GemmUniversalINS1_17GroupProblemShapeIN4cute5tupleIJiiiEEEEENS1_10collective13CollectiveMmaINS1_39MainloopSm90ArrayTmaGmmaWarpSpecializedILi4ENS6_IJNS5_1CILi2EEENSC_ILi1EEESE_EEENS1_43KernelPtrArrayTmaWarpSpecializedCooperativeEEENS6_IJNSC_ILi256EEENSC_ILi128EEENSC_ILi64EEEEEENS_6half_tEPNS6_IJlSE_NSC_ILi0EEEEEESM_SP_NS5_8TiledMMAINS5_8MMA_AtomIJNS5_4SM904GMMA26MMA_64x128x16_F32F16F16_SSILNST_5MajorE0ELSV_0ELNST_7ScaleInE1ELSW_1EEEEEENS5_6LayoutISF_NS6_IJSE_SN_SN_EEEEENS6_IJNS5_10UnderscoreES12_S12_EEEEENS5_13SM90_TMA_LOADENS5_14ComposedLayoutINS5_7SwizzleILi3ELi4ELi3EEENS5_18smem_ptr_flag_bitsILi16EEENSZ_INS6_IJNSC_ILi8EEESK_EEENS6_IJSK_SE_EEEEEEEvNS5_8identityENS5_23SM90_TMA_LOAD_MULTICASTES1F_vS1G_EENS_8epilogue10collective18CollectiveEpilogueINS1J_30Sm90PtrArrayTmaWarpSpecializedILi4ELi2ELi16ELb1ELb0ELi2EEEJSL_NS6_IJSJ_NSC_ILi32EEEEEESM_PNS6_IJSE_lSN_EEESM_S1R_NS1J_6fusion15FusionCallbacksIS1N_NS1S_17LinearCombinationISM_fSM_fLNS_15FloatRoundStyleE2EEESL_S1P_JEEES15_NS16_IS18_S1A_NSZ_INS6_IJSK_S1B_EEENS6_IJSE_SK_EEEEEEENS5_17SM75_U16x8_LDSM_TENS5_14SM90_TMA_STOREES21_NS5_17SM90_U16x8_STSM_TENS5_9Copy_AtomIJNS5_17SM90_U32x4_STSM_NESM_EEEvEEEvvEEEEvNT_6ParamsE:
[----:B------:R-:W1:Y:S08]  /*0000*/  LDC R1, c[0x0][0x28] ;  /* 0x00000a00ff017b82 */ /* 0x000e700000000800 */
[----:B------:R-:W2:Y:S01]  /*0010*/  LDC.64 R4, c[0x0][0x918] ;  /* 0x00024600ff047b82 */ /* 0x000ea20000000a00 */
[----:B------:R-:W-:Y:S01]  /*0020*/  ULDC.64 UR58, c[0x0][0x208] ;  /* 0x00008200003a7ab9 */ /* 0x000fe20000000a00 */
[----:B------:R-:W3:Y:S01]  /*0030*/  S2R R19, SR_TID.X ;  /* 0x0000000000137919 */ /* 0x000ee20000002100 */
[----:B------:R-:W-:Y:S01]  /*0040*/  ULDC UR4, c[0x0][0x910] ;  /* 0x0002440000047ab9 */ /* 0x000fe20000000800 */
[----:B------:R-:W-:Y:S01]  /*0050*/  ULDC.64 UR20, c[0x0][0x8d0] ;  /* 0x0002340000147ab9 */ /* 0x000fe20000000a00 */
[----:B------:R-:W-:Y:S01]  /*0060*/  ULDC.64 UR14, c[0x0][0x8c8] ;  /* 0x00023200000e7ab9 */ /* 0x000fe20000000a00 */
[----:B------:R-:W-:Y:S01]  /*0070*/  IMAD.MOV.U32 R8, RZ, RZ, RZ ;  /* 0x000000ffff087224 */ /* 0x000fe200078e00ff */
[----:B------:R-:W-:Y:S01]  /*0080*/  ULDC.64 UR16, c[0x0][0x8e0] ;  /* 0x0002380000107ab9 */ /* 0x000fe20000000a00 */
[----:B------:R-:W4:Y:S01]  /*0090*/  S2UR UR8, SR_CTAID.Y ;  /* 0x00000000000879c3 */ /* 0x000f220000002600 */
[----:B------:R-:W-:Y:S01]  /*00a0*/  IMAD.MOV.U32 R10, RZ, RZ, RZ ;  /* 0x000000ffff0a7224 */ /* 0x000fe200078e00ff */
[----:B------:R-:W-:Y:S01]  /*00b0*/  ULDC.64 UR22, c[0x0][0x8e8] ;  /* 0x00023a0000167ab9 */ /* 0x000fe20000000a00 */
[----:B--2---:R-:W2:Y:S01]  /*00c0*/  LDG.E R7, desc[UR58][R4.64] ;  /* 0x0000003a04077981 */ /* 0x004ea2000c1e1900 */
[----:B------:R-:W-:-:S03]  /*00d0*/  IMAD.U32 R0, RZ, RZ, UR4 ;  /* 0x00000004ff007e24 */ /* 0x000fc6000f8e00ff */
[----:B------:R-:W2:Y:S01]  /*00e0*/  LDG.E R6, desc[UR58][R4.64+0x4] ;  /* 0x0000043a04067981 */ /* 0x000ea2000c1e1900 */
[----:B---3--:R-:W-:Y:S01]  /*00f0*/  LOP3.LUT R9, R19, 0x1f, RZ, 0xc0, !PT ;  /* 0x0000001f13097812 */ /* 0x008fe200078ec0ff */
[----:B------:R-:W-:Y:S01]  /*0100*/  UISETP.NE.U32.AND UP0, UPT, UR20, URZ, UPT ;  /* 0x0000003f1400728c */ /* 0x000fe2000bf05070 */
[----:B------:R-:W3:Y:S01]  /*0110*/  S2UR UR40, SR_CTAID.X ;  /* 0x00000000002879c3 */ /* 0x000ee20000002500 */
[----:B------:R-:W-:Y:S01]  /*0120*/  ULDC UR4, c[0x0][0x908] ;  /* 0x0002420000047ab9 */ /* 0x000fe20000000800 */
[----:B------:R-:W-:Y:S01]  /*0130*/  ISETP.GE.AND P0, PT, R9, R0, PT ;  /* 0x000000000900720c */ /* 0x000fe20003f06270 */
[----:B------:R-:W-:Y:S02]  /*0140*/  UISETP.NE.AND.EX UP0, UPT, UR21, URZ, UPT, UP0 ;  /* 0x0000003f1500728c */ /* 0x000fe4000bf05300 */
[----:B------:R-:W-:-:S09]  /*0150*/  UISETP.NE.AND UP3, UPT, UR4, 0x1, UPT ;  /* 0x000000010400788c */ /* 0x000fd2000bf65270 */
[----:B------:R-:W-:Y:S01]  /*0160*/  @UP0 ULDC UR10, c[0x0][0x8dc] ;  /* 0x00023700000a0ab9 */ /* 0x000fe20000000800 */
[----:B------:R-:W1:Y:S01]  /*0170*/  @!P0 LDC.64 R2, c[0x0][0x918] ;  /* 0x00024600ff028b82 */ /* 0x000e620000000a00 */
[----:B----4-:R-:W-:Y:S01]  /*0180*/  @UP3 UMOV UR6, UR8 ;  /* 0x0000000800063c82 */ /* 0x010fe20008000000 */
[----:B------:R-:W-:Y:S01]  /*0190*/  @UP3 ULDC UR18, c[0x0][0x10] ;  /* 0x0000040000123ab9 */ /* 0x000fe20000000800 */
[----:B------:R-:W-:Y:S01]  /*01a0*/  @UP3 UMOV UR4, UR6 ;  /* 0x0000000600043c82 */ /* 0x000fe20008000000 */
[----:B------:R-:W-:Y:S01]  /*01b0*/  @UP3 UMOV UR5, URZ ;  /* 0x0000003f00053c82 */ /* 0x000fe20008000000 */
[----:B------:R-:W-:Y:S01]  /*01c0*/  @!UP3 UMOV UR6, UR8 ;  /* 0x000000080006bc82 */ /* 0x000fe20008000000 */
[----:B---3--:R-:W-:Y:S01]  /*01d0*/  @UP3 UIMAD.WIDE.U32 UR18, UR40, UR18, UR4 ;  /* 0x00000012281232a5 */ /* 0x008fe2000f8e0004 */
[----:B------:R-:W-:Y:S01]  /*01e0*/  @UP3 UMOV UR9, URZ ;  /* 0x0000003f00093c82 */ /* 0x000fe20008000000 */
[----:B-1----:R-:W-:-:S05]  /*01f0*/  @!P0 IMAD.WIDE.U32 R2, R9, 0xc, R2 ;  /* 0x0000000c09028825 */ /* 0x002fca00078e0002 */
[----:B------:R1:W5:Y:S04]  /*0200*/  @!P0 LDG.E R8, desc[UR58][R2.64] ;  /* 0x0000003a02088981 */ /* 0x000368000c1e1900 */
[----:B------:R1:W5:Y:S01]  /*0210*/  @!P0 LDG.E R10, desc[UR58][R2.64+0x4] ;  /* 0x0000043a020a8981 */ /* 0x000362000c1e1900 */
[----:B------:R-:W-:Y:S01]  /*0220*/  ISETP.NE.U32.AND P0, PT, RZ, UR22, PT ;  /* 0x00000016ff007c0c */ /* 0x000fe2000bf05070 */
[----:B------:R-:W-:-:S03]  /*0230*/  @!UP3 ULDC UR7, c[0x0][0xc] ;  /* 0x000003000007bab9 */ /* 0x000fc60000000800 */
[----:B------:R-:W-:Y:S01]  /*0240*/  ISETP.NE.AND.EX P0, PT, RZ, UR23, PT, P0 ;  /* 0x00000017ff007c0c */ /* 0x000fe2000bf05300 */
[----:B------:R-:W-:Y:S01]  /*0250*/  UMOV UR41, URZ ;  /* 0x0000003f00297c82 */ /* 0x000fe20008000000 */
[----:B------:R-:W-:Y:S01]  /*0260*/  @UP3 UIADD3 UR9, UR19, UR9, URZ ;  /* 0x0000000913093290 */ /* 0x000fe2000fffe03f */
[----:B--2---:R-:W-:Y:S02]  /*0270*/  R2UR UR12, R7 ;  /* 0x00000000070c72ca */ /* 0x004fe400000e0000 */
[----:B------:R-:W-:-:S11]  /*0280*/  R2UR UR26, R6 ;  /* 0x00000000061a72ca */ /* 0x000fd600000e0000 */
[----:B------:R-:W-:-:S04]  /*0290*/  UIADD3 UR11, UP1, UR12, UR14, URZ ;  /* 0x0000000e0c0b7290 */ /* 0x000fc8000ff3e03f */
[----:B------:R-:W-:Y:S02]  /*02a0*/  ULEA.HI.X.SX32 UR12, UR12, UR15, 0x1, UP1 ;  /* 0x0000000f0c0c7291 */ /* 0x000fe400088f0e3f */
[----:B------:R-:W-:-:S04]  /*02b0*/  UIADD3 UR11, UP1, UR11, -0x1, URZ ;  /* 0xffffffff0b0b7890 */ /* 0x000fc8000ff3e03f */
[----:B------:R-:W-:Y:S02]  /*02c0*/  UIADD3.X UR12, UR12, -0x1, URZ, UP1, !UPT ;  /* 0xffffffff0c0c7890 */ /* 0x000fe40008ffe43f */
[----:B------:R-:W-:-:S04]  /*02d0*/  @UP0 UIADD3 UR10, UP1, UR11, UR10, URZ ;  /* 0x0000000a0b0a0290 */ /* 0x000fc8000ff3e03f */
[----:B------:R-:W-:Y:S02]  /*02e0*/  @UP0 UIADD3.X UR28, URZ, UR12, URZ, UP1, !UPT ;  /* 0x0000000c3f1c0290 */ /* 0x000fe40008ffe43f */
[----:B------:R-:W-:Y:S02]  /*02f0*/  UIADD3 UR13, UP1, UR26, UR16, URZ ;  /* 0x000000101a0d7290 */ /* 0x000fe4000ff3e03f */
[----:B------:R-:W-:Y:S02]  /*0300*/  @UP0 UIMAD.WIDE.U32 UR24, UR28, UR20, URZ ;  /* 0x000000141c1802a5 */ /* 0x000fe4000f8e003f */
[----:B------:R-:W-:Y:S02]  /*0310*/  ULEA.HI.X.SX32 UR8, UR26, UR17, 0x1, UP1 ;  /* 0x000000111a087291 */ /* 0x000fe400088f0e3f */
[----:B------:R-:W-:Y:S02]  /*0320*/  @UP0 UIMAD.WIDE.U32 UR24, UP1, UR10, UR21, UR24 ;  /* 0x000000150a1802a5 */ /* 0x000fe4000f820018 */
[----:B------:R-:W-:-:S02]  /*0330*/  @UP0 UIMAD.WIDE.U32 UR4, UR10, UR20, URZ ;  /* 0x000000140a0402a5 */ /* 0x000fc4000f8e003f */
[----:B------:R-:W-:Y:S02]  /*0340*/  @UP0 UIADD3.X UR27, URZ, URZ, URZ, UP1, !UPT ;  /* 0x0000003f3f1b0290 */ /* 0x000fe40008ffe43f */
[----:B------:R-:W-:Y:S01]  /*0350*/  @UP0 UIADD3 URZ, UP1, UR5, UR24, URZ ;  /* 0x00000018053f0290 */ /* 0x000fe2000ff3e03f */
[----:B------:R-:W-:Y:S01]  /*0360*/  @UP0 UMOV UR26, UR25 ;  /* 0x00000019001a0c82 */ /* 0x000fe20008000000 */
[----:B------:R-:W-:Y:S02]  /*0370*/  @!UP3 UIMAD.WIDE.U32 UR4, UR7, UR6, UR40 ;  /* 0x000000060704b2a5 */ /* 0x000fe4000f8e0028 */
[----:B------:R-:W-:Y:S02]  /*0380*/  @UP0 UIMAD.WIDE.U32.X UR24, UR28, UR21, UR26, UP1 ;  /* 0x000000151c1802a5 */ /* 0x000fe400088e041a */
[----:B------:R-:W-:Y:S01]  /*0390*/  UIADD3 UR13, UP2, UR13, -0x1, URZ ;  /* 0xffffffff0d0d7890 */ /* 0x000fe2000ff5e03f */
[----:B------:R-:W-:Y:S02]  /*03a0*/  @UP3 UMOV UR10, UR18 ;  /* 0x00000012000a3c82 */ /* 0x000fe40008000000 */
[----:B------:R-:W-:Y:S01]  /*03b0*/  @!UP3 UMOV UR10, UR4 ;  /* 0x00000004000abc82 */ /* 0x000fe20008000000 */
[----:B------:R-:W-:Y:S01]  /*03c0*/  UIADD3.X UR19, UR8, -0x1, URZ, UP2, !UPT ;  /* 0xffffffff08137890 */ /* 0x000fe200097fe43f */
[----:B------:R-:W-:Y:S01]  /*03d0*/  @!UP3 UMOV UR9, UR5 ;  /* 0x000000050009bc82 */ /* 0x000fe20008000000 */
[----:B------:R-:W-:Y:S01]  /*03e0*/  @UP0 UMOV UR11, UR24 ;  /* 0x00000018000b0c82 */ /* 0x000fe20008000000 */
[----:B------:R-:W-:Y:S01]  /*03f0*/  @UP0 UMOV UR12, UR25 ;  /* 0x00000019000c0c82 */ /* 0x000fe20008000000 */
[----:B-1----:R-:W-:Y:S08]  /*0400*/  @!P0 BRA `(.L_x_0) ;  /* 0x0000000000308947 */ /* 0x002ff00003800000 */
[----:B------:R-:W-:Y:S02]  /*0410*/  ULDC UR7, c[0x0][0x8f4] ;  /* 0x00023d0000077ab9 */ /* 0x000fe40000000800 */
[----:B------:R-:W-:-:S04]  /*0420*/  UIADD3 UR7, UP1, UR13, UR7, URZ ;  /* 0x000000070d077290 */ /* 0x000fc8000ff3e03f */
[----:B------:R-:W-:-:S04]  /*0430*/  UIADD3.X UR8, URZ, UR19, URZ, UP1, !UPT ;  /* 0x000000133f087290 */ /* 0x000fc80008ffe43f */
[----:B------:R-:W-:-:S04]  /*0440*/  UIMAD.WIDE.U32 UR4, UR8, UR22, URZ ;  /* 0x00000016080472a5 */ /* 0x000fc8000f8e003f */
[----:B------:R-:W-:Y:S02]  /*0450*/  UIMAD.WIDE.U32 UR18, UP1, UR7, UR23, UR4 ;  /* 0x00000017071272a5 */ /* 0x000fe4000f820004 */
[----:B------:R-:W-:Y:S02]  /*0460*/  UIMAD.WIDE.U32 UR4, UR7, UR22, URZ ;  /* 0x00000016070472a5 */ /* 0x000fe4000f8e003f */
[----:B------:R-:W-:Y:S02]  /*0470*/  UIADD3.X UR25, URZ, URZ, URZ, UP1, !UPT ;  /* 0x0000003f3f197290 */ /* 0x000fe40008ffe43f */
[----:B------:R-:W-:Y:S01]  /*0480*/  UIADD3 URZ, UP1, UR5, UR18, URZ ;  /* 0x00000012053f7290 */ /* 0x000fe2000ff3e03f */
[----:B------:R-:W-:-:S03]  /*0490*/  UMOV UR24, UR19 ;  /* 0x0000001300187c82 */ /* 0x000fc60008000000 */
[----:B------:R-:W-:-:S07]  /*04a0*/  UIMAD.WIDE.U32.X UR4, UR8, UR23, UR24, UP1 ;  /* 0x00000017080472a5 */ /* 0x000fce00088e0418 */
[----:B------:R-:W-:Y:S01]  /*04b0*/  UMOV UR13, UR4 ;  /* 0x00000004000d7c82 */ /* 0x000fe20008000000 */
[----:B------:R-:W-:-:S05]  /*04c0*/  UMOV UR19, UR5 ;  /* 0x0000000500137c82 */ /* 0x000fca0008000000 */
.L_x_0:
[----:B------:R-:W-:Y:S01]  /*04d0*/  ULDC UR8, c[0x0][0x934] ;  /* 0x00024d0000087ab9 */ /* 0x000fe20000000800 */
[----:B------:R-:W-:Y:S01]  /*04e0*/  ULDC UR7, c[0x0][0x904] ;  /* 0x0002410000077ab9 */ /* 0x000fe20000000800 */
[----:B------:R-:W-:Y:S01]  /*04f0*/  ULDC UR4, c[0x0][0x938] ;  /* 0x00024e0000047ab9 */ /* 0x000fe20000000800 */
[----:B------:R-:W-:Y:S01]  /*0500*/  USHF.L.U32 UR8, UR8, UR7, URZ ;  /* 0x0000000708087299 */ /* 0x000fe2000800063f */
[----:B------:R-:W-:Y:S01]  /*0510*/  SHF.R.U32.HI R13, RZ, 0x5, R19 ;  /* 0x00000005ff0d7819 */ /* 0x000fe20000011613 */
[----:B------:R-:W-:Y:S01]  /*0520*/  USHF.L.U32 UR7, UR4, UR7, URZ ;  /* 0x0000000704077299 */ /* 0x000fe2000800063f */
[----:B------:R-:W-:Y:S01]  /*0530*/  ULDC UR26, c[0x0][0x8d8] ;  /* 0x00023600001a7ab9 */ /* 0x000fe20000000800 */
[----:B------:R-:W-:Y:S02]  /*0540*/  ULDC UR30, c[0x0][0x8f0] ;  /* 0x00023c00001e7ab9 */ /* 0x000fe40000000800 */
[----:B------:R-:W-:Y:S01]  /*0550*/  IMAD.U32 R11, RZ, RZ, UR8 ;  /* 0x00000008ff0b7e24 */ /* 0x000fe2000f8e00ff */
[----:B------:R-:W-:Y:S01]  /*0560*/  USHF.R.U64 UR18, UR11, UR26, UR12 ;  /* 0x0000001a0b127299 */ /* 0x000fe2000800120c */
[----:B------:R-:W-:Y:S01]  /*0570*/  IMAD.U32 R20, RZ, RZ, UR7 ;  /* 0x00000007ff147e24 */ /* 0x000fe2000f8e00ff */
[----:B------:R-:W-:-:S02]  /*0580*/  USHF.R.U64 UR11, UR13, UR30, UR19 ;  /* 0x0000001e0d0b7299 */ /* 0x000fc40008001213 */
[----:B------:R-:W-:Y:S01]  /*0590*/  IABS R2, R11 ;  /* 0x0000000b00027213 */ /* 0x000fe20000000000 */
[----:B------:R-:W-:Y:S01]  /*05a0*/  UIADD3 UR18, UR18, -0x1, UR8 ;  /* 0xffffffff12127890 */ /* 0x000fe2000fffe008 */
[----:B------:R-:W-:Y:S01]  /*05b0*/  IABS R3, R20 ;  /* 0x0000001400037213 */ /* 0x000fe20000000000 */
[----:B------:R-:W-:Y:S01]  /*05c0*/  UIADD3 UR11, UR11, -0x1, UR7 ;  /* 0xffffffff0b0b7890 */ /* 0x000fe2000fffe007 */
[----:B------:R-:W-:Y:S01]  /*05d0*/  R2UR UR28, R2 ;  /* 0x00000000021c72ca */ /* 0x000fe200000e0000 */
[----:B------:R-:W-:Y:S01]  /*05e0*/  UMOV UR12, URZ ;  /* 0x0000003f000c7c82 */ /* 0x000fe20008000000 */
[----:B------:R-:W-:Y:S01]  /*05f0*/  UISETP.GE.AND UP5, UPT, UR18, URZ, UPT ;  /* 0x0000003f1200728c */ /* 0x000fe2000bfa6270 */
[----:B------:R-:W-:Y:S01]  /*0600*/  IMAD.MOV.U32 R2, RZ, RZ, R3 ;  /* 0x000000ffff027224 */ /* 0x000fe200078e0003 */
[----:B------:R-:W-:Y:S01]  /*0610*/  UISETP.NE.AND UP4, UPT, UR8, URZ, UPT ;  /* 0x0000003f0800728c */ /* 0x000fe2000bf85270 */
[----:B------:R-:W-:-:S03]  /*0620*/  UMOV UR54, 0x1 ;  /* 0x0000000100367882 */ /* 0x000fc60000000000 */
[----:B------:R-:W-:-:S05]  /*0630*/  R2UR UR27, R2 ;  /* 0x00000000021b72ca */ /* 0x000fca00000e0000 */
[----:B------:R-:W1:Y:S08]  /*0640*/  I2F.RP R2, UR28 ;  /* 0x0000001c00027d06 */ /* 0x000e700008209400 */
[----:B------:R-:W2:Y:S08]  /*0650*/  I2F.RP R4, UR27 ;  /* 0x0000001b00047d06 */ /* 0x000eb00008209400 */
[----:B-1----:R-:W1:Y:S08]  /*0660*/  MUFU.RCP R2, R2 ;  /* 0x0000000200027308 */ /* 0x002e700000001000 */
[----:B--2---:R-:W2:Y:S01]  /*0670*/  MUFU.RCP R4, R4 ;  /* 0x0000000400047308 */ /* 0x004ea20000001000 */
[----:B-1----:R-:W-:-:S02]  /*0680*/  VIADD R3, R2, 0xffffffe ;  /* 0x0ffffffe02037836 */ /* 0x002fc40000000000 */
[----:B------:R-:W-:-:S05]  /*0690*/  IMAD.U32 R2, RZ, RZ, UR18 ;  /* 0x00000012ff027e24 */ /* 0x000fca000f8e00ff */
[----:B------:R-:W1:Y:S01]  /*06a0*/  F2I.FTZ.U32.TRUNC.NTZ R3, R3 ;  /* 0x0000000300037305 */ /* 0x000e62000021f000 */
[----:B------:R-:W-:Y:S01]  /*06b0*/  IABS R2, R2 ;  /* 0x0000000200027213 */ /* 0x000fe20000000000 */
[----:B--2---:R-:W-:Y:S01]  /*06c0*/  VIADD R5, R4, 0xffffffe ;  /* 0x0ffffffe04057836 */ /* 0x004fe20000000000 */
[----:B------:R-:W-:Y:S02]  /*06d0*/  IABS R4, R11 ;  /* 0x0000000b00047213 */ /* 0x000fe40000000000 */
[----:B------:R-:W-:-:S03]  /*06e0*/  R2UR UR32, R2 ;  /* 0x00000000022072ca */ /* 0x000fc600000e0000 */
[----:B------:R-:W2:Y:S01]  /*06f0*/  F2I.FTZ.U32.TRUNC.NTZ R5, R5 ;  /* 0x0000000500057305 */ /* 0x000ea2000021f000 */
[----:B------:R-:W-:Y:S01]  /*0700*/  IMAD.MOV R4, RZ, RZ, -R4 ;  /* 0x000000ffff047224 */ /* 0x000fe200078e0a04 */
[----:B-1----:R-:W-:Y:S01]  /*0710*/  R2UR UR13, R3 ;  /* 0x00000000030d72ca */ /* 0x002fe200000e0000 */
[----:B------:R-:W-:Y:S01]  /*0720*/  IMAD.U32 R3, RZ, RZ, UR11 ;  /* 0x0000000bff037e24 */ /* 0x000fe2000f8e00ff */
[----:B--2---:R-:W-:-:S04]  /*0730*/  R2UR UR5, R5 ;  /* 0x00000000050572ca */ /* 0x004fc800000e0000 */
[----:B------:R-:W-:Y:S01]  /*0740*/  IABS R5, R3 ;  /* 0x0000000300057213 */ /* 0x000fe20000000000 */
[----:B------:R-:W-:Y:S01]  /*0750*/  IMAD.MOV.U32 R3, RZ, RZ, R4 ;  /* 0x000000ffff037224 */ /* 0x000fe200078e0004 */
[----:B------:R-:W-:-:S05]  /*0760*/  IABS R4, R20 ;  /* 0x0000001400047213 */ /* 0x000fca0000000000 */
[----:B------:R-:W-:Y:S01]  /*0770*/  UIADD3 UR4, URZ, -UR13, URZ ;  /* 0x8000000d3f047290 */ /* 0x000fe2000fffe03f */
[----:B------:R-:W-:Y:S01]  /*0780*/  IMAD.MOV.U32 R2, RZ, RZ, R5 ;  /* 0x000000ffff027224 */ /* 0x000fe200078e0005 */
[----:B------:R-:W-:Y:S02]  /*0790*/  IADD3 R4, RZ, -R4, RZ ;  /* 0x80000004ff047210 */ /* 0x000fe40007ffe0ff */
[----:B------:R-:W-:Y:S01]  /*07a0*/  UIMAD UR4, UR4, UR28, URZ ;  /* 0x0000001c040472a4 */ /* 0x000fe2000f8e023f */
[----:B------:R-:W-:Y:S02]  /*07b0*/  R2UR UR29, R3 ;  /* 0x00000000031d72ca */ /* 0x000fe400000e0000 */
[----:B------:R-:W-:Y:S01]  /*07c0*/  R2UR UR33, R2 ;  /* 0x00000000022172ca */ /* 0x000fe200000e0000 */
[----:B------:R-:W-:Y:S01]  /*07d0*/  UIADD3 UR24, URZ, -UR5, URZ ;  /* 0x800000053f187290 */ /* 0x000fe2000fffe03f */
[----:B------:R-:W-:Y:S01]  /*07e0*/  IMAD.MOV.U32 R2, RZ, RZ, R4 ;  /* 0x000000ffff027224 */ /* 0x000fe200078e0004 */
[----:B------:R-:W-:Y:S01]  /*07f0*/  UIMAD.WIDE.U32 UR12, UR13, UR4, UR12 ;  /* 0x000000040d0c72a5 */ /* 0x000fe2000f8e000c */
[----:B------:R-:W1:Y:S01]  /*0800*/  SHFL.IDX PT, R3, R13, RZ, 0x1f ;  /* 0x00001fff0d037589 */ /* 0x000e6200000e0000 */
[----:B------:R-:W-:Y:S01]  /*0810*/  UIMAD UR24, UR24, UR27, URZ ;  /* 0x0000001b181872a4 */ /* 0x000fe2000f8e023f */
[----:B------:R-:W-:Y:S01]  /*0820*/  UMOV UR4, URZ ;  /* 0x0000003f00047c82 */ /* 0x000fe20008000000 */
[----:B------:R-:W-:-:S02]  /*0830*/  R2UR UR31, R2 ;  /* 0x00000000021f72ca */ /* 0x000fc400000e0000 */
[----:B------:R-:W-:Y:S01]  /*0840*/  UIMAD.WIDE.U32 UR24, UR5, UR24, UR4 ;  /* 0x00000018051872a5 */ /* 0x000fe2000f8e0004 */
[----:B------:R-:W-:Y:S01]  /*0850*/  SHF.R.U32.HI R2, RZ, 0x7, R19 ;  /* 0x00000007ff027819 */ /* 0x000fe20000011613 */
[----:B------:R-:W-:-:S04]  /*0860*/  UIMAD.WIDE.U32 UR4, UR13, UR32, URZ ;  /* 0x000000200d0472a5 */ /* 0x000fc8000f8e003f */
[----:B------:R-:W-:Y:S01]  /*0870*/  UIMAD UR5, UR5, UR29, UR32 ;  /* 0x0000001d050572a4 */ /* 0x000fe2000f8e0220 */
[----:B------:R-:W2:Y:S01]  /*0880*/  SHFL.IDX PT, R2, R2, RZ, 0x1f ;  /* 0x00001fff02027589 */ /* 0x000ea200000e0000 */
[----:B------:R-:W-:Y:S01]  /*0890*/  UMOV UR19, UR25 ;  /* 0x0000001900137c82 */ /* 0x000fe20008000000 */
[----:B------:R-:W-:Y:S02]  /*08a0*/  ULOP3.LUT UR32, URZ, UR8, URZ, 0x33, !UPT ;  /* 0x000000083f207292 */ /* 0x000fe4000f8e333f */
[----:B------:R-:W-:Y:S02]  /*08b0*/  UIMAD.WIDE.U32 UR24, UR19, UR33, URZ ;  /* 0x00000021131872a5 */ /* 0x000fe4000f8e003f */
[----:B------:R-:W-:Y:S02]  /*08c0*/  UISETP.GT.U32.AND UP1, UPT, UR28, UR5, UPT ;  /* 0x000000051c00728c */ /* 0x000fe4000bf24070 */
[----:B------:R-:W-:Y:S02]  /*08d0*/  UIMAD UR25, UR25, UR31, UR33 ;  /* 0x0000001f191972a4 */ /* 0x000fe4000f8e0221 */
[----:B------:R-:W-:-:S02]  /*08e0*/  ULOP3.LUT UR33, URZ, UR7, URZ, 0x33, !UPT ;  /* 0x000000073f217292 */ /* 0x000fc4000f8e333f */
[----:B------:R-:W-:Y:S01]  /*08f0*/  UISETP.GT.U32.AND UP2, UPT, UR27, UR25, UPT ;  /* 0x000000191b00728c */ /* 0x000fe2000bf44070 */
[----:B-1----:R-:W-:-:S04]  /*0900*/  R2UR UR34, R3 ;  /* 0x00000000032272ca */ /* 0x002fc800000e0000 */
[----:B------:R-:W-:-:S04]  /*0910*/  @!UP1 UIADD3 UR5, UR5, -UR28, URZ ;  /* 0x8000001c05059290 */ /* 0x000fc8000fffe03f */
[----:B------:R-:W-:Y:S02]  /*0920*/  UISETP.GT.U32.AND UP6, UPT, UR28, UR5, UPT ;  /* 0x000000051c00728c */ /* 0x000fe4000bfc4070 */
[----:B------:R-:W-:Y:S01]  /*0930*/  @!UP2 UIADD3 UR25, UR25, -UR27, URZ ;  /* 0x8000001b1919a290 */ /* 0x000fe2000fffe03f */
[----:B--2---:R-:W-:Y:S01]  /*0940*/  R2UR UR12, R2 ;  /* 0x00000000020c72ca */ /* 0x004fe200000e0000 */
[----:B------:R-:W-:Y:S01]  /*0950*/  UISETP.NE.AND UP2, UPT, UR7, URZ, UPT ;  /* 0x0000003f0700728c */ /* 0x000fe2000bf45270 */
[----:B------:R-:W-:Y:S01]  /*0960*/  ISETP.NE.AND P1, PT, RZ, UR34, PT ;  /* 0x00000022ff007c0c */ /* 0x000fe2000bf25270 */
[----:B------:R-:W-:Y:S02]  /*0970*/  UISETP.GT.U32.AND UP1, UPT, UR27, UR25, UPT ;  /* 0x000000191b00728c */ /* 0x000fe4000bf24070 */
[----:B------:R-:W-:-:S03]  /*0980*/  USHF.R.S32.HI UR4, URZ, 0x1f, UR34 ;  /* 0x0000001f3f047899 */ /* 0x000fc60008011422 */
[----:B------:R-:W-:Y:S02]  /*0990*/  @!UP6 UIADD3 UR5, UR5, -UR28, URZ ;  /* 0x8000001c0505e290 */ /* 0x000fe4000fffe03f */
[----:B------:R-:W-:Y:S02]  /*09a0*/  UISETP.GE.AND UP6, UPT, UR11, URZ, UPT ;  /* 0x0000003f0b00728c */ /* 0x000fe4000bfc6270 */
[----:B------:R-:W-:Y:S02]  /*09b0*/  @!UP5 UIADD3 UR5, -UR5, URZ, URZ ;  /* 0x0000003f0505d290 */ /* 0x000fe4000fffe13f */
[----:B------:R-:W-:Y:S02]  /*09c0*/  @!UP1 UIADD3 UR25, UR25, -UR27, URZ ;  /* 0x8000001b19199290 */ /* 0x000fe4000fffe03f */
[----:B------:R-:W-:Y:S02]  /*09d0*/  ULEA.HI UR4, UR4, UR34, URZ, 0x2 ;  /* 0x0000002204047291 */ /* 0x000fe4000f8f103f */
[----:B------:R-:W-:-:S02]  /*09e0*/  USEL UR5, UR32, UR5, !UP4 ;  /* 0x0000000520057287 */ /* 0x000fc4000e000000 */
[----:B------:R-:W-:Y:S02]  /*09f0*/  ULOP3.LUT UR4, UR4, 0xfffffffc, URZ, 0xc0, !UPT ;  /* 0xfffffffc04047892 */ /* 0x000fe4000f8ec03f */
[----:B------:R-:W-:Y:S02]  /*0a00*/  @!UP6 UIADD3 UR25, -UR25, URZ, URZ ;  /* 0x0000003f1919e290 */ /* 0x000fe4000fffe13f */
[----:B------:R-:W-:Y:S02]  /*0a10*/  UIADD3 UR5, UR18, -UR5, URZ ;  /* 0x8000000512057290 */ /* 0x000fe4000fffe03f */
[----:B------:R-:W-:Y:S02]  /*0a20*/  USEL UR25, UR33, UR25, !UP2 ;  /* 0x0000001921197287 */ /* 0x000fe4000d000000 */
[----:B------:R-:W-:Y:S02]  /*0a30*/  UIADD3 UR55, UR34, -UR4, URZ ;  /* 0x8000000422377290 */ /* 0x000fe4000fffe03f */
[----:B------:R-:W-:-:S02]  /*0a40*/  UIADD3 UR25, UR11, -UR25, URZ ;  /* 0x800000190b197290 */ /* 0x000fc4000fffe03f */
[----:B------:R-:W-:Y:S02]  /*0a50*/  UISETP.NE.AND UP1, UPT, UR12, URZ, UPT ;  /* 0x0000003f0c00728c */ /* 0x000fe4000bf25270 */
[----:B------:R-:W-:Y:S02]  /*0a60*/  UIMAD UR24, UR5, UR25, URZ ;  /* 0x00000019051872a4 */ /* 0x000fe4000f8e023f */
[----:B------:R-:W-:Y:S02]  /*0a70*/  USEL UR4, UR25, UR5, !UP3 ;  /* 0x0000000519047287 */ /* 0x000fe4000d800000 */
[----:B------:R-:W-:Y:S02]  /*0a80*/  USHF.R.S32.HI UR25, URZ, 0x1f, UR24 ;  /* 0x0000001f3f197899 */ /* 0x000fe40008011418 */
[----:B------:R-:W-:Y:S01]  /*0a90*/  USHF.R.S32.HI UR5, URZ, 0x1f, UR4 ;  /* 0x0000001f3f057899 */ /* 0x000fe20008011404 */
[----:B------:R-:W-:Y:S01]  /*0aa0*/  IMAD.U32 R6, RZ, RZ, UR24 ;  /* 0x00000018ff067e24 */ /* 0x000fe2000f8e00ff */
[----:B------:R-:W-:Y:S01]  /*0ab0*/  UISETP.EQ.AND UP5, UPT, UR55, 0x3, !UP1 ;  /* 0x000000033700788c */ /* 0x000fe2000cfa2270 */
[----:B------:R-:W-:-:S02]  /*0ac0*/  IMAD.U32 R4, RZ, RZ, UR4 ;  /* 0x00000004ff047e24 */ /* 0x000fc4000f8e00ff */
[----:B------:R-:W-:Y:S01]  /*0ad0*/  IMAD.U32 R7, RZ, RZ, UR25 ;  /* 0x00000019ff077e24 */ /* 0x000fe2000f8e00ff */
[----:B------:R-:W-:Y:S01]  /*0ae0*/  USEL UR54, UR54, 0x2, UP5 ;  /* 0x0000000236367887 */ /* 0x000fe2000a800000 */
[----:B------:R-:W-:Y:S01]  /*0af0*/  IMAD.U32 R5, RZ, RZ, UR5 ;  /* 0x00000005ff057e24 */ /* 0x000fe2000f8e00ff */
[----:B------:R-:W-:Y:S10]  /*0b00*/  @P1 BRA `(.L_x_1) ;  /* 0x0000000000841947 */ /* 0x000ff40003800000 */
[----:B------:R-:W-:Y:S01]  /*0b10*/  ELECT P1, URZ, PT ;  /* 0x00000000003f782f */ /* 0x000fe20003820000 */
[----:B------:R-:W-:-:S12]  /*0b20*/  BSSY B0, `(.L_x_1) ;  /* 0x000001f000007945 */ /* 0x000fd80003800000 */
[----:B------:R-:W-:Y:S05]  /*0b30*/  @!P1 BRA `(.L_x_2) ;  /* 0x0000000000749947 */ /* 0x000fea0003800000 */
[----:B------:R-:W1:Y:S01]  /*0b40*/  S2UR UR11, SR_CgaCtaId ;  /* 0x00000000000b79c3 */ /* 0x000e620000008800 */
[----:B------:R-:W-:Y:S01]  /*0b50*/  UMOV UR4, 0x400 ;  /* 0x0000040000047882 */ /* 0x000fe20000000000 */
[----:B------:R-:W-:Y:S01]  /*0b60*/  UMOV UR5, 0x1 ;  /* 0x0000000100057882 */ /* 0x000fe20000000000 */
[----:B------:R-:W-:Y:S02]  /*0b70*/  UMOV UR24, 0x140 ;  /* 0x0000014000187882 */ /* 0x000fe40000000000 */
[----:B------:R-:W-:-:S04]  /*0b80*/  UIADD3 UR24, -UR24, 0x100000, URZ ;  /* 0x0010000018187890 */ /* 0x000fc8000fffe13f */
[----:B------:R-:W-:Y:S02]  /*0b90*/  USHF.L.U32 UR25, UR24, 0xb, URZ ;  /* 0x0000000b18197899 */ /* 0x000fe4000800063f */
[----:B------:R-:W-:Y:S02]  /*0ba0*/  USHF.L.U32 UR24, UR24, 0x1, URZ ;  /* 0x0000000118187899 */ /* 0x000fe4000800063f */
[----:B-1----:R-:W-:Y:S02]  /*0bb0*/  ULEA UR11, UR11, UR4, 0x18 ;  /* 0x000000040b0b7291 */ /* 0x002fe4000f8ec03f */
[----:B------:R-:W-:-:S04]  /*0bc0*/  UIADD3 UR4, -UR5, 0x100000, URZ ;  /* 0x0010000005047890 */ /* 0x000fc8000fffe13f */
[----:B------:R-:W-:Y:S02]  /*0bd0*/  USHF.L.U32 UR5, UR4, 0xb, URZ ;  /* 0x0000000b04057899 */ /* 0x000fe4000800063f */
[----:B------:R-:W-:Y:S01]  /*0be0*/  USHF.L.U32 UR4, UR4, 0x1, URZ ;  /* 0x0000000104047899 */ /* 0x000fe2000800063f */
[----:B------:R-:W1:Y:S11]  /*0bf0*/  FENCE.VIEW.ASYNC.S ;  /* 0x00000000000073c6 */ /* 0x000e760000000000 */
[----:B-1----:R1:W2:Y:S01]  /*0c00*/  SYNCS.EXCH.64 URZ, [UR11+0x38400], UR4 ;  /* 0x038400040b3f75b2 */ /* 0x0022a20008000100 */
[----:B------:R1:W3:Y:S01]  /*0c10*/  SYNCS.EXCH.64 URZ, [UR11+0x38440], UR24 ;  /* 0x038440180b3f75b2 */ /* 0x0002e20008000100 */
[----:B------:R1:W4:Y:S01]  /*0c20*/  SYNCS.EXCH.64 URZ, [UR11+0x38408], UR4 ;  /* 0x038408040b3f75b2 */ /* 0x0003220008000100 */
[----:B------:R1:W1:Y:S01]  /*0c30*/  SYNCS.EXCH.64 URZ, [UR11+0x38448], UR24 ;  /* 0x038448180b3f75b2 */ /* 0x0002620008000100 */
        /* <DEDUP_REMOVED lines=12> */
[----:B------:R-:W-:Y:S01]  /*0d00*/  NOP ;  /* 0x0000000000007918 */ /* 0x000fe20000000000 */
.L_x_2:
[----:B-1----:R-:W-:Y:S05]  /*0d10*/  BSYNC B0 ;  /* 0x0000000000007941 */ /* 0x002fea0003800000 */
.L_x_1:
[----:B------:R-:W1:Y:S01]  /*0d20*/  SHFL.IDX PT, R2, R13, RZ, 0x1f ;  /* 0x00001fff0d027589 */ /* 0x000e6200000e0000 */
[----:B------:R-:W-:Y:S01]  /*0d30*/  UIADD3 UR18, UR12, -0x1, URZ ;  /* 0xffffffff0c127890 */ /* 0x000fe2000fffe03f */
[----:B------:R-:W-:Y:S01]  /*0d40*/  I2FP.F32.U32 R3, UR6 ;  /* 0x0000000600037c45 */ /* 0x000fe20008201000 */
[----:B------:R-:W-:Y:S01]  /*0d50*/  UISETP.LT.U32.AND UP6, UPT, UR55, 0x2, !UP1 ;  /* 0x000000023700788c */ /* 0x000fe2000cfc1070 */
[----:B------:R-:W-:Y:S01]  /*0d60*/  NOP ;  /* 0x0000000000007918 */ /* 0x000fe20000000000 */
[----:B------:R-:W-:Y:S02]  /*0d70*/  UISETP.GE.U32.AND UP5, UPT, UR18, 0x2, UPT ;  /* 0x000000021200788c */ /* 0x000fe4000bfa6070 */
[----:B------:R-:W-:-:S04]  /*0d80*/  USEL UR53, URZ, 0x1, !UP6 ;  /* 0x000000013f357887 */ /* 0x000fc8000f000000 */
[----:B------:R-:W-:Y:S01]  /*0d90*/  USEL UR53, UR53, 0x2, UP5 ;  /* 0x0000000235357887 */ /* 0x000fe2000a800000 */
[----:B-1----:R-:W-:-:S13]  /*0da0*/  ISETP.NE.AND P1, PT, R2, RZ, PT ;  /* 0x000000ff0200720c */ /* 0x002fda0003f25270 */
[----:B------:R-:W-:Y:S05]  /*0db0*/  @P1 BRA `(.L_x_3) ;  /* 0x0000000000581947 */ /* 0x000fea0003800000 */
[----:B------:R-:W1:Y:S01]  /*0dc0*/  S2UR UR5, SR_CgaCtaId ;  /* 0x00000000000579c3 */ /* 0x000e620000008800 */
[----:B------:R-:W-:Y:S01]  /*0dd0*/  UMOV UR4, 0x400 ;  /* 0x0000040000047882 */ /* 0x000fe20000000000 */
[----:B------:R-:W-:Y:S01]  /*0de0*/  UMOV UR24, 0x1 ;  /* 0x0000000100187882 */ /* 0x000fe20000000000 */
[----:B------:R-:W-:Y:S01]  /*0df0*/  UMOV UR25, 0x4 ;  /* 0x0000000400197882 */ /* 0x000fe20000000000 */
[----:B------:R-:W-:Y:S01]  /*0e00*/  ELECT P1, URZ, PT ;  /* 0x00000000003f782f */ /* 0x000fe20003820000 */
[----:B-1----:R-:W-:Y:S02]  /*0e10*/  ULEA UR11, UR5, UR4, 0x18 ;  /* 0x00000004050b7291 */ /* 0x002fe4000f8ec03f */
[----:B------:R-:W-:-:S04]  /*0e20*/  UIADD3 UR4, -UR24, 0x100000, URZ ;  /* 0x0010000018047890 */ /* 0x000fc8000fffe13f */
[----:B------:R-:W-:Y:S02]  /*0e30*/  USHF.L.U32 UR5, UR4, 0xb, URZ ;  /* 0x0000000b04057899 */ /* 0x000fe4000800063f */
[----:B------:R-:W-:Y:S02]  /*0e40*/  USHF.L.U32 UR4, UR4, 0x1, URZ ;  /* 0x0000000104047899 */ /* 0x000fe4000800063f */
[----:B------:R-:W-:-:S04]  /*0e50*/  UIADD3 UR24, -UR25, 0x100000, URZ ;  /* 0x0010000019187890 */ /* 0x000fc8000fffe13f */
[----:B------:R-:W-:Y:S02]  /*0e60*/  USHF.L.U32 UR25, UR24, 0xb, URZ ;  /* 0x0000000b18197899 */ /* 0x000fe4000800063f */
[----:B------:R-:W-:Y:S01]  /*0e70*/  USHF.L.U32 UR24, UR24, 0x1, URZ ;  /* 0x0000000118187899 */ /* 0x000fe2000800063f */
[----:B------:R-:W1:Y:S03]  /*0e80*/  FENCE.VIEW.ASYNC.S ;  /* 0x00000000000073c6 */ /* 0x000e660000000000 */
[----:B-1----:R1:W1:Y:S08]  /*0e90*/  SYNCS.EXCH.64 URZ, [UR11+0x38480], UR4 ;  /* 0x038480040b3f75b2 */ /* 0x0022700008000100 */
        /* <DEDUP_REMOVED lines=8> */
.L_x_3:
[----:B------:R-:W2:Y:S01]  /*0f20*/  SHFL.IDX PT, R15, R13, RZ, 0x1f ;  /* 0x00001fff0d0f7589 */ /* 0x000ea200000e0000 */
[----:B-1----:R-:W-:Y:S01]  /*0f30*/  ULDC UR4, c[0x0][0x154] ;  /* 0x0000550000047ab9 */ /* 0x002fe20000000800 */
[----:B------:R-:W1:Y:S01]  /*0f40*/  LDC R14, c[0x0][0x148] ;  /* 0x00005200ff0e7b82 */ /* 0x000e620000000800 */
[----:B------:R-:W-:Y:S01]  /*0f50*/  FMUL R12, R3, UR4 ;  /* 0x00000004030c7c20 */ /* 0x000fe20008400000 */
[----:B------:R-:W-:Y:S01]  /*0f60*/  UISETP.EQ.AND UP6, UPT, UR55, 0x2, !UP1 ;  /* 0x000000023700788c */ /* 0x000fe2000cfc2270 */
[----:B------:R-:W-:Y:S01]  /*0f70*/  I2FP.F32.U32 R3, UR40 ;  /* 0x0000002800037c45 */ /* 0x000fe20008201000 */
[----:B------:R-:W-:Y:S01]  /*0f80*/  ULDC UR4, c[0x0][0x150] ;  /* 0x0000540000047ab9 */ /* 0x000fe20000000800 */
[----:B------:R-:W-:Y:S01]  /*0f90*/  NOP ;  /* 0x0000000000007918 */ /* 0x000fe20000000000 */
[----:B------:R-:W-:Y:S01]  /*0fa0*/  USEL UR52, URZ, 0x1, !UP6 ;  /* 0x000000013f347887 */ /* 0x000fe2000f000000 */
[----:B------:R-:W3:Y:S01]  /*0fb0*/  F2I.U32.TRUNC.NTZ R12, R12 ;  /* 0x0000000c000c7305 */ /* 0x000ee2000020f000 */
[----:B------:R-:W-:-:S02]  /*0fc0*/  FMUL R17, R3, UR4 ;  /* 0x0000000403117c20 */ /* 0x000fc40008400000 */
[----:B------:R-:W-:Y:S01]  /*0fd0*/  USEL UR52, UR52, 0x2, UP5 ;  /* 0x0000000234347887 */ /* 0x000fe2000a800000 */
[----:B--2---:R-:W-:Y:S01]  /*0fe0*/  ISETP.NE.AND P1, PT, R15, RZ, PT ;  /* 0x000000ff0f00720c */ /* 0x004fe20003f25270 */
[----:B---3--:R-:W-:-:S04]  /*0ff0*/  IMAD.MOV R21, RZ, RZ, -R12 ;  /* 0x000000ffff157224 */ /* 0x008fc800078e0a0c */
[----:B-1----:R-:W-:-:S08]  /*1000*/  IMAD R21, R14, R21, UR6 ;  /* 0x000000060e157e24 */ /* 0x002fd0000f8e0215 */
[----:B------:R-:W-:Y:S05]  /*1010*/  @P1 BRA `(.L_x_4) ;  /* 0x0000000000581947 */ /* 0x000fea0003800000 */
[----:B------:R-:W1:Y:S01]  /*1020*/  S2UR UR5, SR_CgaCtaId ;  /* 0x00000000000579c3 */ /* 0x000e620000008800 */
[----:B------:R-:W-:Y:S01]  /*1030*/  UMOV UR4, 0x400 ;  /* 0x0000040000047882 */ /* 0x000fe20000000000 */
[----:B------:R-:W-:Y:S01]  /*1040*/  UMOV UR11, 0x20 ;  /* 0x00000020000b7882 */ /* 0x000fe20000000000 */
[----:B------:R-:W-:Y:S01]  /*1050*/  UMOV UR24, 0x100 ;  /* 0x0000010000187882 */ /* 0x000fe20000000000 */
[----:B------:R-:W-:Y:S01]  /*1060*/  ELECT P1, URZ, PT ;  /* 0x00000000003f782f */ /* 0x000fe20003820000 */
        /* <DEDUP_REMOVED lines=10> */
[----:B------:R1:W1:Y:S01]  /*1110*/  SYNCS.EXCH.64 URZ, [UR6+0x384c8], UR4 ;  /* 0x0384c804063f75b2 */ /* 0x0002620008000100 */
[----:B------:R1:W1:Y:S01]  /*1120*/  SYNCS.EXCH.64 URZ, [UR6+0x384e8], UR24 ;  /* 0x0384e818063f75b2 */ /* 0x0002620008000100 */
[----:B------:R1:W1:Y:S01]  /*1130*/  SYNCS.EXCH.64 URZ, [UR6+0x384d0], UR4 ;  /* 0x0384d004063f75b2 */ /* 0x0002620008000100 */
[----:B------:R1:W1:Y:S01]  /*1140*/  SYNCS.EXCH.64 URZ, [UR6+0x384f0], UR24 ;  /* 0x0384f018063f75b2 */ /* 0x0002620008000100 */
[----:B------:R1:W1:Y:S01]  /*1150*/  SYNCS.EXCH.64 URZ, [UR6+0x384d8], UR4 ;  /* 0x0384d804063f75b2 */ /* 0x0002620008000100 */
[----:B------:R1:W1:Y:S01]  /*1160*/  SYNCS.EXCH.64 URZ, [UR6+0x384f8], UR24 ;  /* 0x0384f818063f75b2 */ /* 0x0002620008000100 */
[----:B------:R-:W-:Y:S01]  /*1170*/  NOP ;  /* 0x0000000000007918 */ /* 0x000fe20000000000 */
.L_x_4:
[----:B------:R-:W-:Y:S01]  /*1180*/  SHF.R.S32.HI R14, RZ, 0x1f, R19 ;  /* 0x0000001fff0e7819 */ /* 0x000fe20000011413 */
[----:B------:R-:W4:Y:S01]  /*1190*/  SHFL.IDX PT, R15, R13, RZ, 0x1f ;  /* 0x00001fff0d0f7589 */ /* 0x000f2200000e0000 */
[----:B------:R-:W-:Y:S01]  /*11a0*/  ELECT P1, URZ, PT ;  /* 0x00000000003f782f */ /* 0x000fe20003820000 */
[----:B------:R-:W2:Y:S01]  /*11b0*/  LDC R18, c[0x0][0x144] ;  /* 0x00005100ff127b82 */ /* 0x000ea20000000800 */
[----:B------:R-:W-:Y:S01]  /*11c0*/  LEA.HI R3, R14, R19, RZ, 0x7 ;  /* 0x000000130e037211 */ /* 0x000fe200078f38ff */
[----:B------:R-:W3:Y:S01]  /*11d0*/  F2I.U32.TRUNC.NTZ R17, R17 ;  /* 0x0000001100117305 */ /* 0x000ee2000020f000 */
[----:B-1----:R-:W-:Y:S01]  /*11e0*/  UMOV UR4, 0x20 ;  /* 0x0000002000047882 */ /* 0x002fe20000000000 */
[----:B------:R-:W-:Y:S01]  /*11f0*/  NOP ;  /* 0x0000000000007918 */ /* 0x000fe20000000000 */
[----:B------:R-:W-:Y:S01]  /*1200*/  LOP3.LUT R12, R3, 0xffffff80, RZ, 0xc0, !PT ;  /* 0xffffff80030c7812 */ /* 0x000fe200078ec0ff */
[----:B------:R-:W-:Y:S01]  /*1210*/  ULDC UR41, c[0x0][0xc] ;  /* 0x0000030000297ab9 */ /* 0x000fe20000000800 */
[----:B------:R-:W-:-:S03]  /*1220*/  MOV R23, 0x1 ;  /* 0x0000000100177802 */ /* 0x000fc60000000f00 */
[----:B------:R-:W-:-:S05]  /*1230*/  IMAD.IADD R12, R19, 0x1, -R12 ;  /* 0x00000001130c7824 */ /* 0x000fca00078e0a0c */
[----:B------:R-:W-:-:S04]  /*1240*/  SHF.R.S32.HI R3, RZ, 0x1f, R12 ;  /* 0x0000001fff037819 */ /* 0x000fc8000001140c */
[----:B------:R-:W-:Y:S02]  /*1250*/  LEA.HI R3, R3, R12, RZ, 0x3 ;  /* 0x0000000c03037211 */ /* 0x000fe400078f18ff */
[----:B----4-:R-:W-:Y:S02]  /*1260*/  ISETP.NE.OR P1, PT, R15, RZ, !P1 ;  /* 0x000000ff0f00720c */ /* 0x010fe40004f25670 */
[--C-:B------:R-:W-:Y:S02]  /*1270*/  SHF.R.S32.HI R15, RZ, 0x3, R3.reuse ;  /* 0x00000003ff0f7819 */ /* 0x100fe40000011403 */
[----:B------:R-:W-:Y:S02]  /*1280*/  SHF.R.S32.HI R16, RZ, 0x1f, R3 ;  /* 0x0000001fff107819 */ /* 0x000fe40000011403 */
[----:B------:R-:W-:Y:S02]  /*1290*/  SHF.R.S32.HI R3, RZ, 0x1f, R2 ;  /* 0x0000001fff037819 */ /* 0x000fe40000011402 */
[----:B------:R-:W-:-:S02]  /*12a0*/  LEA.HI R16, R16, R15, RZ, 0x2 ;  /* 0x0000000f10107211 */ /* 0x000fc400078f10ff */
[----:B------:R-:W-:Y:S02]  /*12b0*/  LEA.HI R3, R3, R2, RZ, 0x2 ;  /* 0x0000000203037211 */ /* 0x000fe400078f10ff */
[----:B------:R-:W-:Y:S01]  /*12c0*/  LOP3.LUT R16, R16, 0xfffffffc, RZ, 0xc0, !PT ;  /* 0xfffffffc10107812 */ /* 0x000fe200078ec0ff */
[----:B------:R-:W-:Y:S01]  /*12d0*/  VOTEU.ALL UP5, P1 ;  /* 0x00000000003f7886 */ /* 0x000fe200008a0000 */
[----:B------:R-:W-:Y:S01]  /*12e0*/  LOP3.LUT R3, R3, 0x3ffffffc, RZ, 0xc0, !PT ;  /* 0x3ffffffc03037812 */ /* 0x000fe200078ec0ff */
[----:B------:R-:W-:Y:S02]  /*12f0*/  VOTEU.ALL UP6, P1 ;  /* 0x00000000003f7886 */ /* 0x000fe400008c0000 */
[----:B------:R-:W-:Y:S01]  /*1300*/  IMAD.IADD R16, R15, 0x1, -R16 ;  /* 0x000000010f107824 */ /* 0x000fe200078e0a10 */
[----:B------:R-:W1:Y:S01]  /*1310*/  @!UP5 S2UR UR11, SR_CgaCtaId ;  /* 0x00000000000bd9c3 */ /* 0x000e620000008800 */
[----:B------:R-:W-:Y:S01]  /*1320*/  IMAD.IADD R3, R2, 0x1, -R3 ;  /* 0x0000000102037824 */ /* 0x000fe200078e0a03 */
[----:B------:R-:W-:Y:S01]  /*1330*/  @!UP5 UMOV UR6, 0x400 ;  /* 0x000004000006d882 */ /* 0x000fe20000000000 */
[----:B---3--:R-:W-:Y:S01]  /*1340*/  IMAD.MOV R15, RZ, RZ, -R17 ;  /* 0x000000ffff0f7224 */ /* 0x008fe200078e0a11 */
[----:B------:R-:W-:-:S04]  /*1350*/  @!UP5 UIADD3 UR4, -UR4, 0x100000, URZ ;  /* 0x001000000404d890 */ /* 0x000fc8000fffe13f */
[----:B------:R-:W-:Y:S02]  /*1360*/  @!UP5 USHF.L.U32 UR5, UR4, 0xb, URZ ;  /* 0x0000000b0405d899 */ /* 0x000fe4000800063f */
[----:B------:R-:W-:Y:S01]  /*1370*/  @!UP5 USHF.L.U32 UR4, UR4, 0x1, URZ ;  /* 0x000000010404d899 */ /* 0x000fe2000800063f */
[----:B------:R-:W-:Y:S02]  /*1380*/  IMAD R3, R3, 0x4, R16 ;  /* 0x0000000403037824 */ /* 0x000fe400078e0210 */
[----:B--2---:R-:W-:Y:S02]  /*1390*/  IMAD R15, R18, R15, UR40 ;  /* 0x00000028120f7e24 */ /* 0x004fe4000f8e020f */
[C---:B------:R-:W-:Y:S01]  /*13a0*/  IMAD.SHL.U32 R22, R3.reuse, 0x4, RZ ;  /* 0x0000000403167824 */ /* 0x040fe200078e00ff */
[----:B------:R-:W-:-:S04]  /*13b0*/  LEA.HI R2, R3, R3, RZ, 0x1 ;  /* 0x0000000303027211 */ /* 0x000fc800078f08ff */
[----:B------:R-:W-:Y:S02]  /*13c0*/  LOP3.LUT R2, R2, 0xfffffffe, RZ, 0xc0, !PT ;  /* 0xfffffffe02027812 */ /* 0x000fe400078ec0ff */
[----:B------:R-:W-:-:S03]  /*13d0*/  LOP3.LUT R22, R3, 0xc, R22, 0x78, !PT ;  /* 0x0000000c03167812 */ /* 0x000fc600078e7816 */
[----:B------:R-:W-:-:S05]  /*13e0*/  IMAD.IADD R2, R3, 0x1, -R2 ;  /* 0x0000000103027824 */ /* 0x000fca00078e0a02 */
[----:B------:R-:W-:Y:S01]  /*13f0*/  ISETP.NE.AND P2, PT, R2, R15, PT ;  /* 0x0000000f0200720c */ /* 0x000fe20003f45270 */
[----:B-1----:R-:W-:Y:S01]  /*1400*/  @!UP5 ULEA UR6, UR11, UR6, 0x18 ;  /* 0x000000060b06d291 */ /* 0x002fe2000f8ec03f */
[----:B------:R-:W1:Y:S01]  /*1410*/  LDC R15, c[0x0][0x140] ;  /* 0x00005000ff0f7b82 */ /* 0x000e620000000800 */
[----:B------:R-:W-:Y:S01]  /*1420*/  VOTEU.ALL UP5, P1 ;  /* 0x00000000003f7886 */ /* 0x000fe200008a0000 */
[----:B------:R-:W-:-:S04]  /*1430*/  LOP3.LUT P1, RZ, R12, 0x7, RZ, 0xc0, !PT ;  /* 0x000000070cff7812 */ /* 0x000fc8000782c0ff */
[----:B------:R-:W-:-:S05]  /*1440*/  ISETP.LT.U32.AND P1, PT, R22, 0x2, !P1 ;  /* 0x000000021600780c */ /* 0x000fca0004f21070 */
[----:B------:R-:W-:Y:S01]  /*1450*/  @P2 LEA.HI R2, R22, R22, RZ, 0x1 ;  /* 0x0000001616022211 */ /* 0x000fe200078f08ff */
[----:B------:R-:W2:Y:S02]  /*1460*/  FENCE.VIEW.ASYNC.S ;  /* 0x00000000000073c6 */ /* 0x000ea40000000000 */
[----:B--2---:R-:W2:Y:S01]  /*1470*/  @!UP5 SYNCS.EXCH.64 URZ, [UR6+0x38500], UR4 ;  /* 0x03850004063fd5b2 */ /* 0x004ea20008000100 */
[----:B------:R-:W-:-:S04]  /*1480*/  @P2 SHF.R.S32.HI R2, RZ, 0x1, R2 ;  /* 0x00000001ff022819 */ /* 0x000fc80000011402 */
[----:B------:R-:W-:Y:S02]  /*1490*/  @P2 ISETP.NE.AND P3, PT, R2, R21, PT ;  /* 0x000000150200220c */ /* 0x000fe40003f65270 */
[----:B------:R-:W-:Y:S02]  /*14a0*/  SEL R2, RZ, 0x1, !P1 ;  /* 0x00000001ff027807 */ /* 0x000fe40004800000 */
[----:B------:R-:W-:Y:S02]  /*14b0*/  @P2 SEL R23, RZ, 0x1, P3 ;  /* 0x00000001ff172807 */ /* 0x000fe40001800000 */
[----:B-1----:R-:W-:Y:S02]  /*14c0*/  ISETP.EQ.U32.AND P4, PT, R15, 0x1, PT ;  /* 0x000000010f00780c */ /* 0x002fe40003f82070 */
[----:B------:R-:W-:Y:S01]  /*14d0*/  LOP3.LUT R23, R23, R2, RZ, 0xc0, !PT ;  /* 0x0000000217177212 */ /* 0x000fe200078ec0ff */
[----:B------:R1:W3:Y:S01]  /*14e0*/  @!UP6 SYNCS.EXCH.64 URZ, [UR6+0x38508], UR4 ;  /* 0x03850804063fe5b2 */ /* 0x0002e20008000100 */
[----:B------:R-:W-:Y:S01]  /*14f0*/  NOP ;  /* 0x0000000000007918 */ /* 0x000fe20000000000 */
[----:B-1----:R-:W-:-:S08]  /*1500*/  ULDC.U8 UR4, c[0x0][0x900] ;  /* 0x0002400000047ab9 */ /* 0x002fd00000000000 */
[----:B--2---:R-:W-:Y:S05]  /*1510*/  @!P4 BRA `(.L_x_5) ;  /* 0x000000000008c947 */ /* 0x004fea0003800000 */
[----:B---3--:R-:W-:Y:S01]  /*1520*/  UCGABAR_ARV ;  /* 0x00000000000079c7 */ /* 0x008fe20008000000 */
[----:B------:R-:W-:Y:S05]  /*1530*/  BRA `(.L_x_6) ;  /* 0x0000000000047947 */ /* 0x000fea0003800000 */
.L_x_5:
[----:B---3--:R-:W-:Y:S01]  /*1540*/  NOP ;  /* 0x0000000000007918 */ /* 0x008fe20000000000 */
.L_x_6:
[----:B------:R-:W-:Y:S05]  /*1550*/  @!P4 BRA `(.L_x_7) ;  /* 0x00000000000cc947 */ /* 0x000fea0003800000 */
[----:B------:R-:W-:Y:S01]  /*1560*/  UCGABAR_WAIT ;  /* 0x0000000000007dc7 */ /* 0x000fe20008000000 */
[----:B------:R-:W-:Y:S01]  /*1570*/  CCTL.IVALL ;  /* 0x00000000ff00798f */ /* 0x000fe20002000000 */
[----:B------:R-:W-:Y:S05]  /*1580*/  BRA `(.L_x_8) ;  /* 0x0000000000047947 */ /* 0x000fea0003800000 */
.L_x_7:
[----:B------:R-:W-:Y:S06]  /*1590*/  BAR.SYNC.DEFER_BLOCKING 0x0 ;  /* 0x0000000000007b1d */ /* 0x000fec0000010000 */
.L_x_8:
[----:B------:R-:W1:Y:S01]  /*15a0*/  LDC.64 R16, c[0x0][0x8f8] ;  /* 0x00023e00ff107b82 */ /* 0x000e620000000a00 */
[----:B------:R-:W-:Y:S01]  /*15b0*/  IMAD.U32 R2, RZ, RZ, UR9 ;  /* 0x00000009ff027e24 */ /* 0x000fe2000f8e00ff */
[----:B------:R-:W-:Y:S01]  /*15c0*/  ISETP.NE.AND P2, PT, RZ, UR4, PT ;  /* 0x00000004ff007c0c */ /* 0x000fe2000bf45270 */
[----:B------:R-:W-:Y:S01]  /*15d0*/  UMOV UR6, URZ ;  /* 0x0000003f00067c82 */ /* 0x000fe20008000000 */
[----:B------:R-:W-:Y:S01]  /*15e0*/  UMOV UR5, URZ ;  /* 0x0000003f00057c82 */ /* 0x000fe20008000000 */
[----:B------:R-:W-:Y:S01]  /*15f0*/  UMOV UR4, URZ ;  /* 0x0000003f00047c82 */ /* 0x000fe20008000000 */
[----:B------:R-:W-:Y:S01]  /*1600*/  UMOV UR11, URZ ;  /* 0x0000003f000b7c82 */ /* 0x000fe20008000000 */
[----:B------:R-:W-:Y:S01]  /*1610*/  P2R R21, PR, RZ, 0x4 ;  /* 0x00000004ff157803 */ /* 0x000fe20000000000 */
[----:B------:R-:W-:Y:S01]  /*1620*/  IMAD.MOV.U32 R18, RZ, RZ, -0x1 ;  /* 0xffffffffff127424 */ /* 0x000fe200078e00ff */
[----:B-1----:R-:W-:Y:S01]  /*1630*/  ISETP.LE.U32.AND P1, PT, R16, UR10, PT ;  /* 0x0000000a10007c0c */ /* 0x002fe2000bf23070 */
[----:B------:R-:W-:-:S03]  /*1640*/  IMAD.MOV.U32 R16, RZ, RZ, -0x1 ;  /* 0xffffffffff107424 */ /* 0x000fc600078e00ff */
[----:B------:R-:W-:Y:S01]  /*1650*/  ISETP.GE.U32.AND.EX P1, PT, R2, R17, PT, P1 ;  /* 0x000000110200720c */ /* 0x000fe20003f26110 */
[----:B------:R-:W-:-:S12]  /*1660*/  IMAD.MOV.U32 R17, RZ, RZ, -0x1 ;  /* 0xffffffffff117424 */ /* 0x000fd800078e00ff */
[----:B------:R-:W-:Y:S05]  /*1670*/  @P2 BRA P1, `(.L_x_9) ;  /* 0x0000001400fc2947 */ /* 0x000fea0000800000 */
[----:B------:R-:W-:Y:S01]  /*1680*/  IMAD.U32 R3, RZ, RZ, UR9 ;  /* 0x00000009ff037e24 */ /* 0x000fe2000f8e00ff */
[----:B------:R-:W-:Y:S01]  /*1690*/  ISETP.LE.U32.AND P1, PT, R6, UR10, PT ;  /* 0x0000000a06007c0c */ /* 0x000fe2000bf23070 */
[----:B------:R-:W-:Y:S01]  /*16a0*/  UMOV UR5, URZ ;  /* 0x0000003f00057c82 */ /* 0x000fe20008000000 */
[----:B------:R-:W-:Y:S01]  /*16b0*/  UMOV UR4, URZ ;  /* 0x0000003f00047c82 */ /* 0x000fe20008000000 */
[----:B------:R-:W-:Y:S01]  /*16c0*/  UMOV UR11, URZ ;  /* 0x0000003f000b7c82 */ /* 0x000fe20008000000 */
[----:B------:R-:W-:Y:S01]  /*16d0*/  ISETP.GE.U32.AND.EX P1, PT, R3, R7, PT, P1 ;  /* 0x000000070300720c */ /* 0x000fe20003f26110 */
[----:B------:R-:W-:-:S12]  /*16e0*/  UMOV UR6, URZ ;  /* 0x0000003f00067c82 */ /* 0x000fd80008000000 */
[----:B------:R-:W-:Y:S05]  /*16f0*/  @!P1 BRA `(.L_x_10) ;  /* 0x0000001000c89947 */ /* 0x000fea0003800000 */
[----:B------:R-:W-:Y:S02]  /*1700*/  VIADD R7, R9, 0x20 ;  /* 0x0000002009077836 */ /* 0x000fe40000000000 */
[----:B------:R-:W-:Y:S02]  /*1710*/  IMAD.MOV.U32 R3, RZ, RZ, R9 ;  /* 0x000000ffff037224 */ /* 0x000fe400078e0009 */
[----:B-----5:R-:W-:Y:S01]  /*1720*/  IMAD.MOV.U32 R12, RZ, RZ, R8 ;  /* 0x000000ffff0c7224 */ /* 0x020fe200078e0008 */
[----:B------:R-:W-:-:S13]  /*1730*/  ISETP.GE.AND P1, PT, R7, R0, PT ;  /* 0x000000000700720c */ /* 0x000fda0003f26270 */
[----:B------:R-:W1:Y:S01]  /*1740*/  @!P1 LDC.64 R24, c[0x0][0x918] ;  /* 0x00024600ff189b82 */ /* 0x000e620000000a00 */
[----:B------:R-:W-:Y:S01]  /*1750*/  @!P1 VIADD R15, R3, 0x20 ;  /* 0x00000020030f9836 */ /* 0x000fe20000000000 */
[----:B------:R-:W-:Y:S02]  /*1760*/  UIADD3 UR16, UP5, UR16, -0x1, URZ ;  /* 0xffffffff10107890 */ /* 0x000fe4000ffbe03f */
[----:B------:R-:W-:Y:S01]  /*1770*/  UIADD3 UR14, UP6, UR14, -0x1, URZ ;  /* 0xffffffff0e0e7890 */ /* 0x000fe2000ffde03f */
[----:B------:R-:W-:Y:S01]  /*1780*/  BSSY B0, `(.L_x_11) ;  /* 0x0000051000007945 */ /* 0x000fe20003800000 */
[----:B------:R-:W-:Y:S01]  /*1790*/  UIADD3.X UR17, UR17, -0x1, URZ, UP5, !UPT ;  /* 0xffffffff11117890 */ /* 0x000fe2000affe43f */
[----:B-1----:R-:W-:-:S04]  /*17a0*/  @!P1 IMAD.WIDE R24, R15, 0xc, R24 ;  /* 0x0000000c0f189825 */ /* 0x002fc800078e0218 */
[----:B------:R-:W-:Y:S01]  /*17b0*/  IMAD.MOV.U32 R15, RZ, RZ, R10 ;  /* 0x000000ffff0f7224 */ /* 0x000fe200078e000a */
[----:B------:R1:W5:Y:S04]  /*17c0*/  @!P1 LDG.E R8, desc[UR58][R24.64] ;  /* 0x0000003a18089981 */ /* 0x000368000c1e1900 */
[----:B------:R1:W5:Y:S01]  /*17d0*/  @!P1 LDG.E R10, desc[UR58][R24.64+0x4] ;  /* 0x0000043a180a9981 */ /* 0x000362000c1e1900 */
[----:B------:R-:W-:Y:S01]  /*17e0*/  ISETP.GE.AND P1, PT, R3, R0, PT ;  /* 0x000000000300720c */ /* 0x000fe20003f26270 */
[----:B------:R-:W-:Y:S01]  /*17f0*/  UIADD3.X UR15, UR15, -0x1, URZ, UP6, !UPT ;  /* 0xffffffff0f0f7890 */ /* 0x000fe2000b7fe43f */
[----:B------:R-:W-:Y:S01]  /*1800*/  IMAD.MOV.U32 R6, RZ, RZ, RZ ;  /* 0x000000ffff067224 */ /* 0x000fe200078e00ff */
[----:B------:R-:W-:Y:S01]  /*1810*/  UIADD3 UR4, UR8, -0x1, URZ ;  /* 0xffffffff08047890 */ /* 0x000fe2000fffe03f */
[----:B------:R-:W-:Y:S01]  /*1820*/  IMAD.MOV.U32 R2, RZ, RZ, RZ ;  /* 0x000000ffff027224 */ /* 0x000fe200078e00ff */
[----:B------:R-:W-:Y:S01]  /*1830*/  UIADD3 UR5, UR7, -0x1, URZ ;  /* 0xffffffff07057890 */ /* 0x000fe2000fffe03f */
[----:B------:R-:W-:Y:S01]  /*1840*/  IMAD.MOV.U32 R28, RZ, RZ, 0x7fffffff ;  /* 0x7fffffffff1c7424 */ /* 0x000fe200078e00ff */
[----:B------:R-:W-:-:S06]  /*1850*/  MOV R29, RZ ;  /* 0x000000ff001d7202 */ /* 0x000fcc0000000f00 */
[----:B-1----:R-:W-:Y:S05]  /*1860*/  @P1 BRA `(.L_x_12) ;  /* 0x0000000400081947 */ /* 0x002fea0003800000 */
[----:B------:R-:W-:Y:S02]  /*1870*/  PLOP3.LUT P3, PT, PT, PT, UP0, 0x80, 0x0 ;  /* 0x000000000000781c */ /* 0x000fe40003f6f008 */
[C---:B------:R-:W-:Y:S02]  /*1880*/  IADD3 R17, P2, R15.reuse, UR16, RZ ;  /* 0x000000100f117c10 */ /* 0x040fe4000ff5e0ff */
[C---:B------:R-:W-:Y:S02]  /*1890*/  IADD3 R28, P1, R12.reuse, UR14, RZ ;  /* 0x0000000e0c1c7c10 */ /* 0x040fe4000ff3e0ff */
[----:B------:R-:W-:Y:S02]  /*18a0*/  LEA.HI.X.SX32 R18, R15, UR17, 0x1, P2 ;  /* 0x000000110f127c11 */ /* 0x000fe400090f0eff */
[----:B------:R-:W-:-:S05]  /*18b0*/  LEA.HI.X.SX32 R29, R12, UR15, 0x1, P1 ;  /* 0x0000000f0c1d7c11 */ /* 0x000fca00088f0eff */
[----:B------:R-:W-:Y:S05]  /*18c0*/  @!P3 BRA `(.L_x_13) ;  /* 0x000000000030b947 */ /* 0x000fea0003800000 */
[----:B------:R-:W-:Y:S02]  /*18d0*/  ULDC UR6, c[0x0][0x8dc] ;  /* 0x0002370000067ab9 */ /* 0x000fe40000000800 */
[----:B------:R-:W-:-:S05]  /*18e0*/  IADD3 R15, P1, R28, UR6, RZ ;  /* 0x000000061c0f7c10 */ /* 0x000fca000ff3e0ff */
[----:B------:R-:W-:-:S04]  /*18f0*/  IMAD.X R29, RZ, RZ, R29, P1 ;  /* 0x000000ffff1d7224 */ /* 0x000fc800008e061d */
[----:B------:R-:W-:-:S04]  /*1900*/  IMAD.WIDE.U32 R4, R29, UR20, RZ ;  /* 0x000000141d047c25 */ /* 0x000fc8000f8e00ff */
[----:B------:R-:W-:-:S04]  /*1910*/  IMAD.WIDE.U32 R24, P1, R15, UR21, R4 ;  /* 0x000000150f187c25 */ /* 0x000fc8000f820004 */
[----:B------:R-:W-:-:S04]  /*1920*/  IMAD.WIDE.U32 R4, R15, UR20, RZ ;  /* 0x000000140f047c25 */ /* 0x000fc8000f8e00ff */
[----:B------:R-:W-:Y:S01]  /*1930*/  IMAD.X R27, RZ, RZ, RZ, P1 ;  /* 0x000000ffff1b7224 */ /* 0x000fe200008e06ff */
[----:B------:R-:W-:Y:S01]  /*1940*/  IADD3 RZ, P1, R5, R24, RZ ;  /* 0x0000001805ff7210 */ /* 0x000fe20007f3e0ff */
[----:B------:R-:W-:-:S04]  /*1950*/  IMAD.MOV.U32 R26, RZ, RZ, R25 ;  /* 0x000000ffff1a7224 */ /* 0x000fc800078e0019 */
[----:B------:R-:W-:-:S04]  /*1960*/  IMAD.WIDE.U32.X R4, R29, UR21, R26, P1 ;  /* 0x000000151d047c25 */ /* 0x000fc800088e041a */
[----:B------:R-:W-:Y:S02]  /*1970*/  IMAD.MOV.U32 R28, RZ, RZ, R4 ;  /* 0x000000ffff1c7224 */ /* 0x000fe400078e0004 */
[----:B------:R-:W-:-:S07]  /*1980*/  IMAD.MOV.U32 R29, RZ, RZ, R5 ;  /* 0x000000ffff1d7224 */ /* 0x000fce00078e0005 */
.L_x_13:
        /* <DEDUP_REMOVED lines=13> */
.L_x_14:
[----:B------:R-:W-:Y:S02]  /*1a60*/  SHF.R.U64 R5, R28, UR26, R29 ;  /* 0x0000001a1c057c19 */ /* 0x000fe4000800121d */
[----:B------:R-:W-:-:S03]  /*1a70*/  SHF.R.U64 R4, R17, UR30, R18 ;  /* 0x0000001e11047c19 */ /* 0x000fc60008001212 */
[----:B------:R-:W-:Y:S02]  /*1a80*/  VIADD R17, R5, UR4 ;  /* 0x0000000405117c36 */ /* 0x000fe40008000000 */
[----:B------:R-:W-:-:S03]  /*1a90*/  VIADD R18, R4, UR5 ;  /* 0x0000000504127c36 */ /* 0x000fc60008000000 */
[----:B------:R-:W-:Y:S02]  /*1aa0*/  IABS R15, R17 ;  /* 0x00000011000f7213 */ /* 0x000fe40000000000 */
[----:B------:R-:W-:-:S03]  /*1ab0*/  IABS R12, R18 ;  /* 0x00000012000c7213 */ /* 0x000fc60000000000 */
[----:B------:R-:W-:-:S04]  /*1ac0*/  IMAD.HI.U32 R4, R15, UR13, RZ ;  /* 0x0000000d0f047c27 */ /* 0x000fc8000f8e00ff */
[----:B------:R-:W-:-:S04]  /*1ad0*/  IMAD.HI.U32 R5, R12, UR19, RZ ;  /* 0x000000130c057c27 */ /* 0x000fc8000f8e00ff */
[----:B------:R-:W-:Y:S02]  /*1ae0*/  IMAD R4, R4, UR29, R15 ;  /* 0x0000001d04047c24 */ /* 0x000fe4000f8e020f */
[----:B------:R-:W-:Y:S02]  /*1af0*/  IMAD R5, R5, UR31, R12 ;  /* 0x0000001f05057c24 */ /* 0x000fe4000f8e020c */
[----:B------:R-:W-:Y:S01]  /*1b00*/  IMAD.U32 R15, RZ, RZ, UR32 ;  /* 0x00000020ff0f7e24 */ /* 0x000fe2000f8e00ff */
[----:B------:R-:W-:Y:S01]  /*1b10*/  ISETP.LT.U32.AND P1, PT, R4, UR28, PT ;  /* 0x0000001c04007c0c */ /* 0x000fe2000bf21070 */
[----:B------:R-:W-:Y:S01]  /*1b20*/  IMAD.U32 R12, RZ, RZ, UR33 ;  /* 0x00000021ff0c7e24 */ /* 0x000fe2000f8e00ff */
[----:B------:R-:W-:-:S11]  /*1b30*/  ISETP.LT.U32.AND P2, PT, R5, UR27, PT ;  /* 0x0000001b05007c0c */ /* 0x000fd6000bf41070 */
[----:B------:R-:W-:Y:S01]  /*1b40*/  @!P1 VIADD R4, R4, -UR28 ;  /* 0x8000001c04049c36 */ /* 0x000fe20008000000 */
[----:B------:R-:W-:Y:S02]  /*1b50*/  ISETP.GE.AND P1, PT, R18, RZ, PT ;  /* 0x000000ff1200720c */ /* 0x000fe40003f26270 */
[----:B------:R-:W-:Y:S02]  /*1b60*/  @!P2 IADD3 R5, R5, -UR27, RZ ;  /* 0x8000001b0505ac10 */ /* 0x000fe4000fffe0ff */
[----:B------:R-:W-:Y:S02]  /*1b70*/  ISETP.LT.U32.AND P3, PT, R4, UR28, PT ;  /* 0x0000001c04007c0c */ /* 0x000fe4000bf61070 */
[----:B------:R-:W-:Y:S02]  /*1b80*/  ISETP.LT.U32.AND P4, PT, R5, UR27, PT ;  /* 0x0000001b05007c0c */ /* 0x000fe4000bf81070 */
[----:B------:R-:W-:-:S09]  /*1b90*/  ISETP.GE.AND P2, PT, R17, RZ, PT ;  /* 0x000000ff1100720c */ /* 0x000fd20003f46270 */
[----:B------:R-:W-:Y:S01]  /*1ba0*/  @!P3 VIADD R4, R4, -UR28 ;  /* 0x8000001c0404bc36 */ /* 0x000fe20008000000 */
[----:B------:R-:W-:Y:S01]  /*1bb0*/  PLOP3.LUT P3, PT, PT, PT, UP4, 0x80, 0x0 ;  /* 0x000000000000781c */ /* 0x000fe20003f6f048 */
[----:B------:R-:W-:Y:S01]  /*1bc0*/  @!P4 VIADD R5, R5, -UR27 ;  /* 0x8000001b0505cc36 */ /* 0x000fe20008000000 */
[----:B------:R-:W-:Y:S01]  /*1bd0*/  PLOP3.LUT P4, PT, PT, PT, UP2, 0x80, 0x0 ;  /* 0x000000000000781c */ /* 0x000fe20003f8f028 */
[----:B------:R-:W-:Y:S02]  /*1be0*/  @!P2 IMAD.MOV R4, RZ, RZ, -R4 ;  /* 0x000000ffff04a224 */ /* 0x000fe400078e0a04 */
[----:B------:R-:W-:Y:S01]  /*1bf0*/  @!P1 IMAD.MOV R5, RZ, RZ, -R5 ;  /* 0x000000ffff059224 */ /* 0x000fe200078e0a05 */
[----:B------:R-:W-:Y:S02]  /*1c00*/  PLOP3.LUT P1, PT, PT, PT, UP3, 0x80, 0x0 ;  /* 0x000000000000781c */ /* 0x000fe40003f2f038 */
[----:B------:R-:W-:Y:S02]  /*1c10*/  SEL R4, R15, R4, !P3 ;  /* 0x000000040f047207 */ /* 0x000fe40005800000 */
[----:B------:R-:W-:-:S03]  /*1c20*/  SEL R5, R12, R5, !P4 ;  /* 0x000000050c057207 */ /* 0x000fc60006000000 */
[----:B------:R-:W-:Y:S02]  /*1c30*/  IMAD.IADD R28, R17, 0x1, -R4 ;  /* 0x00000001111c7824 */ /* 0x000fe400078e0a04 */
[----:B------:R-:W-:-:S05]  /*1c40*/  IMAD.IADD R5, R18, 0x1, -R5 ;  /* 0x0000000112057824 */ /* 0x000fca00078e0a05 */
[----:B------:R-:W-:Y:S01]  /*1c50*/  SEL R4, R5, R28, !P1 ;  /* 0x0000001c05047207 */ /* 0x000fe20004800000 */
[----:B------:R-:W-:-:S03]  /*1c60*/  IMAD R28, R28, R5, RZ ;  /* 0x000000051c1c7224 */ /* 0x000fc600078e02ff */
[----:B------:R-:W-:Y:S02]  /*1c70*/  SHF.R.S32.HI R5, RZ, 0x1f, R4 ;  /* 0x0000001fff057819 */ /* 0x000fe40000011404 */
[----:B------:R-:W-:-:S07]  /*1c80*/  SHF.R.S32.HI R29, RZ, 0x1f, R28 ;  /* 0x0000001fff1d7819 */ /* 0x000fce000001141c */
.L_x_12:
[----:B------:R-:W-:Y:S05]  /*1c90*/  BSYNC B0 ;  /* 0x0000000000007941 */ /* 0x000fea0003800000 */
.L_x_11:
[----:B------:R-:W1:Y:S01]  /*1ca0*/  SHFL.UP PT, R15, R28, 0x1, RZ ;  /* 0x042000001c0f7989 */ /* 0x000e6200000e00ff */
[C---:B------:R-:W-:Y:S02]  /*1cb0*/  ISETP.NE.AND P2, PT, R9.reuse, RZ, PT ;  /* 0x000000ff0900720c */ /* 0x040fe40003f45270 */
[C---:B------:R-:W-:Y:S01]  /*1cc0*/  ISETP.GE.U32.AND P3, PT, R9.reuse, 0x2, PT ;  /* 0x000000020900780c */ /* 0x040fe20003f66070 */
[----:B------:R-:W2:Y:S01]  /*1cd0*/  SHFL.UP PT, R12, R29, 0x1, RZ ;  /* 0x042000001d0c7989 */ /* 0x000ea200000e00ff */
[C---:B------:R-:W-:Y:S02]  /*1ce0*/  ISETP.GE.U32.AND P4, PT, R9.reuse, 0x4, PT ;  /* 0x000000040900780c */ /* 0x040fe40003f86070 */
[C---:B------:R-:W-:Y:S02]  /*1cf0*/  ISETP.GE.U32.AND P5, PT, R9.reuse, 0x8, PT ;  /* 0x000000080900780c */ /* 0x040fe40003fa6070 */
[----:B------:R-:W-:Y:S02]  /*1d00*/  ISETP.GE.U32.AND P6, PT, R9, 0x10, PT ;  /* 0x000000100900780c */ /* 0x000fe40003fc6070 */
[----:B-1----:R-:W-:-:S02]  /*1d10*/  SEL R15, R15, RZ, P2 ;  /* 0x000000ff0f0f7207 */ /* 0x002fc40001000000 */
[----:B--2---:R-:W-:Y:S02]  /*1d20*/  SEL R12, R12, RZ, P2 ;  /* 0x000000ff0c0c7207 */ /* 0x004fe40001000000 */
[----:B------:R-:W-:-:S05]  /*1d30*/  IADD3 R24, P1, R15, R28, RZ ;  /* 0x0000001c0f187210 */ /* 0x000fca0007f3e0ff */
[----:B------:R-:W-:Y:S01]  /*1d40*/  IMAD.X R17, R12, 0x1, R29, P1 ;  /* 0x000000010c117824 */ /* 0x000fe200008e061d */
[----:B------:R-:W1:Y:S04]  /*1d50*/  SHFL.UP PT, R15, R24, 0x2, RZ ;  /* 0x04400000180f7989 */ /* 0x000e6800000e00ff */
[----:B------:R-:W2:Y:S01]  /*1d60*/  SHFL.UP PT, R12, R17, 0x2, RZ ;  /* 0x04400000110c7989 */ /* 0x000ea200000e00ff */
[----:B-1----:R-:W-:-:S04]  /*1d70*/  SEL R15, R15, RZ, P3 ;  /* 0x000000ff0f0f7207 */ /* 0x002fc80001800000 */
[----:B------:R-:W-:Y:S02]  /*1d80*/  IADD3 R18, P1, R15, R24, RZ ;  /* 0x000000180f127210 */ /* 0x000fe40007f3e0ff */
[----:B--2---:R-:W-:-:S03]  /*1d90*/  SEL R12, R12, RZ, P3 ;  /* 0x000000ff0c0c7207 */ /* 0x004fc60001800000 */
[----:B------:R-:W1:Y:S02]  /*1da0*/  SHFL.UP PT, R15, R18, 0x4, RZ ;  /* 0x04800000120f7989 */ /* 0x000e6400000e00ff */
[----:B------:R-:W-:-:S05]  /*1db0*/  IMAD.X R25, R12, 0x1, R17, P1 ;  /* 0x000000010c197824 */ /* 0x000fca00008e0611 */
        /* <DEDUP_REMOVED lines=15> */
[----:B--2---:R-:W-:-:S05]  /*1eb0*/  SEL R12, R12, RZ, P6 ;  /* 0x000000ff0c0c7207 */ /* 0x004fca0003000000 */
[----:B------:R-:W-:Y:S01]  /*1ec0*/  IMAD.X R17, R12, 0x1, R25, P1 ;  /* 0x000000010c117824 */ /* 0x000fe200008e0619 */
[----:B------:R-:W-:-:S04]  /*1ed0*/  ISETP.GT.U32.AND P1, PT, R15, UR10, PT ;  /* 0x0000000a0f007c0c */ /* 0x000fc8000bf24070 */
[----:B------:R-:W-:-:S13]  /*1ee0*/  ISETP.GT.U32.AND.EX P1, PT, R17, UR9, PT, P1 ;  /* 0x0000000911007c0c */ /* 0x000fda000bf24110 */
[----:B------:R-:W-:-:S04]  /*1ef0*/  VOTE.ANY R12, PT, P1 ;  /* 0x00000000000c7806 */ /* 0x000fc800008e0100 */
[----:B------:R-:W-:-:S13]  /*1f00*/  ISETP.NE.AND P1, PT, R12, RZ, PT ;  /* 0x000000ff0c00720c */ /* 0x000fda0003f25270 */
[----:B------:R-:W-:Y:S05]  /*1f10*/  @P1 BRA `(.L_x_15) ;  /* 0x00000008006c1947 */ /* 0x000fea0003800000 */
[----:B------:R-:W1:Y:S01]  /*1f20*/  LDC R0, c[0x0][0x910] ;  /* 0x00024400ff007b82 */ /* 0x000e620000000800 */
[----:B------:R-:W-:Y:S01]  /*1f30*/  MOV R26, R15 ;  /* 0x0000000f001a7202 */ /* 0x000fe20000000f00 */
[----:B------:R-:W-:Y:S01]  /*1f40*/  IMAD.MOV.U32 R27, RZ, RZ, R17 ;  /* 0x000000ffff1b7224 */ /* 0x000fe200078e0011 */
[----:B------:R-:W-:Y:S01]  /*1f50*/  ULDC UR13, c[0x0][0x8f4] ;  /* 0x00023d00000d7ab9 */ /* 0x000fe20000000800 */
[----:B------:R-:W-:Y:S01]  /*1f60*/  ULDC UR6, c[0x0][0x8dc] ;  /* 0x0002370000067ab9 */ /* 0x000fe20000000800 */
[----:B------:R-:W-:Y:S01]  /*1f70*/  ULDC UR19, c[0x0][0x8d8] ;  /* 0x0002360000137ab9 */ /* 0x000fe20000000800 */
[----:B------:R-:W-:Y:S01]  /*1f80*/  ULDC UR24, c[0x0][0x8f0] ;  /* 0x00023c0000187ab9 */ /* 0x000fe20000000800 */
[----:B------:R-:W-:Y:S01]  /*1f90*/  ULDC.64 UR20, c[0x0][0x8d0] ;  /* 0x0002340000147ab9 */ /* 0x000fe20000000a00 */
[----:B------:R-:W-:-:S05]  /*1fa0*/  ULDC.64 UR22, c[0x0][0x8e8] ;  /* 0x00023a0000167ab9 */ /* 0x000fca0000000a00 */
.L_x_20:
[----:B------:R-:W-:Y:S02]  /*1fb0*/  IMAD.MOV.U32 R3, RZ, RZ, R7 ;  /* 0x000000ffff037224 */ /* 0x000fe400078e0007 */
[----:B------:R-:W-:Y:S02]  /*1fc0*/  VIADD R7, R7, 0x20 ;  /* 0x0000002007077836 */ /* 0x000fe40000000000 */
[----:B-----5:R-:W-:-:S03]  /*1fd0*/  IMAD.MOV.U32 R12, RZ, RZ, R8 ;  /* 0x000000ffff0c7224 */ /* 0x020fc600078e0008 */
[----:B-1----:R-:W-:-:S13]  /*1fe0*/  ISETP.GE.AND P1, PT, R7, R0, PT ;  /* 0x000000000700720c */ /* 0x002fda0003f26270 */
[----:B------:R-:W1:Y:S01]  /*1ff0*/  @!P1 LDC.64 R24, c[0x0][0x918] ;  /* 0x00024600ff189b82 */ /* 0x000e620000000a00 */
[----:B------:R-:W-:Y:S01]  /*2000*/  @!P1 VIADD R15, R3, 0x20 ;  /* 0x00000020030f9836 */ /* 0x000fe20000000000 */
[----:B------:R2:W3:Y:S01]  /*2010*/  SHFL.IDX PT, R2, R27, 0x1f, 0x1f ;  /* 0x03e01f001b027f89 */ /* 0x0004e200000e0000 */
[----:B------:R-:W-:Y:S03]  /*2020*/  BSSY B0, `(.L_x_16) ;  /* 0x0000065000007945 */ /* 0x000fe60003800000 */
[----:B------:R2:W4:Y:S01]  /*2030*/  SHFL.IDX PT, R6, R26, 0x1f, 0x1f ;  /* 0x03e01f001a067f89 */ /* 0x00052200000e0000 */
[----:B-1----:R-:W-:-:S04]  /*2040*/  @!P1 IMAD.WIDE R24, R15, 0xc, R24 ;  /* 0x0000000c0f189825 */ /* 0x002fc800078e0218 */
[----:B------:R-:W-:Y:S01]  /*2050*/  IMAD.MOV.U32 R15, RZ, RZ, R10 ;  /* 0x000000ffff0f7224 */ /* 0x000fe200078e000a */
[----:B------:R2:W5:Y:S04]  /*2060*/  @!P1 LDG.E R8, desc[UR58][R24.64] ;  /* 0x0000003a18089981 */ /* 0x000568000c1e1900 */
[----:B------:R2:W5:Y:S01]  /*2070*/  @!P1 LDG.E R10, desc[UR58][R24.64+0x4] ;  /* 0x0000043a180a9981 */ /* 0x000562000c1e1900 */
[----:B------:R-:W-:Y:S01]  /*2080*/  ISETP.GE.AND P1, PT, R3, R0, PT ;  /* 0x000000000300720c */ /* 0x000fe20003f26270 */
[----:B------:R-:W-:Y:S02]  /*2090*/  IMAD.MOV.U32 R28, RZ, RZ, 0x7fffffff ;  /* 0x7fffffffff1c7424 */ /* 0x000fe400078e00ff */
[----:B------:R-:W-:-:S10]  /*20a0*/  IMAD.MOV.U32 R29, RZ, RZ, RZ ;  /* 0x000000ffff1d7224 */ /* 0x000fd400078e00ff */
[----:B--234-:R-:W-:Y:S05]  /*20b0*/  @P1 BRA `(.L_x_17) ;  /* 0x00000004006c1947 */ /* 0x01cfea0003800000 */
[----:B------:R-:W-:Y:S02]  /*20c0*/  IABS R31, R20 ;  /* 0x00000014001f7213 */ /* 0x000fe40000000000 */
[C---:B------:R-:W-:Y:S02]  /*20d0*/  IADD3 R17, P1, R12.reuse, UR14, RZ ;  /* 0x0000000e0c117c10 */ /* 0x040fe4000ff3e0ff */
[----:B------:R-:W1:Y:S02]  /*20e0*/  I2F.RP R4, R31 ;  /* 0x0000001f00047306 */ /* 0x000e640000209400 */
[----:B------:R-:W-:Y:S02]  /*20f0*/  LEA.HI.X.SX32 R18, R12, UR15, 0x1, P1 ;  /* 0x0000000f0c127c11 */ /* 0x000fe400088f0eff */
[----:B------:R-:W-:-:S04]  /*2100*/  IADD3 R12, P1, R15, UR16, RZ ;  /* 0x000000100f0c7c10 */ /* 0x000fc8000ff3e0ff */
[----:B------:R-:W-:Y:S02]  /*2110*/  LEA.HI.X.SX32 R15, R15, UR17, 0x1, P1 ;  /* 0x000000110f0f7c11 */ /* 0x000fe400088f0eff */
[----:B------:R-:W-:Y:S01]  /*2120*/  PLOP3.LUT P1, PT, PT, PT, UP0, 0x80, 0x0 ;  /* 0x000000000000781c */ /* 0x000fe20003f2f008 */
[----:B-1----:R-:W1:Y:S02]  /*2130*/  MUFU.RCP R4, R4 ;  /* 0x0000000400047308 */ /* 0x002e640000001000 */
[----:B-1----:R-:W-:-:S06]  /*2140*/  VIADD R5, R4, 0xffffffe ;  /* 0x0ffffffe04057836 */ /* 0x002fcc0000000000 */
[----:B------:R-:W1:Y:S02]  /*2150*/  F2I.FTZ.U32.TRUNC.NTZ R33, R5 ;  /* 0x0000000500217305 */ /* 0x000e64000021f000 */
[----:B-1----:R-:W-:Y:S02]  /*2160*/  IMAD.MOV R28, RZ, RZ, -R33 ;  /* 0x000000ffff1c7224 */ /* 0x002fe400078e0a21 */
[----:B------:R-:W-:Y:S05]  /*2170*/  @!P1 BRA `(.L_x_18) ;  /* 0x00000000002c9947 */ /* 0x000fea0003800000 */
        /* <DEDUP_REMOVED lines=9> */
[----:B------:R-:W-:Y:S01]  /*2210*/  IMAD.MOV.U32 R18, RZ, RZ, R5 ;  /* 0x000000ffff127224 */ /* 0x000fe200078e0005 */
[----:B------:R-:W-:-:S07]  /*2220*/  MOV R17, R4 ;  /* 0x0000000400117202 */ /* 0x000fce0000000f00 */
.L_x_18:
        /* <DEDUP_REMOVED lines=12> */
.L_x_19:
[----:B------:R-:W-:Y:S01]  /*22f0*/  SHF.R.U64 R12, R12, UR24, R15 ;  /* 0x000000180c0c7c19 */ /* 0x000fe2000800120f */
[----:B------:R-:W-:Y:S01]  /*2300*/  IMAD.MOV.U32 R4, RZ, RZ, R28 ;  /* 0x000000ffff047224 */ /* 0x000fe200078e001c */
[----:B------:R-:W-:Y:S02]  /*2310*/  IABS R5, R20 ;  /* 0x0000001400057213 */ /* 0x000fe40000000000 */
[----:B------:R-:W-:Y:S01]  /*2320*/  SHF.R.U64 R17, R17, UR19, R18 ;  /* 0x0000001311117c19 */ /* 0x000fe20008001212 */
[----:B------:R-:W-:Y:S01]  /*2330*/  VIADD R15, R12, UR5 ;  /* 0x000000050c0f7c36 */ /* 0x000fe20008000000 */
[----:B------:R-:W-:Y:S01]  /*2340*/  IABS R28, R11 ;  /* 0x0000000b001c7213 */ /* 0x000fe20000000000 */
[----:B------:R-:W-:Y:S02]  /*2350*/  IMAD R12, R4, R31, RZ ;  /* 0x0000001f040c7224 */ /* 0x000fe400078e02ff */
[----:B------:R-:W-:Y:S01]  /*2360*/  IMAD.MOV R25, RZ, RZ, -R5 ;  /* 0x000000ffff197224 */ /* 0x000fe200078e0a05 */
[----:B------:R-:W-:Y:S01]  /*2370*/  IABS R24, R15 ;  /* 0x0000000f00187213 */ /* 0x000fe20000000000 */
[----:B------:R-:W-:-:S02]  /*2380*/  IMAD.MOV.U32 R4, RZ, RZ, RZ ;  /* 0x000000ffff047224 */ /* 0x000fc400078e00ff */
[----:B------:R-:W-:Y:S02]  /*2390*/  IMAD.MOV.U32 R5, RZ, RZ, R33 ;  /* 0x000000ffff057224 */ /* 0x000fe400078e0021 */
[----:B------:R-:W-:Y:S02]  /*23a0*/  VIADD R18, R17, UR4 ;  /* 0x0000000411127c36 */ /* 0x000fe40008000000 */
[----:B------:R-:W-:-:S04]  /*23b0*/  IMAD.HI.U32 R4, R33, R12, R4 ;  /* 0x0000000c21047227 */ /* 0x000fc800078e0004 */
[----:B------:R-:W-:Y:S01]  /*23c0*/  IMAD.MOV.U32 R5, RZ, RZ, R24 ;  /* 0x000000ffff057224 */ /* 0x000fe200078e0018 */
[----:B------:R-:W-:Y:S01]  /*23d0*/  IABS R24, R11 ;  /* 0x0000000b00187213 */ /* 0x000fe20000000000 */
[----:B------:R-:W-:Y:S02]  /*23e0*/  IMAD.MOV.U32 R12, RZ, RZ, R25 ;  /* 0x000000ffff0c7224 */ /* 0x000fe400078e0019 */
[----:B------:R-:W-:Y:S01]  /*23f0*/  IMAD.HI.U32 R4, R4, R5, RZ ;  /* 0x0000000504047227 */ /* 0x000fe200078e00ff */
[----:B------:R-:W1:Y:S03]  /*2400*/  I2F.RP R25, R24 ;  /* 0x0000001800197306 */ /* 0x000e660000209400 */
[----:B------:R-:W-:-:S05]  /*2410*/  IMAD R12, R4, R12, R5 ;  /* 0x0000000c040c7224 */ /* 0x000fca00078e0205 */
[----:B------:R-:W-:Y:S01]  /*2420*/  ISETP.GT.U32.AND P1, PT, R31, R12, PT ;  /* 0x0000000c1f00720c */ /* 0x000fe20003f24070 */
[----:B-1----:R-:W1:-:S12]  /*2430*/  MUFU.RCP R25, R25 ;  /* 0x0000001900197308 */ /* 0x002e580000001000 */
[----:B------:R-:W-:Y:S01]  /*2440*/  @!P1 IADD3 R12, R12, -R31, RZ ;  /* 0x8000001f0c0c9210 */ /* 0x000fe20007ffe0ff */
[----:B-1----:R-:W-:-:S04]  /*2450*/  VIADD R4, R25, 0xffffffe ;  /* 0x0ffffffe19047836 */ /* 0x002fc80000000000 */
[----:B------:R1:W2:Y:S02]  /*2460*/  F2I.FTZ.U32.TRUNC.NTZ R5, R4 ;  /* 0x0000000400057305 */ /* 0x0002a4000021f000 */
[----:B-1----:R-:W-:Y:S02]  /*2470*/  IMAD.MOV.U32 R4, RZ, RZ, RZ ;  /* 0x000000ffff047224 */ /* 0x002fe400078e00ff */
[----:B--2---:R-:W-:-:S04]  /*2480*/  IMAD.MOV R27, RZ, RZ, -R5 ;  /* 0x000000ffff1b7224 */ /* 0x004fc800078e0a05 */
[----:B------:R-:W-:Y:S01]  /*2490*/  IMAD R17, R27, R24, RZ ;  /* 0x000000181b117224 */ /* 0x000fe200078e02ff */
[----:B------:R-:W-:-:S03]  /*24a0*/  IABS R27, R18 ;  /* 0x00000012001b7213 */ /* 0x000fc60000000000 */
[----:B------:R-:W-:-:S04]  /*24b0*/  IMAD.HI.U32 R26, R5, R17, R4 ;  /* 0x00000011051a7227 */ /* 0x000fc800078e0004 */
[----:B------:R-:W-:Y:S02]  /*24c0*/  IMAD.MOV.U32 R5, RZ, RZ, R27 ;  /* 0x000000ffff057224 */ /* 0x000fe400078e001b */
[----:B------:R-:W-:Y:S02]  /*24d0*/  IMAD.MOV R17, RZ, RZ, -R28 ;  /* 0x000000ffff117224 */ /* 0x000fe400078e0a1c */
[----:B------:R-:W-:-:S04]  /*24e0*/  IMAD.HI.U32 R4, R26, R5, RZ ;  /* 0x000000051a047227 */ /* 0x000fc800078e00ff */
[----:B------:R-:W-:-:S05]  /*24f0*/  IMAD R5, R4, R17, R5 ;  /* 0x0000001104057224 */ /* 0x000fca00078e0205 */
[----:B------:R-:W-:-:S13]  /*2500*/  ISETP.GT.U32.AND P1, PT, R24, R5, PT ;  /* 0x000000051800720c */ /* 0x000fda0003f24070 */
[----:B------:R-:W-:Y:S01]  /*2510*/  @!P1 IMAD.IADD R5, R5, 0x1, -R24 ;  /* 0x0000000105059824 */ /* 0x000fe200078e0a18 */
[----:B------:R-:W-:-:S13]  /*2520*/  ISETP.GT.U32.AND P1, PT, R31, R12, PT ;  /* 0x0000000c1f00720c */ /* 0x000fda0003f24070 */
[----:B------:R-:W-:Y:S01]  /*2530*/  @!P1 IMAD.IADD R12, R12, 0x1, -R31 ;  /* 0x000000010c0c9824 */ /* 0x000fe200078e0a1f */
[----:B------:R-:W-:-:S03]  /*2540*/  ISETP.GT.U32.AND P1, PT, R24, R5, PT ;  /* 0x000000051800720c */ /* 0x000fc60003f24070 */
[----:B------:R-:W-:-:S10]  /*2550*/  IMAD.MOV.U32 R4, RZ, RZ, R12 ;  /* 0x000000ffff047224 */ /* 0x000fd400078e000c */
[----:B------:R-:W-:Y:S01]  /*2560*/  @!P1 IMAD.IADD R5, R5, 0x1, -R24 ;  /* 0x0000000105059824 */ /* 0x000fe200078e0a18 */
[----:B------:R-:W-:-:S13]  /*2570*/  ISETP.GE.AND P1, PT, R15, RZ, PT ;  /* 0x000000ff0f00720c */ /* 0x000fda0003f26270 */
[----:B------:R-:W-:Y:S01]  /*2580*/  @!P1 IMAD.MOV R4, RZ, RZ, -R4 ;  /* 0x000000ffff049224 */ /* 0x000fe200078e0a04 */
[----:B------:R-:W-:-:S13]  /*2590*/  ISETP.GE.AND P1, PT, R18, RZ, PT ;  /* 0x000000ff1200720c */ /* 0x000fda0003f26270 */
[----:B------:R-:W-:Y:S01]  /*25a0*/  @!P1 IMAD.MOV R5, RZ, RZ, -R5 ;  /* 0x000000ffff059224 */ /* 0x000fe200078e0a05 */
[----:B------:R-:W-:-:S13]  /*25b0*/  ISETP.NE.AND P1, PT, RZ, UR7, PT ;  /* 0x00000007ff007c0c */ /* 0x000fda000bf25270 */
[----:B------:R-:W-:Y:S02]  /*25c0*/  @!P1 LOP3.LUT R4, RZ, UR7, RZ, 0x33, !PT ;  /* 0x00000007ff049c12 */ /* 0x000fe4000f8e33ff */
[----:B------:R-:W-:-:S03]  /*25d0*/  ISETP.NE.AND P1, PT, RZ, UR8, PT ;  /* 0x00000008ff007c0c */ /* 0x000fc6000bf25270 */
[----:B------:R-:W-:-:S10]  /*25e0*/  IMAD.IADD R4, R15, 0x1, -R4 ;  /* 0x000000010f047824 */ /* 0x000fd400078e0a04 */
[----:B------:R-:W-:Y:S02]  /*25f0*/  @!P1 LOP3.LUT R5, RZ, UR8, RZ, 0x33, !PT ;  /* 0x00000008ff059c12 */ /* 0x000fe4000f8e33ff */
[----:B------:R-:W-:Y:S02]  /*2600*/  PLOP3.LUT P1, PT, PT, PT, UP3, 0x80, 0x0 ;  /* 0x000000000000781c */ /* 0x000fe40003f2f038 */
[----:B------:R-:W-:-:S04]  /*2610*/  IADD3 R5, -R5, R18, RZ ;  /* 0x0000001205057210 */ /* 0x000fc80007ffe1ff */
[CC--:B------:R-:W-:Y:S01]  /*2620*/  SEL R15, R4.reuse, R5.reuse, !P1 ;  /* 0x00000005040f7207 */ /* 0x0c0fe20004800000 */
[----:B------:R-:W-:-:S03]  /*2630*/  IMAD R28, R4, R5, RZ ;  /* 0x00000005041c7224 */ /* 0x000fc600078e02ff */
[--C-:B------:R-:W-:Y:S01]  /*2640*/  SHF.R.S32.HI R5, RZ, 0x1f, R15.reuse ;  /* 0x0000001fff057819 */ /* 0x100fe2000001140f */
[----:B------:R-:W-:Y:S01]  /*2650*/  IMAD.MOV.U32 R4, RZ, RZ, R15 ;  /* 0x000000ffff047224 */ /* 0x000fe200078e000f */
[----:B------:R-:W-:-:S07]  /*2660*/  SHF.R.S32.HI R29, RZ, 0x1f, R28 ;  /* 0x0000001fff1d7819 */ /* 0x000fce000001141c */
.L_x_17:
[----:B------:R-:W-:Y:S05]  /*2670*/  BSYNC B0 ;  /* 0x0000000000007941 */ /* 0x000fea0003800000 */
.L_x_16:
[----:B------:R-:W1:Y:S04]  /*2680*/  SHFL.UP PT, R15, R28, 0x1, RZ ;  /* 0x042000001c0f7989 */ /* 0x000e6800000e00ff */
[----:B------:R-:W2:Y:S01]  /*2690*/  SHFL.UP PT, R12, R29, 0x1, RZ ;  /* 0x042000001d0c7989 */ /* 0x000ea200000e00ff */
[----:B-1----:R-:W-:Y:S02]  /*26a0*/  SEL R15, R15, RZ, P2 ;  /* 0x000000ff0f0f7207 */ /* 0x002fe40001000000 */
[----:B--2---:R-:W-:Y:S02]  /*26b0*/  SEL R12, R12, RZ, P2 ;  /* 0x000000ff0c0c7207 */ /* 0x004fe40001000000 */
[----:B------:R-:W-:-:S05]  /*26c0*/  IADD3 R18, P1, R15, R28, RZ ;  /* 0x0000001c0f127210 */ /* 0x000fca0007f3e0ff */
[----:B------:R-:W-:Y:S01]  /*26d0*/  IMAD.X R25, R12, 0x1, R29, P1 ;  /* 0x000000010c197824 */ /* 0x000fe200008e061d */
        /* <DEDUP_REMOVED lines=24> */
[----:B------:R-:W-:-:S05]  /*2860*/  IADD3 R26, P1, R15, R6, RZ ;  /* 0x000000060f1a7210 */ /* 0x000fca0007f3e0ff */
[----:B------:R-:W-:Y:S01]  /*2870*/  IMAD.X R27, R17, 0x1, R2, P1 ;  /* 0x00000001111b7824 */ /* 0x000fe200008e0602 */
[----:B------:R-:W-:-:S04]  /*2880*/  ISETP.GT.U32.AND P1, PT, R26, UR10, PT ;  /* 0x0000000a1a007c0c */ /* 0x000fc8000bf24070 */
[----:B------:R-:W-:-:S13]  /*2890*/  ISETP.GT.U32.AND.EX P1, PT, R27, UR9, PT, P1 ;  /* 0x000000091b007c0c */ /* 0x000fda000bf24110 */
[----:B------:R-:W-:-:S04]  /*28a0*/  VOTE.ANY R12, PT, P1 ;  /* 0x00000000000c7806 */ /* 0x000fc800008e0100 */
[----:B------:R-:W-:-:S13]  /*28b0*/  ISETP.NE.AND P1, PT, R12, RZ, PT ;  /* 0x000000ff0c00720c */ /* 0x000fda0003f25270 */
[----:B------:R-:W-:Y:S05]  /*28c0*/  @!P1 BRA `(.L_x_20) ;  /* 0xfffffff400b89947 */ /* 0x000fea000383ffff */
.L_x_15:
[----:B------:R-:W1:Y:S08]  /*28d0*/  BREV R12, R12 ;  /* 0x0000000c000c7301 */ /* 0x000e700000000000 */
[----:B-1----:R-:W1:Y:S02]  /*28e0*/  FLO.U32.SH R7, R12 ;  /* 0x0000000c00077300 */ /* 0x002e6400000e0400 */
[----:B-1----:R-:W1:Y:S02]  /*28f0*/  SHFL.IDX PT, R3, R3, R7, 0x1f ;  /* 0x00001f0703037589 */ /* 0x002e6400000e0000 */
[----:B-1----:R-:W-:-:S13]  /*2900*/  R2UR UR6, R3 ;  /* 0x00000000030672ca */ /* 0x002fda00000e0000 */
[----:B------:R-:W-:-:S05]  /*2910*/  VIADD R27, R9, UR6 ;  /* 0x00000006091b7c36 */ /* 0x000fca0008000000 */
[----:B------:R-:W-:-:S13]  /*2920*/  ISETP.GE.AND P1, PT, R27, R0, PT ;  /* 0x000000001b00720c */ /* 0x000fda0003f26270 */
[----:B------:R-:W1:Y:S02]  /*2930*/  @!P1 LDC.64 R24, c[0x0][0x918] ;  /* 0x00024600ff189b82 */ /* 0x000e640000000a00 */
[----:B-1----:R-:W-:-:S05]  /*2940*/  @!P1 IMAD.WIDE R24, R27, 0xc, R24 ;  /* 0x0000000c1b189825 */ /* 0x002fca00078e0218 */
[----:B-----5:R1:W5:Y:S04]  /*2950*/  @!P1 LDG.E R8, desc[UR58][R24.64] ;  /* 0x0000003a18089981 */ /* 0x020368000c1e1900 */
[----:B------:R1:W5:Y:S01]  /*2960*/  @!P1 LDG.E R10, desc[UR58][R24.64+0x4] ;  /* 0x0000043a180a9981 */ /* 0x000362000c1e1900 */
[----:B------:R-:W-:-:S03]  /*2970*/  IADD3 R18, P1, P2, R15, R6, -R28 ;  /* 0x000000060f127210 */ /* 0x000fc60007a3e81c */
[----:B------:R-:W-:Y:S01]  /*2980*/  SHFL.IDX PT, R6, R28, R7, 0x1f ;  /* 0x00001f071c067589 */ /* 0x000fe200000e0000 */
[----:B------:R-:W-:-:S03]  /*2990*/  IADD3.X R26, R17, R2, ~R29, P1, P2 ;  /* 0x00000002111a7210 */ /* 0x000fc60000fe4c1d */
[----:B------:R-:W2:Y:S04]  /*29a0*/  SHFL.IDX PT, R18, R18, R7, 0x1f ;  /* 0x00001f0712127589 */ /* 0x000ea800000e0000 */
[----:B------:R-:W3:Y:S04]  /*29b0*/  SHFL.IDX PT, R26, R26, R7, 0x1f ;  /* 0x00001f071a1a7589 */ /* 0x000ee800000e0000 */
[----:B------:R-:W4:Y:S04]  /*29c0*/  SHFL.IDX PT, R2, R29, R7, 0x1f ;  /* 0x00001f071d027589 */ /* 0x000f2800000e0000 */
[----:B------:R-:W1:Y:S04]  /*29d0*/  SHFL.IDX PT, R5, R5, R7, 0x1f ;  /* 0x00001f0705057589 */ /* 0x000e6800000e0000 */
[----:B------:R4:W1:Y:S01]  /*29e0*/  SHFL.IDX PT, R4, R4, R7, 0x1f ;  /* 0x00001f0704047589 */ /* 0x00086200000e0000 */
[----:B--2---:R-:W-:-:S02]  /*29f0*/  R2UR UR5, R18 ;  /* 0x00000000120572ca */ /* 0x004fc400000e0000 */
[----:B---3--:R-:W-:Y:S01]  /*2a00*/  R2UR UR4, R26 ;  /* 0x000000001a0472ca */ /* 0x008fe200000e0000 */
[----:B----4-:R-:W-:-:S14]  /*2a10*/  IMAD.MOV.U32 R7, RZ, RZ, R2 ;  /* 0x000000ffff077224 */ /* 0x010fdc00078e0002 */
.L_x_10:
[----:B------:R-:W-:Y:S01]  /*2a20*/  ISETP.LE.AND P1, PT, R0, UR6, PT ;  /* 0x0000000600007c0c */ /* 0x000fe2000bf23270 */
[----:B------:R-:W-:Y:S02]  /*2a30*/  IMAD.MOV.U32 R17, RZ, RZ, -0x1 ;  /* 0xffffffffff117424 */ /* 0x000fe400078e00ff */
[----:B------:R-:W-:-:S10]  /*2a40*/  IMAD.MOV.U32 R18, RZ, RZ, -0x1 ;  /* 0xffffffffff127424 */ /* 0x000fd400078e00ff */
[----:B------:R-:W-:Y:S05]  /*2a50*/  @P1 BRA `(.L_x_9) ;  /* 0x0000000400041947 */ /* 0x000fea0003800000 */
[----:B------:R-:W-:Y:S01]  /*2a60*/  UIADD3 UR15, UP2, -UR5, UR10, URZ ;  /* 0x0000000a050f7290 */ /* 0x000fe2000ff5e13f */
[----:B------:R-:W2:Y:S01]  /*2a70*/  S2UR UR19, SR_CTAID.Y ;  /* 0x00000000001379c3 */ /* 0x000ea20000002600 */
[----:B------:R-:W-:Y:S01]  /*2a80*/  ULDC UR17, c[0x0][0x8c0] ;  /* 0x0002300000117ab9 */ /* 0x000fe20000000800 */
[----:B------:R-:W-:Y:S01]  /*2a90*/  ULDC UR21, c[0x0][0x8b0] ;  /* 0x00022c0000157ab9 */ /* 0x000fe20000000800 */
[----:B------:R-:W-:Y:S01]  /*2aa0*/  UIADD3.X UR11, ~UR4, UR9, URZ, UP2, !UPT ;  /* 0x00000009040b7290 */ /* 0x000fe200097fe53f */
[--C-:B-1----:R-:W-:Y:S01]  /*2ab0*/  SHF.R.U32.HI R25, RZ, UR21, R5.reuse ;  /* 0x00000015ff197c19 */ /* 0x102fe20008011605 */
[----:B------:R-:W-:Y:S01]  /*2ac0*/  ULDC UR20, c[0x0][0x904] ;  /* 0x0002410000147ab9 */ /* 0x000fe20000000800 */
[----:B------:R-:W-:Y:S01]  /*2ad0*/  ULDC UR13, c[0x0][0x8a8] ;  /* 0x00022a00000d7ab9 */ /* 0x000fe20000000800 */
[----:B------:R-:W-:Y:S01]  /*2ae0*/  USHF.R.U32.HI UR16, URZ, UR17, UR11 ;  /* 0x000000113f107299 */ /* 0x000fe2000801160b */
[----:B------:R-:W-:Y:S01]  /*2af0*/  SHF.R.U64 R24, R4, UR21, R5 ;  /* 0x0000001504187c19 */ /* 0x000fe20008001205 */
[----:B------:R-:W-:-:S02]  /*2b00*/  USHF.R.U64 UR15, UR15, UR17, UR11 ;  /* 0x000000110f0f7299 */ /* 0x000fc4000800120b */
[----:B------:R-:W-:Y:S02]  /*2b10*/  USHF.R.U32.HI UR14, URZ, UR21, UR16 ;  /* 0x000000153f0e7299 */ /* 0x000fe40008011610 */
[----:B------:R-:W-:Y:S02]  /*2b20*/  UIADD3 UR13, UR13, -0x1, URZ ;  /* 0xffffffff0d0d7890 */ /* 0x000fe4000fffe03f */
[----:B------:R-:W-:Y:S02]  /*2b30*/  USHF.R.U32.HI UR22, URZ, UR20, UR14 ;  /* 0x000000143f167299 */ /* 0x000fe4000801160e */
[----:B------:R-:W-:Y:S02]  /*2b40*/  USHF.R.U64 UR16, UR15, UR21, UR16 ;  /* 0x000000150f107299 */ /* 0x000fe40008001210 */
[----:B------:R-:W-:Y:S02]  /*2b50*/  ULOP3.LUT UR15, UR15, UR13, URZ, 0xc0, !UPT ;  /* 0x0000000d0f0f7292 */ /* 0x000fe4000f8ec03f */
[----:B------:R-:W-:Y:S01]  /*2b60*/  LOP3.LUT R0, R25, UR22, RZ, 0xfc, !PT ;  /* 0x0000001619007c12 */ /* 0x000fe2000f8efcff */
[----:B------:R-:W-:-:S02]  /*2b70*/  USHF.R.U64 UR14, UR16, UR20, UR14 ;  /* 0x00000014100e7299 */ /* 0x000fc4000800120e */
[----:B--2---:R-:W-:Y:S01]  /*2b80*/  USEL UR11, UR40, UR19, !UP3 ;  /* 0x00000013280b7287 */ /* 0x004fe2000d800000 */
[----:B------:R-:W-:-:S13]  /*2b90*/  ISETP.NE.U32.AND P1, PT, R0, RZ, PT ;  /* 0x000000ff0000720c */ /* 0x000fda0003f25070 */
[----:B------:R-:W-:Y:S05]  /*2ba0*/  @!P1 BRA `(.L_x_21) ;  /* 0x0000000000149947 */ /* 0x000fea0003800000 */
[----:B------:R-:W-:-:S07]  /*2bb0*/  MOV R12, 0x2bd0 ;  /* 0x00002bd0000c7802 */ /* 0x000fce0000000f00 */
[----:B-----5:R-:W-:Y:S05]  /*2bc0*/  CALL.REL.NOINC `($__internal_0_$__cuda_sm20_div_u64) ;  /* 0x000000cc00147944 */ /* 0x020fea0003c00000 */
[----:B------:R-:W-:-:S04]  /*2bd0*/  IMAD.MOV R12, RZ, RZ, -R0 ;  /* 0x000000ffff0c7224 */ /* 0x000fc800078e0a00 */
[----:B------:R-:W-:Y:S01]  /*2be0*/  IMAD R12, R24, R12, UR14 ;  /* 0x0000000e180c7e24 */ /* 0x000fe2000f8e020c */
[----:B------:R-:W-:Y:S06]  /*2bf0*/  BRA `(.L_x_22) ;  /* 0x0000000000507947 */ /* 0x000fec0003800000 */
.L_x_21:
[----:B------:R-:W1:Y:S01]  /*2c00*/  I2F.U32.RP R0, R24 ;  /* 0x0000001800007306 */ /* 0x000e620000209000 */
[----:B------:R-:W-:-:S07]  /*2c10*/  ISETP.NE.U32.AND P3, PT, R24, RZ, PT ;  /* 0x000000ff1800720c */ /* 0x000fce0003f65070 */
[----:B-1----:R-:W1:Y:S02]  /*2c20*/  MUFU.RCP R0, R0 ;  /* 0x0000000000007308 */ /* 0x002e640000001000 */
[----:B-1----:R-:W-:-:S06]  /*2c30*/  VIADD R2, R0, 0xffffffe ;  /* 0x0ffffffe00027836 */ /* 0x002fcc0000000000 */
[----:B------:R1:W2:Y:S02]  /*2c40*/  F2I.FTZ.U32.TRUNC.NTZ R3, R2 ;  /* 0x0000000200037305 */ /* 0x0002a4000021f000 */
[----:B-1----:R-:W-:Y:S01]  /*2c50*/  IMAD.MOV.U32 R2, RZ, RZ, RZ ;  /* 0x000000ffff027224 */ /* 0x002fe200078e00ff */
[----:B--2---:R-:W-:-:S05]  /*2c60*/  IADD3 R15, RZ, -R3, RZ ;  /* 0x80000003ff0f7210 */ /* 0x004fca0007ffe0ff */
[----:B------:R-:W-:-:S04]  /*2c70*/  IMAD R15, R15, R24, RZ ;  /* 0x000000180f0f7224 */ /* 0x000fc800078e02ff */
[----:B------:R-:W-:-:S06]  /*2c80*/  IMAD.HI.U32 R3, R3, R15, R2 ;  /* 0x0000000f03037227 */ /* 0x000fcc00078e0002 */
[----:B------:R-:W-:-:S04]  /*2c90*/  IMAD.HI.U32 R0, R3, UR14, RZ ;  /* 0x0000000e03007c27 */ /* 0x000fc8000f8e00ff */
[----:B------:R-:W-:-:S04]  /*2ca0*/  IMAD.MOV R3, RZ, RZ, -R0 ;  /* 0x000000ffff037224 */ /* 0x000fc800078e0a00 */
[----:B------:R-:W-:-:S05]  /*2cb0*/  IMAD R3, R24, R3, UR14 ;  /* 0x0000000e18037e24 */ /* 0x000fca000f8e0203 */
[----:B------:R-:W-:-:S13]  /*2cc0*/  ISETP.GE.U32.AND P1, PT, R3, R24, PT ;  /* 0x000000180300720c */ /* 0x000fda0003f26070 */
[----:B------:R-:W-:Y:S02]  /*2cd0*/  @P1 IMAD.IADD R3, R3, 0x1, -R24 ;  /* 0x0000000103031824 */ /* 0x000fe400078e0a18 */
[----:B------:R-:W-:-:S03]  /*2ce0*/  @P1 VIADD R0, R0, 0x1 ;  /* 0x0000000100001836 */ /* 0x000fc60000000000 */
[----:B------:R-:W-:-:S13]  /*2cf0*/  ISETP.GE.U32.AND P2, PT, R3, R24, PT ;  /* 0x000000180300720c */ /* 0x000fda0003f46070 */
[----:B------:R-:W-:Y:S01]  /*2d00*/  @P2 VIADD R0, R0, 0x1 ;  /* 0x0000000100002836 */ /* 0x000fe20000000000 */
[----:B------:R-:W-:-:S05]  /*2d10*/  @!P3 LOP3.LUT R0, RZ, R24, RZ, 0x33, !PT ;  /* 0x00000018ff00b212 */ /* 0x000fca00078e33ff */
[----:B------:R-:W-:-:S04]  /*2d20*/  IMAD.MOV R12, RZ, RZ, -R0 ;  /* 0x000000ffff0c7224 */ /* 0x000fc800078e0a00 */
[----:B------:R-:W-:-:S07]  /*2d30*/  IMAD R12, R24, R12, UR14 ;  /* 0x0000000e180c7e24 */ /* 0x000fce000f8e020c */
.L_x_22:
[----:B------:R-:W1:Y:S01]  /*2d40*/  LDC R15, c[0x0][0x8a8] ;  /* 0x00022a00ff0f7b82 */ /* 0x000e620000000800 */
[----:B------:R-:W-:Y:S01]  /*2d50*/  ULDC UR14, c[0x0][0x904] ;  /* 0x00024100000e7ab9 */ /* 0x000fe20000000800 */
[----:B------:R-:W-:Y:S01]  /*2d60*/  UMOV UR13, 0xffffffff ;  /* 0xffffffff000d7882 */ /* 0x000fe20000000000 */
[----:B------:R-:W-:Y:S01]  /*2d70*/  PLOP3.LUT P1, PT, PT, PT, UP3, 0x80, 0x0 ;  /* 0x000000000000781c */ /* 0x000fe20003f2f038 */
[----:B------:R-:W-:-:S04]  /*2d80*/  USHF.L.U32 UR13, UR13, UR14, URZ ;  /* 0x0000000e0d0d7299 */ /* 0x000fc8000800063f */
[----:B------:R-:W2:Y:S02]  /*2d90*/  LDC R17, c[0x0][0x8b8] ;  /* 0x00022e00ff117b82 */ /* 0x000ea40000000800 */
[----:B------:R-:W-:Y:S01]  /*2da0*/  LOP3.LUT R2, RZ, UR13, RZ, 0x33, !PT ;  /* 0x0000000dff027c12 */ /* 0x000fe2000f8e33ff */
[----:B------:R-:W-:Y:S02]  /*2db0*/  UMOV UR13, 0x1 ;  /* 0x00000001000d7882 */ /* 0x000fe40000000000 */
[----:B------:R-:W-:Y:S01]  /*2dc0*/  USHF.L.U32 UR13, UR13, UR14, URZ ;  /* 0x0000000e0d0d7299 */ /* 0x000fe2000800063f */
[----:B------:R-:W-:Y:S02]  /*2dd0*/  LOP3.LUT R3, R2, UR16, RZ, 0xc0, !PT ;  /* 0x0000001002037c12 */ /* 0x000fe4000f8ec0ff */
[----:B------:R-:W-:Y:S02]  /*2de0*/  @P1 IMAD.U32 R18, RZ, RZ, UR6 ;  /* 0x00000006ff121e24 */ /* 0x000fe4000f8e00ff */
[----:B------:R-:W-:-:S02]  /*2df0*/  @!P1 IMAD.U32 R18, RZ, RZ, UR6 ;  /* 0x00000006ff129e24 */ /* 0x000fc4000f8e00ff */
[----:B------:R-:W-:Y:S02]  /*2e00*/  IMAD R0, R0, UR13, R3 ;  /* 0x0000000d00007c24 */ /* 0x000fe4000f8e0203 */
[----:B-1----:R-:W-:-:S04]  /*2e10*/  IMAD R12, R12, R15, UR15 ;  /* 0x0000000f0c0c7e24 */ /* 0x002fc8000f8e020f */
[----:B------:R-:W-:Y:S02]  /*2e20*/  @P1 IMAD.MOV.U32 R16, RZ, RZ, R12 ;  /* 0x000000ffff101224 */ /* 0x000fe400078e000c */
[----:B--2---:R-:W-:Y:S01]  /*2e30*/  IMAD R17, R0, R17, UR11 ;  /* 0x0000000b00117e24 */ /* 0x004fe2000f8e0211 */
[----:B------:R-:W-:-:S03]  /*2e40*/  UMOV UR11, 0x1 ;  /* 0x00000001000b7882 */ /* 0x000fc60000000000 */
[----:B------:R-:W-:Y:S02]  /*2e50*/  @!P1 IMAD.MOV.U32 R16, RZ, RZ, R17 ;  /* 0x000000ffff109224 */ /* 0x000fe400078e0011 */
[----:B------:R-:W-:-:S07]  /*2e60*/  @!P1 IMAD.MOV.U32 R17, RZ, RZ, R12 ;  /* 0x000000ffff119224 */ /* 0x000fce00078e000c */
.L_x_9:
[----:B------:R-:W-:-:S13]  /*2e70*/  ISETP.NE.AND P1, PT, RZ, UR11, PT ;  /* 0x0000000bff007c0c */ /* 0x000fda000bf25270 */
[----:B------:R-:W-:Y:S05]  /*2e80*/  @!P1 EXIT ;  /* 0x000000000000994d */ /* 0x000fea0003800000 */
[----:B-1----:R-:W1:Y:S02]  /*2e90*/  LDC.64 R24, c[0x0][0x290] ;  /* 0x0000a400ff187b82 */ /* 0x002e640000000a00 */
[----:B-1----:R-:W-:-:S05]  /*2ea0*/  IMAD.WIDE R24, R18, 0xc, R24 ;  /* 0x0000000c12187825 */ /* 0x002fca00078e0218 */
[----:B------:R1:W5:Y:S04]  /*2eb0*/  LDG.E R2, desc[UR58][R24.64] ;  /* 0x0000003a18027981 */ /* 0x000368000c1e1900 */
[----:B------:R1:W5:Y:S04]  /*2ec0*/  LDG.E R0, desc[UR58][R24.64+0x4] ;  /* 0x0000043a18007981 */ /* 0x000368000c1e1900 */
[----:B------:R1:W5:Y:S01]  /*2ed0*/  LDG.E R36, desc[UR58][R24.64+0x8] ;  /* 0x0000083a18247981 */ /* 0x000362000c1e1900 */
[----:B------:R-:W-:Y:S01]  /*2ee0*/  PLOP3.LUT P1, PT, PT, PT, UP1, 0x80, 0x0 ;  /* 0x000000000000781c */ /* 0x000fe20003f2f018 */
[----:B------:R-:W2:Y:S01]  /*2ef0*/  S2UR UR42, SR_CgaCtaId ;  /* 0x00000000002a79c3 */ /* 0x000ea20000008800 */
[----:B------:R-:W-:-:S11]  /*2f00*/  SHF.R.S32.HI R3, RZ, 0x1f, R18 ;  /* 0x0000001fff037819 */ /* 0x000fd60000011412 */
[----:B-1----:R-:W-:Y:S05]  /*2f10*/  @!P1 BRA `(.L_x_23) ;  /* 0x0000005800b89947 */ /* 0x002fea0003800000 */
[----:B------:R-:W-:-:S06]  /*2f20*/  UISETP.GT.U32.AND UP0, UPT, UR18, 0x1, UPT ;  /* 0x000000011200788c */ /* 0x000fcc000bf04070 */
[----:B------:R-:W-:-:S13]  /*2f30*/  PLOP3.LUT P0, PT, PT, PT, UP0, 0x80, 0x0 ;  /* 0x000000000000781c */ /* 0x000fda0003f0f008 */
[----:B--2---:R-:W-:Y:S05]  /*2f40*/  @P0 EXIT ;  /* 0x000000000000094d */ /* 0x004fea0003800000 */
.L_x_24:
[----:B------:R-:W-:-:S08]  /*2f50*/  NOP ;  /* 0x0000000000007918 */ /* 0x000fd00000000000 */
[----:B------:R-:W1:Y:S02]  /*2f60*/  USETMAXREG.TRY_ALLOC.CTAPOOL UP0, 0xe8 ;  /* 0x000000e8000079c8 */ /* 0x000e640008000600 */
[----:B-1----:R-:W-:-:S13]  /*2f70*/  PLOP3.LUT P0, PT, PT, PT, UP0, 0x80, 0x0 ;  /* 0x000000000000781c */ /* 0x002fda0003f0f008 */
[----:B------:R-:W-:Y:S05]  /*2f80*/  @!P0 BRA `(.L_x_24) ;  /* 0xfffffffc00f08947 */ /* 0x000fea000383ffff */
[----:B------:R-:W1:Y:S01]  /*2f90*/  SHFL.IDX PT, R13, R13, RZ, 0x1f ;  /* 0x00001fff0d0d7589 */ /* 0x000e6200000e0000 */
[----:B------:R-:W2:Y:S01]  /*2fa0*/  S2UR UR4, SR_CTAID.Y ;  /* 0x00000000000479c3 */ /* 0x000ea20000002600 */
[----:B------:R-:W-:Y:S01]  /*2fb0*/  UMOV UR60, URZ ;  /* 0x0000003f003c7c82 */ /* 0x000fe20008000000 */
[----:B------:R-:W-:Y:S01]  /*2fc0*/  UMOV UR61, URZ ;  /* 0x0000003f003d7c82 */ /* 0x000fe20008000000 */
[----:B-1----:R-:W-:Y:S01]  /*2fd0*/  LOP3.LUT P0, RZ, R13, 0x3, RZ, 0xc0, !PT ;  /* 0x000000030dff7812 */ /* 0x002fe2000780c0ff */
[----:B--2---:R-:W-:-:S12]  /*2fe0*/  UIMAD UR4, UR4, UR41, UR40 ;  /* 0x00000029040472a4 */ /* 0x004fd8000f8e0228 */
[----:B------:R-:W-:Y:S05]  /*2ff0*/  @P0 BRA `(.L_x_25) ;  /* 0x0000000000a40947 */ /* 0x000fea0003800000 */
[----:B------:R-:W-:Y:S01]  /*3000*/  ELECT P0, URZ, PT ;  /* 0x00000000003f782f */ /* 0x000fe20003800000 */
[----:B------:R-:W-:-:S12]  /*3010*/  BSSY B0, `(.L_x_26) ;  /* 0x0000020000007945 */ /* 0x000fd80003800000 */
[----:B------:R-:W-:Y:S05]  /*3020*/  @!P0 BRA `(.L_x_27) ;  /* 0x0000000000788947 */ /* 0x000fea0003800000 */
[----:B------:R-:W1:Y:S01]  /*3030*/  S2UR UR6, SR_CgaCtaId ;  /* 0x00000000000679c3 */ /* 0x000e620000008800 */
[----:B------:R-:W-:Y:S01]  /*3040*/  UISETP.NE.AND UP0, UPT, UR12, 0x1, UPT ;  /* 0x000000010c00788c */ /* 0x000fe2000bf05270 */
[----:B------:R-:W-:-:S06]  /*3050*/  UMOV UR5, 0x400 ;  /* 0x0000040000057882 */ /* 0x000fcc0000000000 */
[----:B------:R-:W2:Y:S08]  /*3060*/  LDC.64 R4, c[0x0][0x700] ;  /* 0x0001c000ff047b82 */ /* 0x000eb00000000a00 */
[----:B------:R-:W2:Y:S08]  /*3070*/  LDC.64 R6, c[0x0][0x708] ;  /* 0x0001c200ff067b82 */ /* 0x000eb00000000a00 */
[----:B-----5:R-:W3:Y:S01]  /*3080*/  LDC.64 R8, c[0x0][0x710] ;  /* 0x0001c400ff087b82 */ /* 0x020ee20000000a00 */
[----:B-1----:R-:W-:-:S04]  /*3090*/  ULEA UR5, UR6, UR5, 0x18 ;  /* 0x0000000506057291 */ /* 0x002fc8000f8ec03f */
[----:B------:R-:W-:Y:S02]  /*30a0*/  UIADD3 UR6, UR5, 0x80, URZ ;  /* 0x0000008005067890 */ /* 0x000fe4000fffe03f */
[----:B------:R-:W-:Y:S01]  /*30b0*/  @!UP0 UIADD3 UR6, UR5, URZ, URZ ;  /* 0x0000003f05068290 */ /* 0x000fe2000fffe03f */
[----:B------:R-:W3:Y:S08]  /*30c0*/  LDC.64 R10, c[0x0][0x718] ;  /* 0x0001c600ff0a7b82 */ /* 0x000ef00000000a00 */
[----:B------:R-:W1:Y:S01]  /*30d0*/  LDC.64 R24, c[0x0][0x720] ;  /* 0x0001c800ff187b82 */ /* 0x000e620000000a00 */
[----:B--2---:R2:W-:Y:S07]  /*30e0*/  STS.128 [UR6+0x38780], R4 ;  /* 0x03878004ff007988 */ /* 0x0045ee0008000c06 */
[----:B------:R-:W1:Y:S08]  /*30f0*/  LDC.64 R26, c[0x0][0x728] ;  /* 0x0001ca00ff1a7b82 */ /* 0x000e700000000a00 */
[----:B------:R-:W4:Y:S01]  /*3100*/  LDC.64 R28, c[0x0][0x730] ;  /* 0x0001cc00ff1c7b82 */ /* 0x000f220000000a00 */
[----:B---3--:R2:W-:Y:S07]  /*3110*/  STS.128 [UR6+0x38790], R8 ;  /* 0x03879008ff007988 */ /* 0x0085ee0008000c06 */
[----:B------:R-:W4:Y:S08]  /*3120*/  LDC.64 R30, c[0x0][0x738] ;  /* 0x0001ce00ff1e7b82 */ /* 0x000f300000000a00 */
[----:B------:R-:W3:Y:S01]  /*3130*/  LDC.64 R32, c[0x0][0x740] ;  /* 0x0001d000ff207b82 */ /* 0x000ee20000000a00 */
[----:B-1----:R2:W-:Y:S07]  /*3140*/  STS.128 [UR6+0x387a0], R24 ;  /* 0x0387a018ff007988 */ /* 0x0025ee0008000c06 */
[----:B------:R-:W3:Y:S08]  /*3150*/  LDC.64 R34, c[0x0][0x748] ;  /* 0x0001d200ff227b82 */ /* 0x000ef00000000a00 */
[----:B------:R-:W1:Y:S01]  /*3160*/  LDC.64 R36, c[0x0][0x750] ;  /* 0x0001d400ff247b82 */ /* 0x000e620000000a00 */
[----:B----4-:R2:W-:Y:S07]  /*3170*/  STS.128 [UR6+0x387b0], R28 ;  /* 0x0387b01cff007988 */ /* 0x0105ee0008000c06 */
[----:B------:R-:W1:Y:S08]  /*3180*/  LDC.64 R38, c[0x0][0x758] ;  /* 0x0001d600ff267b82 */ /* 0x000e700000000a00 */
[----:B------:R-:W4:Y:S01]  /*3190*/  LDC.64 R40, c[0x0][0x760] ;  /* 0x0001d800ff287b82 */ /* 0x000f220000000a00 */
[----:B---3--:R2:W-:Y:S07]  /*31a0*/  STS.128 [UR6+0x387c0], R32 ;  /* 0x0387c020ff007988 */ /* 0x0085ee0008000c06 */
[----:B------:R-:W4:Y:S08]  /*31b0*/  LDC.64 R42, c[0x0][0x768] ;  /* 0x0001da00ff2a7b82 */ /* 0x000f300000000a00 */
[----:B------:R-:W3:Y:S01]  /*31c0*/  LDC.64 R44, c[0x0][0x770] ;  /* 0x0001dc00ff2c7b82 */ /* 0x000ee20000000a00 */
[----:B-1----:R2:W-:Y:S07]  /*31d0*/  STS.128 [UR6+0x387d0], R36 ;  /* 0x0387d024ff007988 */ /* 0x0025ee0008000c06 */
[----:B------:R-:W3:Y:S01]  /*31e0*/  LDC.64 R46, c[0x0][0x778] ;  /* 0x0001de00ff2e7b82 */ /* 0x000ee20000000a00 */
[----:B----4-:R2:W-:Y:S04]  /*31f0*/  STS.128 [UR6+0x387e0], R40 ;  /* 0x0387e028ff007988 */ /* 0x0105e80008000c06 */
[----:B---3--:R2:W-:Y:S02]  /*3200*/  STS.128 [UR6+0x387f0], R44 ;  /* 0x0387f02cff007988 */ /* 0x0085e40008000c06 */
.L_x_27:
[----:B------:R-:W-:Y:S05]  /*3210*/  BSYNC B0 ;  /* 0x0000000000007941 */ /* 0x000fea0003800000 */
.L_x_26:
[----:B------:R-:W-:Y:S01]  /*3220*/  UISETP.NE.AND UP0, UPT, UR12, 0x1, UPT ;  /* 0x000000010c00788c */ /* 0x000fe2000bf05270 */
[----:B------:R-:W-:Y:S01]  /*3230*/  NOP ;  /* 0x0000000000007918 */ /* 0x000fe20000000000 */
[----:B------:R-:W-:Y:S01]  /*3240*/  ULDC UR5, c[0x0][0x884] ;  /* 0x0002210000057ab9 */ /* 0x000fe20000000800 */
[----:B------:R-:W-:Y:S01]  /*3250*/  ULDC.64 UR60, c[0x0][0x800] ;  /* 0x00020000003c7ab9 */ /* 0x000fe20000000a00 */
[----:B------:R-:W-:-:S04]  /*3260*/  USEL UR5, UR5, URZ, UP0 ;  /* 0x0000003f05057287 */ /* 0x000fc80008000000 */
[----:B------:R-:W-:-:S04]  /*3270*/  UIADD3 UR5, UR4, UR5, URZ ;  /* 0x0000000504057290 */ /* 0x000fc8000fffe03f */
[----:B------:R-:W-:-:S12]  /*3280*/  UIMAD.WIDE UR60, UR5, 0x80, UR60 ;  /* 0x00000080053c78a5 */ /* 0x000fd8000f8e023c */
.L_x_25:
[----:B------:R-:W-:-:S13]  /*3290*/  ISETP.NE.AND P0, PT, RZ, UR55, PT ;  /* 0x00000037ff007c0c */ /* 0x000fda000bf05270 */
[----:B------:R-:W-:Y:S05]  /*32a0*/  @P0 BRA `(.L_x_28) ;  /* 0x00000004001c0947 */ /* 0x000fea0003800000 */
[----:B------:R-:W-:Y:S01]  /*32b0*/  ELECT P0, URZ, PT ;  /* 0x00000000003f782f */ /* 0x000fe20003800000 */
[----:B------:R-:W-:-:S12]  /*32c0*/  BSSY B0, `(.L_x_29) ;  /* 0x0000030000007945 */ /* 0x000fd80003800000 */
[----:B------:R-:W-:Y:S05]  /*32d0*/  @!P0 BRA `(.L_x_30) ;  /* 0x0000000000b88947 */ /* 0x000fea0003800000 */
[C---:B--2---:R-:W-:Y:S01]  /*32e0*/  IMAD.SHL.U32 R4, R18.reuse, 0x8, RZ ;  /* 0x0000000812047824 */ /* 0x044fe200078e00ff */
[----:B------:R-:W-:Y:S01]  /*32f0*/  ULDC.64 UR4, c[0x0][0x820] ;  /* 0x0002080000047ab9 */ /* 0x000fe20000000a00 */
[----:B------:R-:W-:-:S03]  /*3300*/  SHF.L.U64.HI R3, R18, 0x3, R3 ;  /* 0x0000000312037819 */ /* 0x000fc60000010203 */
[----:B------:R-:W-:-:S04]  /*3310*/  IADD3 R6, P0, R4, UR4, RZ ;  /* 0x0000000404067c10 */ /* 0x000fc8000ff1e0ff */
[----:B------:R-:W-:Y:S01]  /*3320*/  IADD3.X R7, R3, UR5, RZ, P0, !PT ;  /* 0x0000000503077c10 */ /* 0x000fe200087fe4ff */
[----:B------:R-:W-:-:S05]  /*3330*/  ULDC.64 UR4, c[0x0][0x818] ;  /* 0x0002060000047ab9 */ /* 0x000fca0000000a00 */
[----:B------:R-:W2:Y:S01]  /*3340*/  LDG.E.64 R6, desc[UR58][R6.64] ;  /* 0x0000003a06067981 */ /* 0x000ea2000c1e1b00 */
[----:B------:R-:W-:-:S04]  /*3350*/  IADD3 R4, P0, R4, UR4, RZ ;  /* 0x0000000404047c10 */ /* 0x000fc8000ff1e0ff */
[----:B------:R-:W-:-:S06]  /*3360*/  IADD3.X R5, R3, UR5, RZ, P0, !PT ;  /* 0x0000000503057c10 */ /* 0x000fcc00087fe4ff */
[----:B------:R-:W3:Y:S01]  /*3370*/  LDG.E.64 R4, desc[UR58][R4.64] ;  /* 0x0000003a04047981 */ /* 0x000ee2000c1e1b00 */
[----:B------:R-:W1:Y:S01]  /*3380*/  S2UR UR5, SR_CgaCtaId ;  /* 0x00000000000579c3 */ /* 0x000e620000008800 */
[----:B------:R-:W-:Y:S01]  /*3390*/  UISETP.NE.AND UP0, UPT, UR12, 0x1, UPT ;  /* 0x000000010c00788c */ /* 0x000fe2000bf05270 */
[----:B-----5:R-:W-:Y:S01]  /*33a0*/  VIADD R9, R0, 0xffffffff ;  /* 0xffffffff00097836 */ /* 0x020fe20000000000 */
[----:B------:R-:W-:Y:S01]  /*33b0*/  UMOV UR4, 0x400 ;  /* 0x0000040000047882 */ /* 0x000fe20000000000 */
[----:B------:R-:W-:Y:S01]  /*33c0*/  CS2R R10, SRZ ;  /* 0x00000000000a7805 */ /* 0x000fe2000001ff00 */
[----:B-1----:R-:W-:-:S04]  /*33d0*/  ULEA UR4, UR5, UR4, 0x18 ;  /* 0x0000000405047291 */ /* 0x002fc8000f8ec03f */
[----:B------:R-:W-:-:S03]  /*33e0*/  UIADD3 UR5, UR4, 0x80, URZ ;  /* 0x0000008004057890 */ /* 0x000fc6000fffe03f */
[----:B------:R-:W-:-:S04]  /*33f0*/  @!UP0 UIADD3 UR5, UR4, URZ, URZ ;  /* 0x0000003f04058290 */ /* 0x000fc8000fffe03f */
[----:B------:R-:W-:-:S05]  /*3400*/  UIADD3 UR4, UR5, 0x38780, URZ ;  /* 0x0003878005047890 */ /* 0x000fca000fffe03f */
[----:B------:R-:W1:Y:S01]  /*3410*/  LDS R3, [UR5+0x3879c] ;  /* 0x03879c05ff037984 */ /* 0x000e620008000800 */
[----:B------:R-:W-:-:S03]  /*3420*/  IMAD.U32 R20, RZ, RZ, UR4 ;  /* 0x00000004ff147e24 */ /* 0x000fc6000f8e00ff */
[----:B------:R-:W-:Y:S02]  /*3430*/  STS [UR5+0x387b0], RZ ;  /* 0x0387b0ffff007988 */ /* 0x000fe40008000805 */
[----:B------:R-:W-:-:S05]  /*3440*/  SHF.R.U64 R20, R20, 0x4, RZ ;  /* 0x0000000414147819 */ /* 0x000fca00000012ff */
[----:B------:R-:W-:Y:S04]  /*3450*/  STS [UR5+0x38790], R20 ;  /* 0x03879014ff007988 */ /* 0x000fe80008000805 */
[----:B------:R-:W-:Y:S01]  /*3460*/  STS [UR5+0x38794], R20 ;  /* 0x03879414ff007988 */ /* 0x000fe20008000805 */
[C---:B--2---:R-:W-:Y:S02]  /*3470*/  SHF.L.U64.HI R13, R6.reuse, 0x1, R7 ;  /* 0x00000001060d7819 */ /* 0x044fe40000010207 */
[----:B------:R-:W-:Y:S02]  /*3480*/  SHF.L.U32 R6, R6, 0x1, RZ ;  /* 0x0000000106067819 */ /* 0x000fe400000006ff */
[----:B------:R-:W-:Y:S02]  /*3490*/  LOP3.LUT R13, R13, 0x1fffffff, RZ, 0xc0, !PT ;  /* 0x1fffffff0d0d7812 */ /* 0x000fe400078ec0ff */
[----:B------:R-:W-:-:S02]  /*34a0*/  LOP3.LUT R0, R6, 0xfffffffe, RZ, 0xc0, !PT ;  /* 0xfffffffe06007812 */ /* 0x000fc400078ec0ff */
[--C-:B------:R-:W-:Y:S02]  /*34b0*/  SHF.R.U32.HI R8, RZ, 0x4, R13.reuse ;  /* 0x00000004ff087819 */ /* 0x100fe4000001160d */
[----:B------:R-:W-:Y:S01]  /*34c0*/  SHF.R.U64 R0, R0, 0x4, R13 ;  /* 0x0000000400007819 */ /* 0x000fe2000000120d */
[----:B---3--:R-:W-:Y:S01]  /*34d0*/  STS.64 [UR5+0x38780], R4 ;  /* 0x03878004ff007988 */ /* 0x008fe20008000a05 */
[----:B-1----:R-:W-:-:S03]  /*34e0*/  LOP3.LUT R3, R3, 0xf, R8, 0xb8, !PT ;  /* 0x0000000f03037812 */ /* 0x002fc600078eb808 */
[----:B------:R-:W-:Y:S04]  /*34f0*/  STS [UR5+0x3878c], R0 ;  /* 0x03878c00ff007988 */ /* 0x000fe80008000805 */
[----:B------:R-:W-:Y:S04]  /*3500*/  STS [UR5+0x3879c], R3 ;  /* 0x03879c03ff007988 */ /* 0x000fe80008000805 */
[----:B------:R-:W1:Y:S02]  /*3510*/  LDS R7, [UR5+0x3879c] ;  /* 0x03879c05ff077984 */ /* 0x000e640008000800 */
[----:B-1----:R-:W-:-:S05]  /*3520*/  LOP3.LUT R7, R7, 0xf0, RZ, 0xb8, !PT ;  /* 0x000000f007077812 */ /* 0x002fca00078eb8ff */
[----:B------:R-:W-:Y:S04]  /*3530*/  STS [UR5+0x3879c], R7 ;  /* 0x03879c07ff007988 */ /* 0x000fe80008000805 */
[----:B------:R-:W1:Y:S02]  /*3540*/  LDS R8, [UR5+0x3879c] ;  /* 0x03879c05ff087984 */ /* 0x000e640008000800 */
[----:B-1----:R-:W-:Y:S01]  /*3550*/  LOP3.LUT R21, R8, 0xf00, RZ, 0xb8, !PT ;  /* 0x00000f0008157812 */ /* 0x002fe200078eb8ff */
[----:B------:R-:W-:-:S04]  /*3560*/  VIADD R8, R2, 0xffffffff ;  /* 0xffffffff02087836 */ /* 0x000fc80000000000 */
[----:B------:R-:W-:Y:S04]  /*3570*/  STS.64 [UR5+0x38798], R20 ;  /* 0x03879814ff007988 */ /* 0x000fe80008000a05 */
[----:B------:R-:W1:Y:S04]  /*3580*/  LDS R12, [UR5+0x3879c] ;  /* 0x03879c05ff0c7984 */ /* 0x000e680008000800 */
[----:B------:R3:W-:Y:S01]  /*3590*/  STS.128 [UR5+0x387a0], R8 ;  /* 0x0387a008ff007988 */ /* 0x0007e20008000c05 */
[----:B-1----:R-:W-:-:S05]  /*35a0*/  LOP3.LUT R12, R12, 0xf000, RZ, 0xb8, !PT ;  /* 0x0000f0000c0c7812 */ /* 0x002fca00078eb8ff */
[----:B------:R3:W-:Y:S02]  /*35b0*/  STS [UR5+0x3879c], R12 ;  /* 0x03879c0cff007988 */ /* 0x0007e40008000805 */
.L_x_30:
[----:B------:R-:W-:Y:S05]  /*35c0*/  BSYNC B0 ;  /* 0x0000000000007941 */ /* 0x000fea0003800000 */
.L_x_29:
[----:B------:R-:W-:Y:S01]  /*35d0*/  ELECT P0, URZ, PT ;  /* 0x00000000003f782f */ /* 0x000fe20003800000 */
[----:B------:R-:W-:Y:S01]  /*35e0*/  NOP ;  /* 0x0000000000007918 */ /* 0x000fe20000000000 */
[----:B------:R-:W-:Y:S11]  /*35f0*/  BSSY B0, `(.L_x_31) ;  /* 0x0000004000007945 */ /* 0x000ff60003800000 */
[----:B------:R-:W-:Y:S05]  /*3600*/  @!P0 BRA `(.L_x_32) ;  /* 0x0000000000088947 */ /* 0x000fea0003800000 */
[----:B------:R0:W-:Y:S01]  /*3610*/  UTMACMDFLUSH ;  /* 0x00000000000079b7 */ /* 0x0001e20000000000 */
[----:B------:R-:W-:-:S04]  /*3620*/  DEPBAR.LE SB0, 0x0 ;  /* 0x000080000000791a */ /* 0x000fc80000000000 */
.L_x_32:
[----:B------:R-:W-:Y:S05]  /*3630*/  BSYNC B0 ;  /* 0x0000000000007941 */ /* 0x000fea0003800000 */
.L_x_31:
[----:B------:R-:W1:Y:S01]  /*3640*/  S2UR UR5, SR_CgaCtaId ;  /* 0x00000000000579c3 */ /* 0x000e620000008800 */
[----:B-----5:R-:W4:Y:S01]  /*3650*/  S2R R0, SR_LANEID ;  /* 0x0000000000007919 */ /* 0x020f220000000000 */
[----:B------:R-:W-:Y:S01]  /*3660*/  UISETP.NE.AND UP0, UPT, UR12, 0x1, UPT ;  /* 0x000000010c00788c */ /* 0x000fe2000bf05270 */
[----:B------:R-:W-:Y:S02]  /*3670*/  UMOV UR4, 0x400 ;  /* 0x0000040000047882 */ /* 0x000fe40000000000 */
[----:B-1----:R-:W-:-:S04]  /*3680*/  ULEA UR4, UR5, UR4, 0x18 ;  /* 0x0000000405047291 */ /* 0x002fc8000f8ec03f */
[----:B------:R-:W-:-:S04]  /*3690*/  UIADD3 UR5, UR4, 0x80, URZ ;  /* 0x0000008004057890 */ /* 0x000fc8000fffe03f */
[----:B------:R-:W-:Y:S01]  /*36a0*/  @!UP0 UIADD3 UR5, UR4, URZ, URZ ;  /* 0x0000003f04058290 */ /* 0x000fe2000fffe03f */
[----:B----4-:R-:W-:-:S05]  /*36b0*/  IMAD.SHL.U32 R0, R0, 0x4, RZ ;  /* 0x0000000400007824 */ /* 0x010fca00078e00ff */
[----:B------:R-:W-:Y:S01]  /*36c0*/  IMAD.U32 R3, RZ, RZ, UR5 ;  /* 0x00000005ff037e24 */ /* 0x000fe2000f8e00ff */
[----:B------:R-:W-:-:S04]  /*36d0*/  IADD3 R2, P0, R0, UR60, RZ ;  /* 0x0000003c00027c10 */ /* 0x000fc8000ff1e0ff */
[----:B--2---:R-:W-:Y:S01]  /*36e0*/  IADD3 R4, R0, 0x38780, R3 ;  /* 0x0003878000047810 */ /* 0x004fe20007ffe003 */
[----:B------:R-:W-:-:S04]  /*36f0*/  IMAD.X R3, RZ, RZ, UR61, P0 ;  /* 0x0000003dff037e24 */ /* 0x000fc800080e06ff */
[----:B------:R-:W1:Y:S04]  /*3700*/  LDS R5, [R4] ;  /* 0x0000000004057984 */ /* 0x000e680000000800 */
[----:B-1----:R1:W5:Y:S02]  /*3710*/  ATOMG.E.EXCH.STRONG.GPU PT, RZ, [R2], R5 ;  /* 0x0000000502ff73a8 */ /* 0x00236400041ee100 */
.L_x_28:
[----:B------:R-:W-:Y:S01]  /*3720*/  LEA.HI R14, R14, R19, RZ, 0x8 ;  /* 0x000000130e0e7211 */ /* 0x000fe200078f40ff */
[----:B------:R-:W4:Y:S01]  /*3730*/  S2UR UR43, SR_CgaCtaId ;  /* 0x00000000002b79c3 */ /* 0x000f220000008800 */
[----:B------:R-:W-:Y:S01]  /*3740*/  UISETP.NE.AND UP0, UPT, UR12, 0x1, UPT ;  /* 0x000000010c00788c */ /* 0x000fe2000bf05270 */
[----:B------:R-:W-:Y:S01]  /*3750*/  MOV R156, RZ ;  /* 0x000000ff009c7202 */ /* 0x000fe20000000f00 */
[----:B------:R-:W-:Y:S01]  /*3760*/  UMOV UR47, 0x400 ;  /* 0x00000400002f7882 */ /* 0x000fe20000000000 */
[----:B------:R-:W-:Y:S01]  /*3770*/  LOP3.LUT R14, R14, 0xffffff00, RZ, 0xc0, !PT ;  /* 0xffffff000e0e7812 */ /* 0x000fe200078ec0ff */
[----:B------:R-:W-:Y:S02]  /*3780*/  ULOP3.LUT UR51, UR53, 0x1, URZ, 0xfc, !UPT ;  /* 0x0000000135337892 */ /* 0x000fe4000f8efc3f */
[----:B------:R-:W-:Y:S02]  /*3790*/  ULOP3.LUT UR50, UR54, 0x1, URZ, 0xfc, !UPT ;  /* 0x0000000136327892 */ /* 0x000fe4000f8efc3f */
[----:B------:R-:W-:Y:S01]  /*37a0*/  IMAD.IADD R14, R19, 0x1, -R14 ;  /* 0x00000001130e7824 */ /* 0x000fe200078e0a0e */
[----:B------:R-:W-:Y:S01]  /*37b0*/  ULOP3.LUT UR48, UR52, 0x1, URZ, 0xfc, !UPT ;  /* 0x0000000134307892 */ /* 0x000fe2000f8efc3f */
[----:B------:R-:W-:-:S02]  /*37c0*/  UMOV UR36, URZ ;  /* 0x0000003f00247c82 */ /* 0x000fc40008000000 */
[C---:B--2---:R-:W-:Y:S01]  /*37d0*/  IMAD.SHL.U32 R4, R14.reuse, 0x40, RZ ;  /* 0x000000400e047824 */ /* 0x044fe200078e00ff */
[----:B-1----:R-:W-:Y:S01]  /*37e0*/  SHF.R.S32.HI R3, RZ, 0x1f, R14 ;  /* 0x0000001fff037819 */ /* 0x002fe2000001140e */
[C---:B------:R-:W-:Y:S01]  /*37f0*/  VIADD R154, R14.reuse, 0x1f ;  /* 0x0000001f0e9a7836 */ /* 0x040fe20000000000 */
[-C--:B-----5:R-:W-:Y:S01]  /*3800*/  LEA.HI R0, R14, R14.reuse, RZ, 0x1 ;  /* 0x0000000e0e007211 */ /* 0x0a0fe200078f08ff */
[----:B------:R-:W-:Y:S01]  /*3810*/  UMOV UR56, URZ ;  /* 0x0000003f00387c82 */ /* 0x000fe20008000000 */
[CC--:B------:R-:W-:Y:S01]  /*3820*/  LEA.HI R2, R3.reuse, R14.reuse, RZ, 0x5 ;  /* 0x0000000e03027211 */ /* 0x0c0fe200078f28ff */
[----:B------:R-:W-:Y:S01]  /*3830*/  UMOV UR37, URZ ;  /* 0x0000003f00257c82 */ /* 0x000fe20008000000 */
[----:B------:R-:W-:Y:S01]  /*3840*/  SHF.R.S32.HI R0, RZ, 0x1, R0 ;  /* 0x00000001ff007819 */ /* 0x000fe20000011400 */
[----:B------:R-:W-:Y:S01]  /*3850*/  UMOV UR38, URZ ;  /* 0x0000003f00267c82 */ /* 0x000fe20008000000 */
[----:B------:R-:W-:Y:S01]  /*3860*/  SHF.R.S32.HI R2, RZ, 0x5, R2 ;  /* 0x00000005ff027819 */ /* 0x000fe20000011402 */
[----:B------:R-:W-:Y:S01]  /*3870*/  UMOV UR39, URZ ;  /* 0x0000003f00277c82 */ /* 0x000fe20008000000 */
[CC--:B------:R-:W-:Y:S01]  /*3880*/  LEA.HI R6, R3.reuse, R14.reuse, RZ, 0x4 ;  /* 0x0000000e03067211 */ /* 0x0c0fe200078f20ff */
[----:B----4-:R-:W-:Y:S01]  /*3890*/  ULEA UR47, UR43, UR47, 0x18 ;  /* 0x0000002f2b2f7291 */ /* 0x010fe2000f8ec03f */
[----:B------:R-:W-:Y:S01]  /*38a0*/  LOP3.LUT R4, R4, 0x40, RZ, 0xc0, !PT ;  /* 0x0000004004047812 */ /* 0x000fe200078ec0ff */
[----:B------:R-:W-:Y:S01]  /*38b0*/  IMAD.SHL.U32 R5, R2, 0x10, RZ ;  /* 0x0000001002057824 */ /* 0x000fe200078e00ff */
[----:B---3--:R-:W-:Y:S01]  /*38c0*/  SHF.R.S32.HI R9, RZ, 0x4, R6 ;  /* 0x00000004ff097819 */ /* 0x008fe20000011406 */
[----:B------:R-:W-:Y:S01]  /*38d0*/  IMAD.SHL.U32 R2, R0, 0x80, RZ ;  /* 0x0000008000027824 */ /* 0x000fe200078e00ff */
[----:B------:R-:W-:Y:S01]  /*38e0*/  LEA.HI R0, R3, R14, RZ, 0x3 ;  /* 0x0000000e03007211 */ /* 0x000fe200078f18ff */
[----:B------:R-:W-:Y:S01]  /*38f0*/  UIADD3 UR49, UR47, 0x80, URZ ;  /* 0x000000802f317890 */ /* 0x000fe2000fffe03f */
[----:B------:R-:W-:Y:S01]  /*3900*/  LOP3.LUT R7, R4, 0x30, R5, 0xf8, !PT ;  /* 0x0000003004077812 */ /* 0x000fe200078ef805 */
[----:B------:R-:W-:Y:S01]  /*3910*/  @!UP0 UIADD3 UR49, UR47, URZ, URZ ;  /* 0x0000003f2f318290 */ /* 0x000fe2000fffe03f */
[----:B------:R-:W-:-:S02]  /*3920*/  LEA.HI R6, R6, R9, RZ, 0x1 ;  /* 0x0000000906067211 */ /* 0x000fc400078f08ff */
[----:B------:R-:W-:Y:S01]  /*3930*/  LOP3.LUT R5, R2, 0x180, RZ, 0xc0, !PT ;  /* 0x0000018002057812 */ /* 0x000fe200078ec0ff */
[----:B------:R-:W-:Y:S01]  /*3940*/  UIADD3 UR49, UR49, 0x38780, URZ ;  /* 0x0003878031317890 */ /* 0x000fe2000fffe03f */
[----:B------:R-:W-:Y:S02]  /*3950*/  LOP3.LUT R6, R6, 0x7ffffe, RZ, 0xc0, !PT ;  /* 0x007ffffe06067812 */ /* 0x000fe400078ec0ff */
[----:B------:R-:W-:Y:S02]  /*3960*/  LOP3.LUT R4, R5, R4, RZ, 0xfc, !PT ;  /* 0x0000000405047212 */ /* 0x000fe400078efcff */
[----:B------:R-:W-:Y:S01]  /*3970*/  LEA.HI R152, R3, R14, RZ, 0x7 ;  /* 0x0000000e03987211 */ /* 0x000fe200078f38ff */
[----:B------:R-:W-:Y:S01]  /*3980*/  IMAD.IADD R9, R9, 0x1, -R6 ;  /* 0x0000000109097824 */ /* 0x000fe200078e0a06 */
[----:B------:R-:W-:Y:S02]  /*3990*/  LOP3.LUT R0, R7, 0x8, R0, 0xf8, !PT ;  /* 0x0000000807007812 */ /* 0x000fe400078ef800 */
[----:B------:R-:W-:-:S02]  /*39a0*/  SHF.R.U32.HI R4, RZ, 0x3, R4 ;  /* 0x00000003ff047819 */ /* 0x000fc40000011604 */
[----:B------:R-:W-:Y:S02]  /*39b0*/  SHF.R.S32.HI R152, RZ, 0x7, R152 ;  /* 0x00000007ff987819 */ /* 0x000fe40000011498 */
[----:B------:R-:W-:-:S03]  /*39c0*/  LOP3.LUT R0, R4, R0, R5, 0x1e, !PT ;  /* 0x0000000004007212 */ /* 0x000fc600078e1e05 */
[----:B------:R-:W-:-:S04]  /*39d0*/  IMAD R9, R152, 0x4, R9 ;  /* 0x0000000498097824 */ /* 0x000fc800078e0209 */
[----:B------:R-:W-:Y:S02]  /*39e0*/  IMAD.U32 R153, R9, 0x200, R0 ;  /* 0x0000020009997824 */ /* 0x000fe400078e0000 */
[----:B------:R-:W-:-:S07]  /*39f0*/  IMAD.MOV.U32 R0, RZ, RZ, 0x1 ;  /* 0x00000001ff007424 */ /* 0x000fce00078e00ff */
.L_x_113:
[----:B---3--:R-:W1:Y:S02]  /*3a00*/  LDC.64 R2, c[0x0][0x290] ;  /* 0x0000a400ff027b82 */ /* 0x008e640000000a00 */
[----:B-1----:R-:W-:-:S05]  /*3a10*/  IMAD.WIDE R2, R18, 0xc, R2 ;  /* 0x0000000c12027825 */ /* 0x002fca00078e0202 */
[----:B------:R-:W2:Y:S01]  /*3a20*/  LDG.E R155, desc[UR58][R2.64+0x8] ;  /* 0x0000083a029b7981 */ /* 0x000ea2000c1e1900 */
[----:B------:R-:W-:Y:S01]  /*3a30*/  UMOV UR9, URZ ;  /* 0x0000003f00097c82 */ /* 0x000fe20008000000 */
[----:B------:R-:W-:Y:S01]  /*3a40*/  UMOV UR10, UR37 ;  /* 0x00000025000a7c82 */ /* 0x000fe20008000000 */
[--C-:B------:R-:W-:Y:S01]  /*3a50*/  IMAD.MOV.U32 R157, RZ, RZ, R18.reuse ;  /* 0x000000ffff9d7224 */ /* 0x100fe200078e0012 */
[----:B-----5:R-:W1:Y:S01]  /*3a60*/  SHFL.IDX PT, R6, R152, RZ, 0x1f ;  /* 0x00001fff98067589 */ /* 0x020e6200000e0000 */
[----:B------:R-:W-:Y:S02]  /*3a70*/  SHF.R.S32.HI R19, RZ, 0x1f, R18 ;  /* 0x0000001fff137819 */ /* 0x000fe40000011412 */
[----:B------:R-:W-:Y:S02]  /*3a80*/  CS2R R86, SRZ ;  /* 0x0000000000567805 */ /* 0x000fe4000001ff00 */
[----:B------:R-:W-:Y:S02]  /*3a90*/  CS2R R88, SRZ ;  /* 0x0000000000587805 */ /* 0x000fe4000001ff00 */
[----:B------:R-:W-:-:S02]  /*3aa0*/  CS2R R90, SRZ ;  /* 0x00000000005a7805 */ /* 0x000fc4000001ff00 */
[----:B------:R-:W-:Y:S02]  /*3ab0*/  CS2R R92, SRZ ;  /* 0x00000000005c7805 */ /* 0x000fe4000001ff00 */
[----:B------:R-:W-:Y:S02]  /*3ac0*/  CS2R R94, SRZ ;  /* 0x00000000005e7805 */ /* 0x000fe4000001ff00 */
[----:B------:R-:W-:Y:S02]  /*3ad0*/  CS2R R96, SRZ ;  /* 0x0000000000607805 */ /* 0x000fe4000001ff00 */
        /* <DEDUP_REMOVED lines=16> */
[----:B-1----:R-:W-:Y:S02]  /*3be0*/  R2UR UR4, R6 ;  /* 0x00000000060472ca */ /* 0x002fe400000e0000 */
        /* <DEDUP_REMOVED lines=11> */
[----:B------:R-:W-:Y:S01]  /*3ca0*/  CS2R R24, SRZ ;  /* 0x0000000000187805 */ /* 0x000fe2000001ff00 */
[----:B------:R-:W-:Y:S01]  /*3cb0*/  ULEA.HI UR5, UR4, UR4, URZ, 0x1 ;  /* 0x0000000404057291 */ /* 0x000fe2000f8f083f */
[----:B------:R-:W-:Y:S02]  /*3cc0*/  CS2R R26, SRZ ;  /* 0x00000000001a7805 */ /* 0x000fe4000001ff00 */
[----:B------:R-:W-:Y:S02]  /*3cd0*/  CS2R R28, SRZ ;  /* 0x00000000001c7805 */ /* 0x000fe4000001ff00 */
[----:B------:R-:W-:Y:S01]  /*3ce0*/  CS2R R30, SRZ ;  /* 0x00000000001e7805 */ /* 0x000fe2000001ff00 */
[----:B------:R-:W-:Y:S01]  /*3cf0*/  ULOP3.LUT UR5, UR5, 0x1e, URZ, 0xc0, !UPT ;  /* 0x0000001e05057892 */ /* 0x000fe2000f8ec03f */
[----:B------:R-:W-:-:S02]  /*3d00*/  CS2R R32, SRZ ;  /* 0x0000000000207805 */ /* 0x000fc4000001ff00 */
[----:B------:R-:W-:Y:S02]  /*3d10*/  CS2R R34, SRZ ;  /* 0x0000000000227805 */ /* 0x000fe4000001ff00 */
[----:B------:R-:W-:Y:S01]  /*3d20*/  CS2R R36, SRZ ;  /* 0x0000000000247805 */ /* 0x000fe2000001ff00 */
[----:B------:R-:W-:Y:S01]  /*3d30*/  UIADD3 UR5, UR4, -UR5, URZ ;  /* 0x8000000504057290 */ /* 0x000fe2000fffe03f */
[----:B------:R-:W-:Y:S02]  /*3d40*/  CS2R R38, SRZ ;  /* 0x0000000000267805 */ /* 0x000fe4000001ff00 */
[----:B------:R-:W-:Y:S02]  /*3d50*/  CS2R R40, SRZ ;  /* 0x0000000000287805 */ /* 0x000fe4000001ff00 */
[----:B------:R-:W-:Y:S01]  /*3d60*/  CS2R R42, SRZ ;  /* 0x00000000002a7805 */ /* 0x000fe2000001ff00 */
[----:B------:R-:W-:Y:S01]  /*3d70*/  ULEA UR5, UR5, UR47, 0xd ;  /* 0x0000002f05057291 */ /* 0x000fe2000f8e683f */
[----:B------:R-:W-:-:S02]  /*3d80*/  CS2R R44, SRZ ;  /* 0x00000000002c7805 */ /* 0x000fc4000001ff00 */
[----:B------:R-:W-:Y:S02]  /*3d90*/  CS2R R46, SRZ ;  /* 0x00000000002e7805 */ /* 0x000fe4000001ff00 */
[----:B------:R-:W-:Y:S01]  /*3da0*/  CS2R R48, SRZ ;  /* 0x0000000000307805 */ /* 0x000fe2000001ff00 */
[----:B------:R-:W-:Y:S01]  /*3db0*/  USHF.R.U32.HI UR5, URZ, 0x4, UR5 ;  /* 0x000000043f057899 */ /* 0x000fe20008011605 */
[----:B------:R-:W-:Y:S02]  /*3dc0*/  CS2R R50, SRZ ;  /* 0x0000000000327805 */ /* 0x000fe4000001ff00 */
[----:B------:R-:W-:Y:S02]  /*3dd0*/  CS2R R52, SRZ ;  /* 0x0000000000347805 */ /* 0x000fe4000001ff00 */
[----:B------:R-:W-:Y:S01]  /*3de0*/  CS2R R54, SRZ ;  /* 0x0000000000367805 */ /* 0x000fe2000001ff00 */
[----:B------:R-:W-:Y:S01]  /*3df0*/  ULOP3.LUT UR8, UR5, 0x3fff, URZ, 0xc0, !UPT ;  /* 0x00003fff05087892 */ /* 0x000fe2000f8ec03f */
        /* <DEDUP_REMOVED lines=15> */
[C---:B--2---:R-:W-:Y:S01]  /*3ef0*/  ISETP.GE.AND P0, PT, R155.reuse, 0x1, PT ;  /* 0x000000019b00780c */ /* 0x044fe20003f06270 */
[----:B------:R-:W-:-:S05]  /*3f00*/  VIADD R4, R155, 0x3f ;  /* 0x0000003f9b047836 */ /* 0x000fca0000000000 */
[----:B------:R-:W-:-:S04]  /*3f10*/  SHF.R.S32.HI R5, RZ, 0x1f, R4 ;  /* 0x0000001fff057819 */ /* 0x000fc80000011404 */
[----:B------:R-:W-:Y:S01]  /*3f20*/  LEA.HI R5, R5, R4, RZ, 0x6 ;  /* 0x0000000405057211 */ /* 0x000fe200078f30ff */
[----:B------:R-:W-:-:S03]  /*3f30*/  IMAD.U32 R4, RZ, RZ, UR38 ;  /* 0x00000026ff047e24 */ /* 0x000fc6000f8e00ff */
[----:B------:R-:W-:Y:S01]  /*3f40*/  SHF.R.S32.HI R5, RZ, 0x6, R5 ;  /* 0x00000006ff057819 */ /* 0x000fe20000011405 */
[----:B------:R-:W-:Y:S06]  /*3f50*/  @!P0 BRA `(.L_x_33) ;  /* 0x00000004002c8947 */ /* 0x000fec0003800000 */
[----:B------:R-:W-:-:S06]  /*3f60*/  UISETP.NE.AND UP0, UPT, UR51, 0x3, UPT ;  /* 0x000000033300788c */ /* 0x000fcc000bf05270 */
[----:B------:R-:W-:-:S13]  /*3f70*/  PLOP3.LUT P1, PT, PT, PT, UP0, 0x80, 0x0 ;  /* 0x000000000000781c */ /* 0x000fda0003f2f008 */
[----:B------:R-:W-:Y:S05]  /*3f80*/  @!P1 BRA `(.L_x_34) ;  /* 0x0000000000049947 */ /* 0x000fea0003800000 */
[----:B------:R-:W-:Y:S01]  /*3f90*/  BPT.TRAP 0x1 ;  /* 0x000000040000795c */ /* 0x000fe20000300000 */
.L_x_34:
[----:B------:R-:W-:Y:S01]  /*3fa0*/  ULEA UR4, UR37, UR47, 0x3 ;  /* 0x0000002f25047291 */ /* 0x000fe2000f8e183f */
[----:B------:R-:W-:-:S05]  /*3fb0*/  IMAD.U32 R2, RZ, RZ, UR38 ;  /* 0x00000026ff027e24 */ /* 0x000fca000f8e00ff */
[----:B------:R-:W-:-:S04]  /*3fc0*/  SHF.L.U32 R2, R2, 0x1f, RZ ;  /* 0x0000001f02027819 */ /* 0x000fc800000006ff */
[----:B------:R1:W2:Y:S01]  /*3fd0*/  SYNCS.PHASECHK.TRANS64.TRYWAIT P0, [UR4+0x38480], R2 ;  /* 0x03848002ff0075a7 */ /* 0x0002a20008000144 */
[----:B------:R-:W-:Y:S05]  /*3fe0*/  @!P1 BRA `(.L_x_35) ;  /* 0x0000000000049947 */ /* 0x000fea0003800000 */
[----:B------:R-:W-:Y:S01]  /*3ff0*/  BPT.TRAP 0x1 ;  /* 0x000000040000795c */ /* 0x000fe20000300000 */
.L_x_35:
[----:B--2---:R-:W-:Y:S05]  /*4000*/  @P0 BRA `(.L_x_36) ;  /* 0x0000000000080947 */ /* 0x004fea0003800000 */
[----:B------:R-:W2:Y:S02]  /*4010*/  SYNCS.PHASECHK.TRANS64.TRYWAIT P0, [UR4+0x38480], R2 ;  /* 0x03848002ff0075a7 */ /* 0x000ea40008000144 */
[----:B--2---:R-:W-:Y:S05]  /*4020*/  @!P0 BRA `(.L_x_37) ;  /* 0x000000a800108947 */ /* 0x004fea0003800000 */
.L_x_36:
[----:B------:R-:W-:Y:S01]  /*4030*/  UIADD3 UR4, UR47, 0x20000, URZ ;  /* 0x000200002f047890 */ /* 0x000fe2000fffe03f */
[----:B------:R-:W-:Y:S01]  /*4040*/  WARPGROUP.ARRIVE ;  /* 0x00000000000079c5 */ /* 0x000fe20000000000 */
[----:B------:R-:W-:Y:S02]  /*4050*/  ULOP3.LUT UR9, UR8, 0x10000, URZ, 0xfc, !UPT ;  /* 0x0001000008097892 */ /* 0x000fe4000f8efc3f */
[----:B------:R-:W-:Y:S02]  /*4060*/  USHF.R.U32.HI UR4, URZ, 0x4, UR4 ;  /* 0x000000043f047899 */ /* 0x000fe40008011604 */
[----:B------:R-:W-:Y:S02]  /*4070*/  ULEA UR9, UR37, UR9, 0xb ;  /* 0x0000000925097291 */ /* 0x000fe4000f8e583f */
[----:B------:R-:W-:Y:S01]  /*4080*/  ULOP3.LUT UR4, UR4, 0x3fff, URZ, 0xc0, !UPT ;  /* 0x00003fff04047892 */ /* 0x000fe2000f8ec03f */
[----:B------:R-:W-:Y:S01]  /*4090*/  UMOV UR5, 0x40000040 ;  /* 0x4000004000057882 */ /* 0x000fe20000000000 */
[----:B------:R-:W-:-:S02]  /*40a0*/  UMOV UR7, 0x40000040 ;  /* 0x4000004000077882 */ /* 0x000fc40000000000 */
[----:B------:R-:W-:-:S04]  /*40b0*/  ULOP3.LUT UR4, UR4, 0x10000, URZ, 0xfc, !UPT ;  /* 0x0001000004047892 */ /* 0x000fc8000f8efc3f */
[----:B------:R-:W-:-:S03]  /*40c0*/  ULEA UR10, UR37, UR4, 0xa ;  /* 0x00000004250a7291 */ /* 0x000fc6000f8e503f */
[----:B------:R-:W-:-:S04]  /*40d0*/  UMOV UR4, UR9 ;  /* 0x0000000900047c82 */ /* 0x000fc80008000000 */
[----:B------:R-:W-:Y:S02]  /*40e0*/  UMOV UR6, UR10 ;  /* 0x0000000a00067c82 */ /* 0x000fe40008000000 */
[----:B------:R-:W-:Y:S01]  /*40f0*/  HGMMA.64x128x16.F32 R88, gdesc[UR4], RZ, !UPT, gsb0 ;  /* 0x01e00000045879f0 */ /* 0x000fe2000c0008ff */
[----:B------:R-:W-:Y:S01]  /*4100*/  UIADD3 UR4, UR9, 0x400, URZ ;  /* 0x0000040009047890 */ /* 0x000fe2000fffe03f */
[----:B------:R-:W-:Y:S01]  /*4110*/  UMOV UR5, 0x40000040 ;  /* 0x4000004000057882 */ /* 0x000fe20000000000 */
[----:B------:R-:W-:Y:S02]  /*4120*/  WARPGROUP.DEPBAR.LE gsb0, 0x0 ;  /* 0x00008000000079c5 */ /* 0x000fe40000010000 */
[----:B------:R-:W-:-:S07]  /*4130*/  WARPGROUP.ARRIVE ;  /* 0x00000000000079c5 */ /* 0x000fce0000000000 */
[----:B------:R-:W-:Y:S01]  /*4140*/  HGMMA.64x128x16.F32 R24, gdesc[UR4], RZ, !UPT, gsb0 ;  /* 0x01e00000041879f0 */ /* 0x000fe2000c0008ff */
[----:B------:R-:W-:Y:S02]  /*4150*/  UIADD3 UR4, UR9, 0x2, URZ ;  /* 0x0000000209047890 */ /* 0x000fe4000fffe03f */
[----:B------:R-:W-:Y:S01]  /*4160*/  UIADD3 UR6, UR10, 0x2, URZ ;  /* 0x000000020a067890 */ /* 0x000fe2000fffe03f */
[----:B------:R-:W-:Y:S01]  /*4170*/  UMOV UR5, 0x40000040 ;  /* 0x4000004000057882 */ /* 0x000fe20000000000 */
[----:B------:R-:W-:Y:S01]  /*4180*/  UMOV UR7, 0x40000040 ;  /* 0x4000004000077882 */ /* 0x000fe20000000000 */
[----:B------:R-:W-:Y:S02]  /*4190*/  WARPGROUP.DEPBAR.LE gsb0, 0x0 ;  /* 0x00008000000079c5 */ /* 0x000fe40000010000 */
[----:B------:R-:W-:-:S06]  /*41a0*/  WARPGROUP.ARRIVE ;  /* 0x00000000000079c5 */ /* 0x000fcc0000000000 */
[----:B------:R-:W-:Y:S01]  /*41b0*/  HGMMA.64x128x16.F32 R88, gdesc[UR4], R88, gsb0 ;  /* 0x01e00000045879f0 */ /* 0x000fe20008000858 */
[----:B------:R-:W-:Y:S01]  /*41c0*/  UIADD3 UR4, UR9, 0x402, URZ ;  /* 0x0000040209047890 */ /* 0x000fe2000fffe03f */
[----:B------:R-:W-:Y:S01]  /*41d0*/  UMOV UR5, 0x40000040 ;  /* 0x4000004000057882 */ /* 0x000fe20000000000 */
[----:B------:R-:W-:Y:S02]  /*41e0*/  WARPGROUP.DEPBAR.LE gsb0, 0x0 ;  /* 0x00008000000079c5 */ /* 0x000fe40000010000 */
[----:B------:R-:W-:-:S07]  /*41f0*/  WARPGROUP.ARRIVE ;  /* 0x00000000000079c5 */ /* 0x000fce0000000000 */
[----:B------:R-:W-:Y:S01]  /*4200*/  HGMMA.64x128x16.F32 R24, gdesc[UR4], R24, gsb0 ;  /* 0x01e00000041879f0 */ /* 0x000fe20008000818 */
        /* <DEDUP_REMOVED lines=16> */
[----:B------:R-:W-:-:S04]  /*4310*/  UIADD3 UR10, UR37, 0x1, URZ ;  /* 0x00000001250a7890 */ /* 0x000fc8000fffe03f */
[----:B------:R-:W-:-:S04]  /*4320*/  UISETP.NE.AND UP0, UPT, UR10, 0x4, UPT ;  /* 0x000000040a00788c */ /* 0x000fc8000bf05270 */
[----:B------:R-:W-:Y:S01]  /*4330*/  USEL UR10, UR10, URZ, UP0 ;  /* 0x0000003f0a0a7287 */ /* 0x000fe20008000000 */
[----:B------:R-:W-:Y:S02]  /*4340*/  WARPGROUP.DEPBAR.LE gsb0, 0x0 ;  /* 0x00008000000079c5 */ /* 0x000fe40000010000 */
[----:B------:R-:W-:-:S06]  /*4350*/  WARPGROUP.ARRIVE ;  /* 0x00000000000079c5 */ /* 0x000fcc0000000000 */
[----:B------:R-:W-:Y:S01]  /*4360*/  HGMMA.64x128x16.F32 R88, gdesc[UR4], R88, gsb0 ;  /* 0x01e00000045879f0 */ /* 0x000fe20008000858 */
[----:B------:R-:W-:Y:S01]  /*4370*/  UIADD3 UR4, UR9, 0x406, URZ ;  /* 0x0000040609047890 */ /* 0x000fe2000fffe03f */
[----:B------:R-:W-:Y:S02]  /*4380*/  UMOV UR5, 0x40000040 ;  /* 0x4000004000057882 */ /* 0x000fe40000000000 */
[----:B------:R-:W-:Y:S01]  /*4390*/  UMOV UR9, 0x1 ;  /* 0x0000000100097882 */ /* 0x000fe20000000000 */
[----:B------:R-:W-:Y:S02]  /*43a0*/  WARPGROUP.DEPBAR.LE gsb0, 0x0 ;  /* 0x00008000000079c5 */ /* 0x000fe40000010000 */
[----:B------:R-:W-:-:S06]  /*43b0*/  WARPGROUP.ARRIVE ;  /* 0x00000000000079c5 */ /* 0x000fcc0000000000 */
[----:B------:R-:W-:Y:S01]  /*43c0*/  HGMMA.64x128x16.F32 R24, gdesc[UR4], R24, gsb0 ;  /* 0x01e00000041879f0 */ /* 0x000fe20008000818 */
[----:B------:R-:W-:-:S04]  /*43d0*/  USEL UR4, URZ, 0x1, UP0 ;  /* 0x000000013f047887 */ /* 0x000fc80008000000 */
[----:B------:R-:W-:-:S06]  /*43e0*/  ULOP3.LUT UR4, UR38, UR4, URZ, 0x3c, !UPT ;  /* 0x0000000426047292 */ /* 0x000fcc000f8e3c3f */
[----:B------:R-:W-:Y:S01]  /*43f0*/  IMAD.U32 R4, RZ, RZ, UR4 ;  /* 0x00000004ff047e24 */ /* 0x000fe2000f8e00ff */
[----:B------:R-:W-:-:S06]  /*4400*/  WARPGROUP.DEPBAR.LE gsb0, 0x0 ;  /* 0x00008000000079c5 */ /* 0x000fcc0000010000 */
.L_x_33:
[----:B-12---:R-:W-:-:S05]  /*4410*/  VIMNMX R2, R5, 0x1, PT ;  /* 0x0000000105027848 */ /* 0x006fca0003fe0100 */
[----:B------:R-:W-:-:S05]  /*4420*/  IMAD.IADD R6, R5, 0x1, -R2 ;  /* 0x0000000105067824 */ /* 0x000fca00078e0a02 */
[----:B------:R-:W-:-:S13]  /*4430*/  ISETP.GE.AND P0, PT, R6, 0x1, PT ;  /* 0x000000010600780c */ /* 0x000fda0003f06270 */
[----:B------:R-:W-:Y:S05]  /*4440*/  @!P0 BRA `(.L_x_38) ;  /* 0x0000000400708947 */ /* 0x000fea0003800000 */
[----:B------:R-:W-:Y:S02]  /*4450*/  IMAD.MOV.U32 R2, RZ, RZ, R6 ;  /* 0x000000ffff027224 */ /* 0x000fe400078e0006 */
[----:B------:R-:W-:-:S07]  /*4460*/  IMAD.U32 R3, RZ, RZ, UR37 ;  /* 0x00000025ff037e24 */ /* 0x000fce000f8e00ff */
.L_x_45:
[----:B------:R-:W-:-:S06]  /*4470*/  UISETP.NE.AND UP0, UPT, UR51, 0x3, UPT ;  /* 0x000000033300788c */ /* 0x000fcc000bf05270 */
[----:B------:R-:W-:-:S13]  /*4480*/  PLOP3.LUT P1, PT, PT, PT, UP0, 0x80, 0x0 ;  /* 0x000000000000781c */ /* 0x000fda0003f2f008 */
[----:B------:R-:W-:Y:S05]  /*4490*/  @!P1 BRA `(.L_x_39) ;  /* 0x0000000000049947 */ /* 0x000fea0003800000 */
[----:B------:R-:W-:Y:S01]  /*44a0*/  BPT.TRAP 0x1 ;  /* 0x000000040000795c */ /* 0x000fe20000300000 */
.L_x_39:
[----:B------:R-:W-:Y:S01]  /*44b0*/  ULEA UR4, UR10, UR47, 0x3 ;  /* 0x0000002f0a047291 */ /* 0x000fe2000f8e183f */
[----:B------:R-:W-:-:S08]  /*44c0*/  SHF.L.U32 R5, R4, 0x1f, RZ ;  /* 0x0000001f04057819 */ /* 0x000fd000000006ff */
[----:B------:R1:W2:Y:S01]  /*44d0*/  SYNCS.PHASECHK.TRANS64.TRYWAIT P0, [UR4+0x38480], R5 ;  /* 0x03848005ff0075a7 */ /* 0x0002a20008000144 */
[----:B------:R-:W-:Y:S05]  /*44e0*/  @!P1 BRA `(.L_x_40) ;  /* 0x0000000000049947 */ /* 0x000fea0003800000 */
[----:B------:R-:W-:Y:S01]  /*44f0*/  BPT.TRAP 0x1 ;  /* 0x000000040000795c */ /* 0x000fe20000300000 */
.L_x_40:
[----:B--2---:R-:W-:Y:S05]  /*4500*/  @P0 BRA `(.L_x_41) ;  /* 0x0000000000080947 */ /* 0x004fea0003800000 */
[----:B------:R-:W2:Y:S02]  /*4510*/  SYNCS.PHASECHK.TRANS64.TRYWAIT P0, [UR4+0x38480], R5 ;  /* 0x03848005ff0075a7 */ /* 0x000ea40008000144 */
[----:B--2---:R-:W-:Y:S05]  /*4520*/  @!P0 BRA `(.L_x_42) ;  /* 0x000000a000e88947 */ /* 0x004fea0003800000 */
.L_x_41:
[----:B------:R-:W-:Y:S01]  /*4530*/  UIADD3 UR4, UR47, 0x20000, URZ ;  /* 0x000200002f047890 */ /* 0x000fe2000fffe03f */
[----:B------:R-:W-:Y:S01]  /*4540*/  WARPGROUP.ARRIVE ;  /* 0x00000000000079c5 */ /* 0x000fe20000000000 */
[----:B------:R-:W-:Y:S02]  /*4550*/  ULOP3.LUT UR11, UR8, 0x10000, URZ, 0xfc, !UPT ;  /* 0x00010000080b7892 */ /* 0x000fe4000f8efc3f */
[----:B------:R-:W-:Y:S02]  /*4560*/  USHF.R.U32.HI UR4, URZ, 0x4, UR4 ;  /* 0x000000043f047899 */ /* 0x000fe40008011604 */
[----:B------:R-:W-:Y:S02]  /*4570*/  UISETP.NE.U32.AND UP0, UPT, UR9, URZ, UPT ;  /* 0x0000003f0900728c */ /* 0x000fe4000bf05070 */
[----:B------:R-:W-:Y:S02]  /*4580*/  ULOP3.LUT UR4, UR4, 0x3fff, URZ, 0xc0, !UPT ;  /* 0x00003fff04047892 */ /* 0x000fe4000f8ec03f */
[----:B------:R-:W-:-:S02]  /*4590*/  ULEA UR11, UR10, UR11, 0xb ;  /* 0x0000000b0a0b7291 */ /* 0x000fc4000f8e583f */
[----:B------:R-:W-:Y:S01]  /*45a0*/  ULOP3.LUT UR4, UR4, 0x10000, URZ, 0xfc, !UPT ;  /* 0x0001000004047892 */ /* 0x000fe2000f8efc3f */
[----:B------:R-:W-:Y:S01]  /*45b0*/  UMOV UR5, 0x40000040 ;  /* 0x4000004000057882 */ /* 0x000fe20000000000 */
[----:B------:R-:W-:Y:S02]  /*45c0*/  UMOV UR7, 0x40000040 ;  /* 0x4000004000077882 */ /* 0x000fe40000000000 */
[----:B------:R-:W-:-:S03]  /*45d0*/  ULEA UR12, UR10, UR4, 0xa ;  /* 0x000000040a0c7291 */ /* 0x000fc6000f8e503f */
[----:B------:R-:W-:-:S04]  /*45e0*/  UMOV UR4, UR11 ;  /* 0x0000000b00047c82 */ /* 0x000fc80008000000 */
[----:B------:R-:W-:Y:S02]  /*45f0*/  UMOV UR6, UR12 ;  /* 0x0000000c00067c82 */ /* 0x000fe40008000000 */
[----:B------:R-:W-:Y:S01]  /*4600*/  HGMMA.64x128x16.F32 R88, gdesc[UR4], R88, UP0, gsb0 ;  /* 0x01e00000045879f0 */ /* 0x000fe2000b800858 */
[----:B------:R-:W-:Y:S01]  /*4610*/  UIADD3 UR4, UR11, 0x400, URZ ;  /* 0x000004000b047890 */ /* 0x000fe2000fffe03f */
[----:B------:R-:W-:Y:S01]  /*4620*/  UMOV UR5, 0x40000040 ;  /* 0x4000004000057882 */ /* 0x000fe20000000000 */
[----:B------:R-:W-:Y:S02]  /*4630*/  WARPGROUP.DEPBAR.LE gsb0, 0x0 ;  /* 0x00008000000079c5 */ /* 0x000fe40000010000 */
[----:B------:R-:W-:-:S07]  /*4640*/  WARPGROUP.ARRIVE ;  /* 0x00000000000079c5 */ /* 0x000fce0000000000 */
[----:B------:R-:W-:Y:S01]  /*4650*/  HGMMA.64x128x16.F32 R24, gdesc[UR4], R24, UP0, gsb0 ;  /* 0x01e00000041879f0 */ /* 0x000fe2000b800818 */
[----:B------:R-:W-:Y:S02]  /*4660*/  UIADD3 UR4, UR11, 0x2, URZ ;  /* 0x000000020b047890 */ /* 0x000fe4000fffe03f */
[----:B------:R-:W-:Y:S01]  /*4670*/  UIADD3 UR6, UR12, 0x2, URZ ;  /* 0x000000020c067890 */ /* 0x000fe2000fffe03f */
[----:B------:R-:W-:Y:S01]  /*4680*/  UMOV UR5, 0x40000040 ;  /* 0x4000004000057882 */ /* 0x000fe20000000000 */
[----:B------:R-:W-:Y:S01]  /*4690*/  UMOV UR7, 0x40000040 ;  /* 0x4000004000077882 */ /* 0x000fe20000000000 */
[----:B------:R-:W-:Y:S02]  /*46a0*/  WARPGROUP.DEPBAR.LE gsb0, 0x0 ;  /* 0x00008000000079c5 */ /* 0x000fe40000010000 */
[----:B------:R-:W-:-:S06]  /*46b0*/  WARPGROUP.ARRIVE ;  /* 0x00000000000079c5 */ /* 0x000fcc0000000000 */
        /* <DEDUP_REMOVED lines=29> */
[----:B------:R-:W-:Y:S03]  /*4890*/  HGMMA.64x128x16.F32 R24, gdesc[UR4], R24, UP0, gsb0 ;  /* 0x01e00000041879f0 */ /* 0x000fe6000b800818 */
[----:B------:R-:W-:Y:S02]  /*48a0*/  WARPGROUP.DEPBAR.LE gsb0, 0x0 ;  /* 0x00008000000079c5 */ /* 0x000fe40000010000 */
[----:B------:R-:W-:Y:S05]  /*48b0*/  @!P1 BRA `(.L_x_43) ;  /* 0x0000000000049947 */ /* 0x000fea0003800000 */
[----:B------:R-:W-:Y:S01]  /*48c0*/  BPT.TRAP 0x1 ;  /* 0x000000040000795c */ /* 0x000fe20000300000 */
.L_x_43:
[----:B------:R-:W-:Y:S01]  /*48d0*/  ISETP.NE.AND P0, PT, R23, RZ, PT ;  /* 0x000000ff1700720c */ /* 0x000fe20003f05270 */
[----:B------:R-:W-:-:S12]  /*48e0*/  UISETP.GT.U32.AND UP0, UPT, UR53, 0x1, UPT ;  /* 0x000000013500788c */ /* 0x000fd8000bf04070 */
[----:B-12---:R-:W-:-:S05]  /*48f0*/  @P0 LEA R5, R3, UR47, 0x3 ;  /* 0x0000002f03050c11 */ /* 0x006fca000f8e18ff */
[----:B------:R-:W-:-:S05]  /*4900*/  @P0 VIADD R5, R5, 0x384a0 ;  /* 0x000384a005050836 */ /* 0x000fca0000000000 */
[----:B------:R-:W-:-:S04]  /*4910*/  @P0 PRMT R5, R22, 0x654, R5 ;  /* 0x0000065416050816 */ /* 0x000fc80000000005 */
[----:B------:R1:W-:Y:S01]  /*4920*/  @P0 SYNCS.ARRIVE.TRANS64.RED.A1T0 RZ, [R5+URZ], RZ ;  /* 0x000000ff05ff09a7 */ /* 0x0003e2000810043f */
[----:B------:R-:W-:-:S13]  /*4930*/  PLOP3.LUT P0, PT, PT, PT, UP0, 0x80, 0x0 ;  /* 0x000000000000781c */ /* 0x000fda0003f0f008 */
[----:B-1----:R-:W-:Y:S05]  /*4940*/  @P0 BRA `(.L_x_44) ;  /* 0x0000000000040947 */ /* 0x002fea0003800000 */
[----:B------:R-:W-:Y:S01]  /*4950*/  BPT.TRAP 0x1 ;  /* 0x000000040000795c */ /* 0x000fe20000300000 */
.L_x_44:
[----:B------:R-:W-:Y:S01]  /*4960*/  UIADD3 UR10, UR10, 0x1, URZ ;  /* 0x000000010a0a7890 */ /* 0x000fe2000fffe03f */
[C---:B------:R-:W-:Y:S01]  /*4970*/  ISETP.GT.AND P1, PT, R2.reuse, 0x1, PT ;  /* 0x000000010200780c */ /* 0x040fe20003f24270 */
[----:B------:R-:W-:Y:S02]  /*4980*/  VIADD R3, R3, 0x1 ;  /* 0x0000000103037836 */ /* 0x000fe40000000000 */
[----:B------:R-:W-:Y:S01]  /*4990*/  UISETP.NE.AND UP0, UPT, UR10, 0x4, UPT ;  /* 0x000000040a00788c */ /* 0x000fe2000bf05270 */
[----:B------:R-:W-:Y:S02]  /*49a0*/  VIADD R2, R2, 0xffffffff ;  /* 0xffffffff02027836 */ /* 0x000fe40000000000 */
[C---:B------:R-:W-:Y:S01]  /*49b0*/  ISETP.NE.AND P0, PT, R3.reuse, 0x4, PT ;  /* 0x000000040300780c */ /* 0x040fe20003f05270 */
[----:B------:R-:W-:Y:S02]  /*49c0*/  USEL UR4, URZ, 0x1, UP0 ;  /* 0x000000013f047887 */ /* 0x000fe40008000000 */
[----:B------:R-:W-:Y:S01]  /*49d0*/  USEL UR10, UR10, URZ, UP0 ;  /* 0x0000003f0a0a7287 */ /* 0x000fe20008000000 */
[----:B------:R-:W-:-:S03]  /*49e0*/  SEL R3, R3, RZ, P0 ;  /* 0x000000ff03037207 */ /* 0x000fc60000000000 */
[----:B------:R-:W-:Y:S01]  /*49f0*/  LOP3.LUT R4, R4, UR4, RZ, 0x3c, !PT ;  /* 0x0000000404047c12 */ /* 0x000fe2000f8e3cff */
[----:B------:R-:W-:Y:S07]  /*4a00*/  @P1 BRA `(.L_x_45) ;  /* 0xfffffff800981947 */ /* 0x000fee000383ffff */
.L_x_38:
[----:B------:R-:W-:-:S13]  /*4a10*/  ISETP.GE.AND P0, PT, R155, 0x1, PT ;  /* 0x000000019b00780c */ /* 0x000fda0003f06270 */
[----:B------:R-:W-:Y:S05]  /*4a20*/  @!P0 BRA `(.L_x_46) ;  /* 0x0000000000408947 */ /* 0x000fea0003800000 */
[----:B------:R-:W-:-:S06]  /*4a30*/  UISETP.NE.AND UP0, UPT, UR51, 0x3, UPT ;  /* 0x000000033300788c */ /* 0x000fcc000bf05270 */
[----:B------:R-:W-:-:S13]  /*4a40*/  PLOP3.LUT P0, PT, PT, PT, UP0, 0x80, 0x0 ;  /* 0x000000000000781c */ /* 0x000fda0003f0f008 */
[----:B------:R-:W-:Y:S05]  /*4a50*/  @!P0 BRA `(.L_x_47) ;  /* 0x0000000000048947 */ /* 0x000fea0003800000 */
[----:B------:R-:W-:Y:S01]  /*4a60*/  BPT.TRAP 0x1 ;  /* 0x000000040000795c */ /* 0x000fe20000300000 */
.L_x_47:
[----:B------:R-:W-:Y:S01]  /*4a70*/  ISETP.NE.AND P0, PT, R23, RZ, PT ;  /* 0x000000ff1700720c */ /* 0x000fe20003f05270 */
[----:B------:R-:W-:Y:S01]  /*4a80*/  IMAD.U32 R3, RZ, RZ, UR47 ;  /* 0x0000002fff037e24 */ /* 0x000fe2000f8e00ff */
[----:B------:R-:W-:-:S11]  /*4a90*/  UISETP.GT.U32.AND UP0, UPT, UR53, 0x1, UPT ;  /* 0x000000013500788c */ /* 0x000fd6000bf04070 */
[----:B------:R-:W-:-:S05]  /*4aa0*/  @P0 VIADD R2, R6, UR37 ;  /* 0x0000002506020c36 */ /* 0x000fca0008000000 */
[----:B------:R-:W-:-:S04]  /*4ab0*/  @P0 SHF.L.U32 R2, R2, 0x3, RZ ;  /* 0x0000000302020819 */ /* 0x000fc800000006ff */
[----:B------:R-:W-:-:S04]  /*4ac0*/  @P0 LOP3.LUT R2, R2, 0x18, RZ, 0xc0, !PT ;  /* 0x0000001802020812 */ /* 0x000fc800078ec0ff */
[----:B------:R-:W-:-:S04]  /*4ad0*/  @P0 IADD3 R3, R3, 0x384a0, R2 ;  /* 0x000384a003030810 */ /* 0x000fc80007ffe002 */
[----:B------:R-:W-:-:S04]  /*4ae0*/  @P0 PRMT R3, R22, 0x654, R3 ;  /* 0x0000065416030816 */ /* 0x000fc80000000003 */
[----:B------:R1:W-:Y:S01]  /*4af0*/  @P0 SYNCS.ARRIVE.TRANS64.RED.A1T0 RZ, [R3+URZ], RZ ;  /* 0x000000ff03ff09a7 */ /* 0x0003e2000810043f */
[----:B------:R-:W-:-:S13]  /*4b00*/  PLOP3.LUT P0, PT, PT, PT, UP0, 0x80, 0x0 ;  /* 0x000000000000781c */ /* 0x000fda0003f0f008 */
[----:B-1----:R-:W-:Y:S05]  /*4b10*/  @P0 BRA `(.L_x_46) ;  /* 0x0000000000040947 */ /* 0x002fea0003800000 */
[----:B------:R-:W-:Y:S01]  /*4b20*/  BPT.TRAP 0x1 ;  /* 0x000000040000795c */ /* 0x000fe20000300000 */
.L_x_46:
[----:B------:R-:W-:Y:S01]  /*4b30*/  R2UR UR45, R16 ;  /* 0x00000000102d72ca */ /* 0x000fe200000e0000 */
[----:B------:R-:W-:Y:S01]  /*4b40*/  UIADD3 UR4, UR47, 0x30000, URZ ;  /* 0x000300002f047890 */ /* 0x000fe2000fffe03f */
[----:B------:R-:W-:Y:S02]  /*4b50*/  R2UR UR46, R17 ;  /* 0x00000000112e72ca */ /* 0x000fe400000e0000 */
[----:B------:R-:W-:Y:S01]  /*4b60*/  LOP3.LUT P0, RZ, R0, 0xff, RZ, 0xc0, !PT ;  /* 0x000000ff00ff7812 */ /* 0x000fe2000780c0ff */
[----:B------:R-:W-:-:S06]  /*4b70*/  ULOP3.LUT UP0, URZ, UR4, 0x3ff, URZ, 0xc0, !UPT ;  /* 0x000003ff043f7892 */ /* 0x000fcc000f80c03f */
[----:B------:R-:W-:Y:S02]  /*4b80*/  PLOP3.LUT P1, PT, PT, PT, UP0, 0x80, 0x0 ;  /* 0x000000000000781c */ /* 0x000fe40003f2f008 */
[----:B------:R-:W-:Y:S02]  /*4b90*/  USHF.L.U32 UR45, UR45, 0x8, URZ ;  /* 0x000000082d2d7899 */ /* 0x000fe4000800063f */
[----:B------:R-:W-:Y:S02]  /*4ba0*/  USHF.L.U32 UR46, UR46, 0x7, URZ ;  /* 0x000000072e2e7899 */ /* 0x000fe4000800063f */
[----:B------:R-:W-:Y:S10]  /*4bb0*/  @!P0 BRA `(.L_x_48) ;  /* 0x00000000000c8947 */ /* 0x000ff40003800000 */
[----:B------:R-:W-:-:S04]  /*4bc0*/  DEPBAR {5,4,3,2,1,0} ;  /* 0x0000003f0000791a */ /* 0x000fc80000000000 */
[----:B------:R1:W-:Y:S02]  /*4bd0*/  UTMACCTL.IV [UR60] ;  /* 0x000000003c0079b9 */ /* 0x0003e40008000000 */
[----:B-1----:R-:W-:Y:S01]  /*4be0*/  NOP ;  /* 0x0000000000007918 */ /* 0x002fe20000000000 */
.L_x_48:
[----:B------:R-:W-:Y:S05]  /*4bf0*/  @!P1 BRA `(.L_x_49) ;  /* 0x00000000007c9947 */ /* 0x000fea0003800000 */
[----:B------:R-:W-:Y:S01]  /*4c00*/  MOV R2, 0x0 ;  /* 0x0000000000027802 */ /* 0x000fe20000000f00 */
[----:B------:R-:W-:Y:S01]  /*4c10*/  ULDC.64 UR4, c[0x4][0x68] ;  /* 0x01001a0000047ab9 */ /* 0x000fe20000000a00 */
[----:B------:R-:W-:Y:S01]  /*4c20*/  ULDC.64 UR6, c[0x4][0x8] ;  /* 0x0100020000067ab9 */ /* 0x000fe20000000a00 */
[----:B------:R-:W-:Y:S01]  /*4c30*/  IMAD.U32 R4, RZ, RZ, UR4 ;  /* 0x00000004ff047e24 */ /* 0x000fe2000f8e00ff */
[----:B------:R1:W2:Y:S01]  /*4c40*/  LDC.64 R14, c[0x4][R2] ;  /* 0x01000000020e7b82 */ /* 0x0002a20000000a00 */
[----:B------:R-:W-:Y:S01]  /*4c50*/  IMAD.U32 R5, RZ, RZ, UR5 ;  /* 0x00000005ff057e24 */ /* 0x000fe2000f8e00ff */
[----:B------:R-:W-:Y:S01]  /*4c60*/  ULDC.64 UR4, c[0x4][0x70] ;  /* 0x01001c0000047ab9 */ /* 0x000fe20000000a00 */
[----:B------:R-:W-:Y:S02]  /*4c70*/  IMAD.U32 R10, RZ, RZ, UR6 ;  /* 0x00000006ff0a7e24 */ /* 0x000fe4000f8e00ff */
[----:B------:R-:W-:Y:S02]  /*4c80*/  IMAD.U32 R6, RZ, RZ, UR4 ;  /* 0x00000004ff067e24 */ /* 0x000fe4000f8e00ff */
[----:B------:R-:W-:-:S02]  /*4c90*/  IMAD.U32 R7, RZ, RZ, UR5 ;  /* 0x00000005ff077e24 */ /* 0x000fc4000f8e00ff */
[----:B------:R-:W-:Y:S02]  /*4ca0*/  IMAD.U32 R11, RZ, RZ, UR7 ;  /* 0x00000007ff0b7e24 */ /* 0x000fe4000f8e00ff */
[----:B------:R-:W-:Y:S02]  /*4cb0*/  IMAD.MOV.U32 R8, RZ, RZ, 0x70 ;  /* 0x00000070ff087424 */ /* 0x000fe400078e00ff */
[----:B------:R-:W-:Y:S02]  /*4cc0*/  IMAD.MOV.U32 R12, RZ, RZ, 0x1 ;  /* 0x00000001ff0c7424 */ /* 0x000fe400078e00ff */
[----:B-1----:R-:W-:-:S07]  /*4cd0*/  IMAD.MOV.U32 R13, RZ, RZ, RZ ;  /* 0x000000ffff0d7224 */ /* 0x002fce00078e00ff */
[----:B------:R-:W-:-:S07]  /*4ce0*/  LEPC R20, `(.L_x_50) ;  /* 0x000000001014794e */ /* 0x000fce0000000000 */
[----:B--2---:R-:W-:Y:S05]  /*4cf0*/  CALL.ABS.NOINC R14 ;  /* 0x000000000e007343 */ /* 0x004fea0003c00000 */
.L_x_50:
[----:B------:R-:W1:Y:S01]  /*4d00*/  LDC.64 R2, c[0x4][R2] ;  /* 0x0100000002027b82 */ /* 0x000e620000000a00 */
[----:B------:R-:W-:Y:S01]  /*4d10*/  ULDC.64 UR4, c[0x4][0x68] ;  /* 0x01001a0000047ab9 */ /* 0x000fe20000000a00 */
[----:B------:R-:W-:Y:S01]  /*4d20*/  ULDC.64 UR6, c[0x4][0x8] ;  /* 0x0100020000067ab9 */ /* 0x000fe20000000a00 */
[----:B------:R-:W-:Y:S02]  /*4d30*/  IMAD.U32 R4, RZ, RZ, UR4 ;  /* 0x00000004ff047e24 */ /* 0x000fe4000f8e00ff */
[----:B------:R-:W-:Y:S01]  /*4d40*/  IMAD.U32 R5, RZ, RZ, UR5 ;  /* 0x00000005ff057e24 */ /* 0x000fe2000f8e00ff */
[----:B------:R-:W-:Y:S01]  /*4d50*/  ULDC.64 UR4, c[0x4][0x70] ;  /* 0x01001c0000047ab9 */ /* 0x000fe20000000a00 */
[----:B------:R-:W-:Y:S01]  /*4d60*/  IMAD.U32 R10, RZ, RZ, UR6 ;  /* 0x00000006ff0a7e24 */ /* 0x000fe2000f8e00ff */
[----:B------:R-:W-:Y:S01]  /*4d70*/  MOV R7, UR5 ;  /* 0x0000000500077c02 */ /* 0x000fe20008000f00 */
[----:B------:R-:W-:Y:S02]  /*4d80*/  IMAD.U32 R6, RZ, RZ, UR4 ;  /* 0x00000004ff067e24 */ /* 0x000fe4000f8e00ff */
[----:B------:R-:W-:-:S02]  /*4d90*/  IMAD.U32 R11, RZ, RZ, UR7 ;  /* 0x00000007ff0b7e24 */ /* 0x000fc4000f8e00ff */
[----:B------:R-:W-:Y:S02]  /*4da0*/  IMAD.MOV.U32 R8, RZ, RZ, 0x70 ;  /* 0x00000070ff087424 */ /* 0x000fe400078e00ff */
[----:B------:R-:W-:Y:S02]  /*4db0*/  IMAD.MOV.U32 R12, RZ, RZ, 0x1 ;  /* 0x00000001ff0c7424 */ /* 0x000fe400078e00ff */
[----:B------:R-:W-:-:S07]  /*4dc0*/  IMAD.MOV.U32 R13, RZ, RZ, RZ ;  /* 0x000000ffff0d7224 */ /* 0x000fce00078e00ff */
[----:B------:R-:W-:-:S07]  /*4dd0*/  LEPC R20, `(.L_x_49) ;  /* 0x000000001014794e */ /* 0x000fce0000000000 */
[----:B-1----:R-:W-:Y:S05]  /*4de0*/  CALL.ABS.NOINC R2 ;  /* 0x0000000002007343 */ /* 0x002fea0003c00000 */
.L_x_49:
[----:B------:R-:W-:Y:S02]  /*4df0*/  ULDC.64 UR4, c[0x0][0x590] ;  /* 0x0001640000047ab9 */ /* 0x000fe40000000a00 */
[----:B------:R-:W-:-:S04]  /*4e00*/  ISETP.NE.U32.AND P0, PT, RZ, UR4, PT ;  /* 0x00000004ff007c0c */ /* 0x000fc8000bf05070 */
[----:B------:R-:W-:-:S13]  /*4e10*/  ISETP.NE.AND.EX P0, PT, RZ, UR5, PT, P0 ;  /* 0x00000005ff007c0c */ /* 0x000fda000bf05300 */
[----:B------:R-:W-:Y:S05]  /*4e20*/  @!P0 BRA `(.L_x_51) ;  /* 0x0000000000148947 */ /* 0x000fea0003800000 */
[----:B------:R-:W-:-:S04]  /*4e30*/  LEA R2, P0, R18, UR4, 0x3 ;  /* 0x0000000412027c11 */ /* 0x000fc8000f8018ff */
[----:B------:R-:W-:-:S06]  /*4e40*/  LEA.HI.X R3, R18, UR5, R19, 0x3, P0 ;  /* 0x0000000512037c11 */ /* 0x000fcc00080f1c13 */
[----:B------:R-:W2:Y:S04]  /*4e50*/  LDG.E.64 R2, desc[UR58][R2.64] ;  /* 0x0000003a02027981 */ /* 0x000ea8000c1e1b00 */
[----:B--2---:R2:W5:Y:S01]  /*4e60*/  LD.E R0, desc[UR58][R2.64] ;  /* 0x0000003a02007980 */ /* 0x004562000c101900 */
[----:B------:R-:W-:Y:S05]  /*4e70*/  BRA `(.L_x_52) ;  /* 0x0000000000307947 */ /* 0x000fea0003800000 */
.L_x_51:
[----:B------:R-:W-:Y:S02]  /*4e80*/  ULDC.64 UR4, c[0x0][0x588] ;  /* 0x0001620000047ab9 */ /* 0x000fe40000000a00 */
[----:B------:R-:W-:-:S04]  /*4e90*/  ISETP.NE.U32.AND P0, PT, RZ, UR4, PT ;  /* 0x00000004ff007c0c */ /* 0x000fc8000bf05070 */
[----:B------:R-:W-:-:S13]  /*4ea0*/  ISETP.NE.AND.EX P0, PT, RZ, UR5, PT, P0 ;  /* 0x00000005ff007c0c */ /* 0x000fda000bf05300 */
[----:B------:R-:W-:Y:S05]  /*4eb0*/  @!P0 BRA `(.L_x_53) ;  /* 0x0000000000188947 */ /* 0x000fea0003800000 */
[----:B------:R-:W1:Y:S01]  /*4ec0*/  LDC.64 R2, c[0x0][0x588] ;  /* 0x00016200ff027b82 */ /* 0x000e620000000a00 */
[----:B------:R-:W-:Y:S02]  /*4ed0*/  ULDC UR4, c[0x0][0x598] ;  /* 0x0001660000047ab9 */ /* 0x000fe40000000800 */
[----:B------:R-:W-:-:S04]  /*4ee0*/  IMAD R5, R18, UR4, RZ ;  /* 0x0000000412057c24 */ /* 0x000fc8000f8e02ff */
[----:B-1----:R-:W-:-:S05]  /*4ef0*/  IMAD.WIDE R2, R5, 0x4, R2 ;  /* 0x0000000405027825 */ /* 0x002fca00078e0202 */
[----:B------:R1:W5:Y:S01]  /*4f00*/  LDG.E R0, desc[UR58][R2.64] ;  /* 0x0000003a02007981 */ /* 0x000362000c1e1900 */
[----:B------:R-:W-:Y:S05]  /*4f10*/  BRA `(.L_x_52) ;  /* 0x0000000000087947 */ /* 0x000fea0003800000 */
.L_x_53:
[----:B------:R-:W-:Y:S02]  /*4f20*/  ULDC UR4, c[0x0][0x580] ;  /* 0x0001600000047ab9 */ /* 0x000fe40000000800 */
[----:B------:R-:W-:-:S07]  /*4f30*/  IMAD.U32 R0, RZ, RZ, UR4 ;  /* 0x00000004ff007e24 */ /* 0x000fce000f8e00ff */
.L_x_52:
[----:B------:R-:W-:Y:S02]  /*4f40*/  ULDC.64 UR4, c[0x0][0x5b8] ;  /* 0x00016e0000047ab9 */ /* 0x000fe40000000a00 */
[----:B------:R-:W-:-:S04]  /*4f50*/  ISETP.NE.U32.AND P0, PT, RZ, UR4, PT ;  /* 0x00000004ff007c0c */ /* 0x000fc8000bf05070 */
[----:B------:R-:W-:-:S13]  /*4f60*/  ISETP.NE.AND.EX P0, PT, RZ, UR5, PT, P0 ;  /* 0x00000005ff007c0c */ /* 0x000fda000bf05300 */
[----:B------:R-:W-:Y:S05]  /*4f70*/  @!P0 BRA `(.L_x_54) ;  /* 0x0000000000148947 */ /* 0x000fea0003800000 */
[----:B------:R-:W-:-:S04]  /*4f80*/  LEA R4, P0, R18, UR4, 0x3 ;  /* 0x0000000412047c11 */ /* 0x000fc8000f8018ff */
[----:B------:R-:W-:-:S05]  /*4f90*/  LEA.HI.X R5, R18, UR5, R19, 0x3, P0 ;  /* 0x0000000512057c11 */ /* 0x000fca00080f1c13 */
[----:B-12---:R-:W2:Y:S04]  /*4fa0*/  LDG.E.64 R2, desc[UR58][R4.64] ;  /* 0x0000003a04027981 */ /* 0x006ea8000c1e1b00 */
[----:B--2---:R1:W5:Y:S01]  /*4fb0*/  LD.E R2, desc[UR58][R2.64] ;  /* 0x0000003a02027980 */ /* 0x004362000c101900 */
[----:B------:R-:W-:Y:S05]  /*4fc0*/  BRA `(.L_x_55) ;  /* 0x0000000000307947 */ /* 0x000fea0003800000 */
.L_x_54:
[----:B------:R-:W-:Y:S02]  /*4fd0*/  ULDC.64 UR4, c[0x0][0x5b0] ;  /* 0x00016c0000047ab9 */ /* 0x000fe40000000a00 */
[----:B------:R-:W-:-:S04]  /*4fe0*/  ISETP.NE.U32.AND P0, PT, RZ, UR4, PT ;  /* 0x00000004ff007c0c */ /* 0x000fc8000bf05070 */
[----:B------:R-:W-:-:S13]  /*4ff0*/  ISETP.NE.AND.EX P0, PT, RZ, UR5, PT, P0 ;  /* 0x00000005ff007c0c */ /* 0x000fda000bf05300 */
[----:B------:R-:W-:Y:S05]  /*5000*/  @!P0 BRA `(.L_x_56) ;  /* 0x0000000000188947 */ /* 0x000fea0003800000 */
[----:B-12---:R-:W1:Y:S01]  /*5010*/  LDC.64 R2, c[0x0][0x5b0] ;  /* 0x00016c00ff027b82 */ /* 0x006e620000000a00 */
[----:B------:R-:W-:Y:S02]  /*5020*/  ULDC UR4, c[0x0][0x5c0] ;  /* 0x0001700000047ab9 */ /* 0x000fe40000000800 */
[----:B------:R-:W-:-:S04]  /*5030*/  IMAD R5, R18, UR4, RZ ;  /* 0x0000000412057c24 */ /* 0x000fc8000f8e02ff */
[----:B-1----:R-:W-:-:S06]  /*5040*/  IMAD.WIDE R2, R5, 0x4, R2 ;  /* 0x0000000405027825 */ /* 0x002fcc00078e0202 */
[----:B------:R2:W5:Y:S01]  /*5050*/  LDG.E R2, desc[UR58][R2.64] ;  /* 0x0000003a02027981 */ /* 0x000562000c1e1900 */
[----:B------:R-:W-:Y:S05]  /*5060*/  BRA `(.L_x_55) ;  /* 0x0000000000087947 */ /* 0x000fea0003800000 */
.L_x_56:
[----:B------:R-:W-:Y:S02]  /*5070*/  ULDC UR4, c[0x0][0x5a8] ;  /* 0x00016a0000047ab9 */ /* 0x000fe40000000800 */
[----:B-12---:R-:W-:-:S07]  /*5080*/  IMAD.U32 R2, RZ, RZ, UR4 ;  /* 0x00000004ff027e24 */ /* 0x006fce000f8e00ff */
.L_x_55:
[----:B------:R-:W-:Y:S01]  /*5090*/  ISETP.GT.U32.AND P0, PT, R154, 0x3e, PT ;  /* 0x0000003e9a00780c */ /* 0x000fe20003f04070 */
[----:B------:R-:W-:Y:S01]  /*50a0*/  BSSY B0, `(.L_x_57) ;  /* 0x0000007000007945 */ /* 0x000fe20003800000 */
[----:B------:R-:W-:-:S11]  /*50b0*/  PRMT R8, RZ, 0x7610, R8 ;  /* 0x00007610ff087816 */ /* 0x000fd60000000008 */
[----:B------:R-:W-:Y:S05]  /*50c0*/  @P0 BRA `(.L_x_58) ;  /* 0x0000000000100947 */ /* 0x000fea0003800000 */
[----:B------:R-:W-:-:S03]  /*50d0*/  UMOV UR4, 0xffffffff ;  /* 0xffffffff00047882 */ /* 0x000fc60000000000 */
[----:B------:R-:W-:Y:S05]  /*50e0*/  BRA.DIV UR4, `(.L_x_59) ;  /* 0x0000009a04107947 */ /* 0x000fea000b800000 */
[----:B------:R-:W-:-:S13]  /*50f0*/  ELECT P6, URZ, PT ;  /* 0x00000000003f782f */ /* 0x000fda00038c0000 */
.L_x_268:
[----:B------:R-:W-:-:S07]  /*5100*/  SEL R8, RZ, 0x1, !P6 ;  /* 0x00000001ff087807 */ /* 0x000fce0007000000 */
.L_x_58:
[----:B------:R-:W-:Y:S05]  /*5110*/  BSYNC B0 ;  /* 0x0000000000007941 */ /* 0x000fea0003800000 */
.L_x_57:
[----:B-12---:R-:W-:-:S05]  /*5120*/  IMAD.U32 R3, RZ, RZ, UR48 ;  /* 0x00000030ff037e24 */ /* 0x006fca000f8e00ff */
[----:B------:R-:W-:-:S13]  /*5130*/  ISETP.NE.AND P1, PT, R3, 0x3, PT ;  /* 0x000000030300780c */ /* 0x000fda0003f25270 */
[----:B------:R-:W-:Y:S05]  /*5140*/  @!P1 BRA `(.L_x_60) ;  /* 0x0000000000049947 */ /* 0x000fea0003800000 */
[----:B------:R-:W-:Y:S01]  /*5150*/  BPT.TRAP 0x1 ;  /* 0x000000040000795c */ /* 0x000fe20000300000 */
.L_x_60:
[----:B------:R-:W-:Y:S01]  /*5160*/  SHF.L.U32 R3, RZ, 0x1f, RZ ;  /* 0x0000001fff037819 */ /* 0x000fe200000006ff */
[----:B------:R-:W-:Y:S01]  /*5170*/  IMAD.MOV.U32 R4, RZ, RZ, RZ ;  /* 0x000000ffff047224 */ /* 0x000fe200078e00ff */
[----:B-----5:R-:W-:Y:S02]  /*5180*/  FSETP.NEU.AND P0, PT, R0, RZ, PT ;  /* 0x000000ff0000720b */ /* 0x020fe40003f0d000 */
[----:B------:R-:W1:Y:S11]  /*5190*/  SYNCS.PHASECHK.TRANS64.TRYWAIT P2, [UR47+0x384c0], R3 ;  /* 0x0384c003ff0075a7 */ /* 0x000e76000804016f */
[----:B------:R-:W-:Y:S01]  /*51a0*/  @P0 LEA R12, R153, UR47, 0x1 ;  /* 0x0000002f990c0c11 */ /* 0x000fe2000f8e08ff */
[----:B-1----:R-:W-:Y:S06]  /*51b0*/  @!P2 BRA `(.L_x_61) ;  /* 0x0000009400f4a947 */ /* 0x002fec0003800000 */
.L_x_269:
[----:B------:R-:W-:Y:S05]  /*51c0*/  @P0 WARPSYNC.ALL ;  /* 0x0000000000000948 */ /* 0x000fea0003800000 */
[----:B-1----:R-:W1:Y:S01]  /*51d0*/  @P0 LDSM.16.MT88.4 R4, [R12+0x30000] ;  /* 0x030000000c04083b */ /* 0x002e620000004200 */
[----:B------:R-:W-:Y:S01]  /*51e0*/  PRMT R8, R8, 0x9910, RZ ;  /* 0x0000991008087816 */ /* 0x000fe200000000ff */
[----:B------:R-:W-:Y:S01]  /*51f0*/  BSSY B0, `(.L_x_62) ;  /* 0x000000d000007945 */ /* 0x000fe20003800000 */
[-C--:B------:R-:W-:Y:S01]  /*5200*/  FMUL R88, R88, R2.reuse ;  /* 0x0000000258587220 */ /* 0x080fe20000400000 */
[-C--:B------:R-:W-:Y:S01]  /*5210*/  FMUL R14, R89, R2.reuse ;  /* 0x00000002590e7220 */ /* 0x080fe20000400000 */
[----:B------:R-:W-:Y:S01]  /*5220*/  ISETP.NE.AND P2, PT, R8, RZ, PT ;  /* 0x000000ff0800720c */ /* 0x000fe20003f45270 */
[----:B------:R-:W-:Y:S01]  /*5230*/  FMUL R90, R90, R2 ;  /* 0x000000025a5a7220 */ /* 0x000fe20000400000 */
[----:B------:R2:W3:Y:S01]  /*5240*/  @P0 LDSM.16.MT88.4 R8, [R12+0x30800] ;  /* 0x030800000c08083b */ /* 0x0004e20000004200 */
[----:B-1----:R-:W-:-:S02]  /*5250*/  HADD2.F32 R13, -RZ, R4.H0_H0 ;  /* 0x20000004ff0d7230 */ /* 0x002fc40000004100 */
[----:B------:R-:W-:Y:S01]  /*5260*/  HADD2.F32 R15, -RZ, R4.H1_H1 ;  /* 0x30000004ff0f7230 */ /* 0x000fe20000004100 */
[----:B--2---:R-:W-:Y:S07]  /*5270*/  @P0 BRA `(.L_x_63) ;  /* 0x0000000000100947 */ /* 0x004fee0003800000 */
[----:B------:R-:W-:Y:S01]  /*5280*/  IMAD.MOV.U32 R5, RZ, RZ, RZ ;  /* 0x000000ffff057224 */ /* 0x000fe200078e00ff */
[----:B------:R-:W-:Y:S02]  /*5290*/  CS2R R6, SRZ ;  /* 0x0000000000067805 */ /* 0x000fe4000001ff00 */
[----:B---3--:R-:W-:Y:S02]  /*52a0*/  CS2R R8, SRZ ;  /* 0x0000000000087805 */ /* 0x008fe4000001ff00 */
[----:B------:R-:W-:-:S07]  /*52b0*/  CS2R R10, SRZ ;  /* 0x00000000000a7805 */ /* 0x000fce000001ff00 */
.L_x_63:
[----:B------:R-:W-:Y:S05]  /*52c0*/  BSYNC B0 ;  /* 0x0000000000007941 */ /* 0x000fea0003800000 */
.L_x_62:
[--C-:B------:R-:W-:Y:S02]  /*52d0*/  HADD2.F32 R17, -RZ, R5.reuse.H0_H0 ;  /* 0x20000005ff117230 */ /* 0x100fe40000004100 */
[----:B------:R-:W-:Y:S01]  /*52e0*/  FMUL R16, R91, R2 ;  /* 0x000000025b107220 */ /* 0x000fe20000400000 */
[----:B------:R-:W-:Y:S02]  /*52f0*/  HADD2.F32 R19, -RZ, R5.H1_H1 ;  /* 0x30000005ff137230 */ /* 0x000fe40000004100 */
[-C--:B------:R-:W-:Y:S01]  /*5300*/  FFMA R12, R13, R0.reuse, R88 ;  /* 0x000000000d0c7223 */ /* 0x080fe20000000058 */
[-C--:B------:R-:W-:Y:S01]  /*5310*/  FFMA R21, R15, R0.reuse, R14 ;  /* 0x000000000f157223 */ /* 0x080fe2000000000e */
[-C--:B------:R-:W-:Y:S01]  /*5320*/  FFMA R90, R17, R0.reuse, R90 ;  /* 0x00000000115a7223 */ /* 0x080fe2000000005a */
[--C-:B------:R-:W-:Y:S02]  /*5330*/  HADD2.F32 R13, -RZ, R6.reuse.H0_H0 ;  /* 0x20000006ff0d7230 */ /* 0x100fe40000004100 */
[----:B------:R-:W-:Y:S01]  /*5340*/  FFMA R89, R19, R0, R16 ;  /* 0x0000000013597223 */ /* 0x000fe20000000010 */
[----:B------:R-:W-:-:S02]  /*5350*/  HADD2.F32 R15, -RZ, R6.H1_H1 ;  /* 0x30000006ff0f7230 */ /* 0x000fc40000004100 */
[-C--:B------:R-:W-:Y:S01]  /*5360*/  FMUL R92, R92, R2.reuse ;  /* 0x000000025c5c7220 */ /* 0x080fe20000400000 */
[-C--:B------:R-:W-:Y:S01]  /*5370*/  FMUL R16, R93, R2.reuse ;  /* 0x000000025d107220 */ /* 0x080fe20000400000 */
[--C-:B------:R-:W-:Y:S02]  /*5380*/  HADD2.F32 R17, -RZ, R7.reuse.H0_H0 ;  /* 0x20000007ff117230 */ /* 0x100fe40000004100 */
[-C--:B------:R-:W-:Y:S01]  /*5390*/  FMUL R94, R94, R2.reuse ;  /* 0x000000025e5e7220 */ /* 0x080fe20000400000 */
[----:B------:R-:W-:Y:S02]  /*53a0*/  HADD2.F32 R19, -RZ, R7.H1_H1 ;  /* 0x30000007ff137230 */ /* 0x000fe40000004100 */
[----:B------:R-:W-:Y:S01]  /*53b0*/  FMUL R18, R95, R2 ;  /* 0x000000025f127220 */ /* 0x000fe20000400000 */
[-C--:B------:R-:W-:Y:S01]  /*53c0*/  FFMA R14, R13, R0.reuse, R92 ;  /* 0x000000000d0e7223 */ /* 0x080fe2000000005c */
[-C--:B------:R-:W-:Y:S01]  /*53d0*/  FFMA R91, R15, R0.reuse, R16 ;  /* 0x000000000f5b7223 */ /* 0x080fe20000000010 */
[-C--:B------:R-:W-:Y:S01]  /*53e0*/  FFMA R94, R17, R0.reuse, R94 ;  /* 0x00000000115e7223 */ /* 0x080fe2000000005e */
[----:B------:R-:W-:Y:S01]  /*53f0*/  FFMA R93, R19, R0, R18 ;  /* 0x00000000135d7223 */ /* 0x000fe20000000012 */
[----:B---3--:R-:W-:-:S02]  /*5400*/  HADD2.F32 R13, -RZ, R8.H0_H0 ;  /* 0x20000008ff0d7230 */ /* 0x008fc40000004100 */
[-C--:B------:R-:W-:Y:S01]  /*5410*/  FMUL R96, R96, R2.reuse ;  /* 0x0000000260607220 */ /* 0x080fe20000400000 */
[----:B------:R-:W-:Y:S02]  /*5420*/  HADD2.F32 R15, -RZ, R8.H1_H1 ;  /* 0x30000008ff0f7230 */ /* 0x000fe40000004100 */
        /* <DEDUP_REMOVED lines=9> */
[----:B------:R-:W-:-:S02]  /*54c0*/  HADD2.F32 R13, -RZ, R10.H0_H0 ;  /* 0x2000000aff0d7230 */ /* 0x000fc40000004100 */
        /* <DEDUP_REMOVED lines=11> */
[----:B------:R-:W-:Y:S01]  /*5580*/  F2FP.F16.F32.PACK_AB R97, R97, R98 ;  /* 0x000000626161723e */ /* 0x000fe200000000ff */
[----:B------:R-:W-:Y:S05]  /*5590*/  WARPSYNC.ALL ;  /* 0x0000000000007948 */ /* 0x000fea0003800000 */
[----:B------:R-:W-:Y:S01]  /*55a0*/  F2FP.F16.F32.PACK_AB R12, R21, R12 ;  /* 0x0000000c150c723e */ /* 0x000fe200000000ff */
[----:B------:R-:W-:Y:S01]  /*55b0*/  BSSY B0, `(.L_x_64) ;  /* 0x000001a000007945 */ /* 0x000fe20003800000 */
[----:B------:R-:W-:-:S02]  /*55c0*/  F2FP.F16.F32.PACK_AB R13, R89, R90 ;  /* 0x0000005a590d723e */ /* 0x000fc400000000ff */
[----:B------:R-:W-:Y:S02]  /*55d0*/  F2FP.F16.F32.PACK_AB R14, R91, R14 ;  /* 0x0000000e5b0e723e */ /* 0x000fe400000000ff */
[----:B------:R-:W-:Y:S02]  /*55e0*/  F2FP.F16.F32.PACK_AB R15, R93, R94 ;  /* 0x0000005e5d0f723e */ /* 0x000fe400000000ff */
[----:B------:R-:W-:Y:S02]  /*55f0*/  F2FP.F16.F32.PACK_AB R98, R99, R100 ;  /* 0x000000646362723e */ /* 0x000fe400000000ff */
[----:B------:R-:W-:Y:S02]  /*5600*/  LEA R16, R153, UR47, 0x1 ;  /* 0x0000002f99107c11 */ /* 0x000fe4000f8e08ff */
[----:B------:R-:W-:Y:S02]  /*5610*/  F2FP.F16.F32.PACK_AB R96, R95, R96 ;  /* 0x000000605f60723e */ /* 0x000fe400000000ff */
[----:B------:R-:W-:Y:S01]  /*5620*/  F2FP.F16.F32.PACK_AB R99, R18, R17 ;  /* 0x000000111263723e */ /* 0x000fe200000000ff */
[----:B------:R1:W-:Y:S04]  /*5630*/  STSM.16.MT88.4 [R16+0x30000], R12 ;  /* 0x0300000c10007844 */ /* 0x0003e80000004200 */
[----:B------:R1:W-:Y:S01]  /*5640*/  STSM.16.MT88.4 [R16+0x30800], R96 ;  /* 0x0308006010007844 */ /* 0x0003e20000004200 */
[----:B------:R-:W-:Y:S01]  /*5650*/  @!PT LDS RZ, [RZ] ;  /* 0x00000000fffff984 */ /* 0x000fe20000000800 */
[----:B------:R-:W-:Y:S01]  /*5660*/  @!PT LDS RZ, [RZ] ;  /* 0x00000000fffff984 */ /* 0x000fe20000000800 */
[----:B------:R-:W-:Y:S01]  /*5670*/  @!PT LDS RZ, [RZ] ;  /* 0x00000000fffff984 */ /* 0x000fe20000000800 */
[----:B------:R-:W-:Y:S01]  /*5680*/  @!PT LDS RZ, [RZ] ;  /* 0x00000000fffff984 */ /* 0x000fe20000000800 */
[----:B------:R2:W-:Y:S06]  /*5690*/  MEMBAR.ALL.CTA ;  /* 0x0000000000007992 */ /* 0x0005ec0000008000 */
[----:B--2---:R-:W2:Y:S02]  /*56a0*/  FENCE.VIEW.ASYNC.S ;  /* 0x00000000000073c6 */ /* 0x004ea40000000000 */
[----:B--2---:R-:W-:Y:S06]  /*56b0*/  BAR.SYNC.DEFER_BLOCKING 0x1, 0x100 ;  /* 0x0044000000007b1d */ /* 0x004fec0000010000 */
[----:B------:R-:W-:Y:S05]  /*56c0*/  @!P2 BRA `(.L_x_65) ;  /* 0x000000000020a947 */ /* 0x000fea0003800000 */
[----:B------:R-:W-:Y:S02]  /*56d0*/  UIADD3 UR44, UR47, 0x30000, URZ ;  /* 0x000300002f2c7890 */ /* 0x000fe4000fffe03f */
[----:B------:R-:W-:Y:S02]  /*56e0*/  UIADD3 UR5, UR45, 0x40, URZ ;  /* 0x000000402d057890 */ /* 0x000fe4000fffe03f */
[----:B------:R-:W-:Y:S01]  /*56f0*/  UIADD3 UR4, UR47, 0x31000, URZ ;  /* 0x000310002f047890 */ /* 0x000fe2000fffe03f */
[----:B------:R-:W-:-:S04]  /*5700*/  UMOV UR6, UR46 ;  /* 0x0000002e00067c82 */ /* 0x000fc80008000000 */
[----:B------:R2:W-:Y:S04]  /*5710*/  UTMASTG.2D [UR44], [UR60] ;  /* 0x0000002c3c0073b5 */ /* 0x0005e80008008000 */
[----:B------:R2:W-:Y:S01]  /*5720*/  UTMASTG.2D [UR4], [UR60] ;  /* 0x000000043c0073b5 */ /* 0x0005e20008008000 */
[----:B------:R0:W-:Y:S01]  /*5730*/  UTMACMDFLUSH ;  /* 0x00000000000079b7 */ /* 0x0001e20000000000 */
[----:B--2---:R-:W-:-:S04]  /*5740*/  DEPBAR.LE SB0, 0x1 ;  /* 0x000080400000791a */ /* 0x004fc80000000000 */
.L_x_65:
[----:B------:R-:W-:Y:S05]  /*5750*/  BSYNC B0 ;  /* 0x0000000000007941 */ /* 0x000fea0003800000 */
.L_x_64:
[----:B------:R-:W-:Y:S01]  /*5760*/  BAR.SYNC.DEFER_BLOCKING 0x1, 0x100 ;  /* 0x0044000000007b1d */ /* 0x000fe20000010000 */
[----:B------:R-:W-:-:S13]  /*5770*/  ISETP.NE.AND P3, PT, RZ, UR36, PT ;  /* 0x00000024ff007c0c */ /* 0x000fda000bf65270 */
[----:B------:R-:W-:Y:S05]  /*5780*/  @!P3 BRA `(.L_x_66) ;  /* 0x000000000024b947 */ /* 0x000fea0003800000 */
[----:B------:R-:W-:Y:S05]  /*5790*/  @!P1 BRA `(.L_x_67) ;  /* 0x0000000000049947 */ /* 0x000fea0003800000 */
[----:B------:R-:W-:Y:S01]  /*57a0*/  BPT.TRAP 0x1 ;  /* 0x000000040000795c */ /* 0x000fe20000300000 */
.L_x_67:
[----:B------:R-:W-:Y:S02]  /*57b0*/  ULEA UR4, UR56, UR47, 0x3 ;  /* 0x0000002f38047291 */ /* 0x000fe4000f8e183f */
[----:B------:R-:W-:Y:S02]  /*57c0*/  UIADD3 UR56, UR56, 0x1, URZ ;  /* 0x0000000138387890 */ /* 0x000fe4000fffe03f */
[----:B------:R-:W-:Y:S02]  /*57d0*/  UIADD3 UR4, UR4, 0x384e0, URZ ;  /* 0x000384e004047890 */ /* 0x000fe4000fffe03f */
[----:B------:R-:W-:Y:S02]  /*57e0*/  UISETP.NE.AND UP0, UPT, UR56, 0x4, UPT ;  /* 0x000000043800788c */ /* 0x000fe4000bf05270 */
[----:B------:R-:W-:Y:S02]  /*57f0*/  UPRMT UR4, UR43, 0x654, UR4 ;  /* 0x000006542b047896 */ /* 0x000fe40008000004 */
[----:B------:R-:W-:-:S07]  /*5800*/  USEL UR56, UR56, URZ, UP0 ;  /* 0x0000003f38387287 */ /* 0x000fce0008000000 */
[----:B------:R-:W-:Y:S05]  /*5810*/  SYNCS.ARRIVE.TRANS64.RED.A1T0 RZ, [UR4], RZ ;  /* 0x000000ffffff79a7 */ /* 0x000fea0008100404 */
.L_x_66:
[----:B------:R-:W-:Y:S05]  /*5820*/  @!P1 BRA `(.L_x_68) ;  /* 0x0000000000049947 */ /* 0x000fea0003800000 */
[----:B------:R-:W-:Y:S01]  /*5830*/  BPT.TRAP 0x1 ;  /* 0x000000040000795c */ /* 0x000fe20000300000 */
.L_x_68:
[----:B------:R-:W2:Y:S02]  /*5840*/  SYNCS.PHASECHK.TRANS64.TRYWAIT P3, [UR47+0x384c8], R3 ;  /* 0x0384c803ff0075a7 */ /* 0x000ea4000806016f */
[----:B--2---:R-:W-:Y:S05]  /*5850*/  @!P3 BRA `(.L_x_69) ;  /* 0x000000900064b947 */ /* 0x004fea0003800000 */
.L_x_270:
[----:B------:R-:W-:Y:S05]  /*5860*/  @P0 WARPSYNC.ALL ;  /* 0x0000000000000948 */ /* 0x000fea0003800000 */
[----:B------:R-:W2:Y:S01]  /*5870*/  @P0 LDSM.16.MT88.4 R4, [R16+0x32000] ;  /* 0x032000001004083b */ /* 0x000ea20000004200 */
[-C--:B-1----:R-:W-:Y:S01]  /*5880*/  FMUL R13, R24, R2.reuse ;  /* 0x00000002180d7220 */ /* 0x082fe20000400000 */
[-C--:B------:R-:W-:Y:S01]  /*5890*/  FMUL R25, R25, R2.reuse ;  /* 0x0000000219197220 */ /* 0x080fe20000400000 */
[-C--:B------:R-:W-:Y:S01]  /*58a0*/  FMUL R15, R26, R2.reuse ;  /* 0x000000021a0f7220 */ /* 0x080fe20000400000 */
[----:B------:R-:W1:Y:S01]  /*58b0*/  @P0 LDSM.16.MT88.4 R8, [R16+0x32800] ;  /* 0x032800001008083b */ /* 0x000e620000004200 */
[-C--:B------:R-:W-:Y:S01]  /*58c0*/  FMUL R27, R27, R2.reuse ;  /* 0x000000021b1b7220 */ /* 0x080fe20000400000 */
        /* <DEDUP_REMOVED lines=8> */
[----:B------:R-:W-:Y:S01]  /*5950*/  FMUL R39, R39, R2 ;  /* 0x0000000227277220 */ /* 0x000fe20000400000 */
[----:B------:R-:W-:Y:S05]  /*5960*/  WARPSYNC.ALL ;  /* 0x0000000000007948 */ /* 0x000fea0003800000 */
[----:B------:R-:W-:Y:S01]  /*5970*/  BSSY B0, `(.L_x_70) ;  /* 0x0000040000007945 */ /* 0x000fe20003800000 */
[----:B--2---:R-:W-:-:S02]  /*5980*/  HADD2.F32 R12, -RZ, R4.H0_H0 ;  /* 0x20000004ff0c7230 */ /* 0x004fc40000004100 */
[----:B------:R-:W-:Y:S02]  /*5990*/  HADD2.F32 R14, -RZ, R4.H1_H1 ;  /* 0x30000004ff0e7230 */ /* 0x000fe40000004100 */
[--C-:B------:R-:W-:Y:S02]  /*59a0*/  HADD2.F32 R18, -RZ, R5.reuse.H0_H0 ;  /* 0x20000005ff127230 */ /* 0x100fe40000004100 */
[-C--:B------:R-:W-:Y:S01]  /*59b0*/  FFMA R13, R12, R0.reuse, R13 ;  /* 0x000000000c0d7223 */ /* 0x080fe2000000000d */
[----:B------:R-:W-:Y:S02]  /*59c0*/  HADD2.F32 R20, -RZ, R5.H1_H1 ;  /* 0x30000005ff147230 */ /* 0x000fe40000004100 */
[-C--:B------:R-:W-:Y:S01]  /*59d0*/  FFMA R12, R14, R0.reuse, R25 ;  /* 0x000000000e0c7223 */ /* 0x080fe20000000019 */
[----:B------:R-:W-:Y:S02]  /*59e0*/  HADD2.F32 R24, -RZ, R7.H0_H0 ;  /* 0x20000007ff187230 */ /* 0x000fe40000004100 */
[----:B------:R-:W-:Y:S01]  /*59f0*/  FFMA R15, R18, R0, R15 ;  /* 0x00000000120f7223 */ /* 0x000fe2000000000f */
[----:B------:R-:W-:-:S02]  /*5a00*/  HADD2.F32 R18, -RZ, R6.H0_H0 ;  /* 0x20000006ff127230 */ /* 0x000fc40000004100 */
[-C--:B------:R-:W-:Y:S01]  /*5a10*/  FFMA R14, R20, R0.reuse, R27 ;  /* 0x00000000140e7223 */ /* 0x080fe2000000001b */
[----:B------:R-:W-:Y:S02]  /*5a20*/  HADD2.F32 R20, -RZ, R6.H1_H1 ;  /* 0x30000006ff147230 */ /* 0x000fe40000004100 */
[-C--:B------:R-:W-:Y:S01]  /*5a30*/  FFMA R19, R24, R0.reuse, R19 ;  /* 0x0000000018137223 */ /* 0x080fe20000000013 */
[----:B------:R-:W-:Y:S02]  /*5a40*/  HADD2.F32 R26, -RZ, R7.H1_H1 ;  /* 0x30000007ff1a7230 */ /* 0x000fe40000004100 */
[-C--:B------:R-:W-:Y:S01]  /*5a50*/  FFMA R17, R18, R0.reuse, R17 ;  /* 0x0000000012117223 */ /* 0x080fe20000000011 */
[----:B-1----:R-:W-:Y:S02]  /*5a60*/  HADD2.F32 R24, -RZ, R8.H0_H0 ;  /* 0x20000008ff187230 */ /* 0x002fe40000004100 */
[----:B------:R-:W-:Y:S01]  /*5a70*/  FFMA R18, R20, R0, R29 ;  /* 0x0000000014127223 */ /* 0x000fe2000000001d */
[----:B------:R-:W-:-:S02]  /*5a80*/  HADD2.F32 R28, -RZ, R9.H0_H0 ;  /* 0x20000009ff1c7230 */ /* 0x000fc40000004100 */
[----:B------:R-:W-:Y:S01]  /*5a90*/  FFMA R20, R26, R0, R31 ;  /* 0x000000001a147223 */ /* 0x000fe2000000001f */
[----:B------:R-:W-:Y:S02]  /*5aa0*/  HADD2.F32 R26, -RZ, R8.H1_H1 ;  /* 0x30000008ff1a7230 */ /* 0x000fe40000004100 */
[----:B------:R-:W-:Y:S01]  /*5ab0*/  FMUL R25, R34, R2 ;  /* 0x0000000222197220 */ /* 0x000fe20000400000 */
[----:B------:R-:W-:Y:S02]  /*5ac0*/  HADD2.F32 R30, -RZ, R9.H1_H1 ;  /* 0x30000009ff1e7230 */ /* 0x000fe40000004100 */
[----:B------:R-:W-:Y:S01]  /*5ad0*/  FFMA R21, R24, R0, R21 ;  /* 0x0000000018157223 */ /* 0x000fe20000000015 */
[----:B------:R-:W-:Y:S01]  /*5ae0*/  FMUL R27, R36, R2 ;  /* 0x00000002241b7220 */ /* 0x000fe20000400000 */
[-C--:B------:R-:W-:Y:S01]  /*5af0*/  FFMA R24, R26, R0.reuse, R33 ;  /* 0x000000001a187223 */ /* 0x080fe20000000021 */
[-C--:B------:R-:W-:Y:S01]  /*5b00*/  FFMA R25, R28, R0.reuse, R25 ;  /* 0x000000001c197223 */ /* 0x080fe20000000019 */
[----:B------:R-:W-:Y:S01]  /*5b10*/  FFMA R26, R30, R0, R35 ;  /* 0x000000001e1a7223 */ /* 0x000fe20000000023 */
[----:B------:R-:W-:-:S02]  /*5b20*/  HADD2.F32 R28, -RZ, R10.H0_H0 ;  /* 0x2000000aff1c7230 */ /* 0x000fc40000004100 */
[----:B------:R-:W-:Y:S01]  /*5b30*/  FMUL R29, R38, R2 ;  /* 0x00000002261d7220 */ /* 0x000fe20000400000 */
[----:B------:R-:W-:Y:S01]  /*5b40*/  HADD2.F32 R30, -RZ, R10.H1_H1 ;  /* 0x3000000aff1e7230 */ /* 0x000fe20000004100 */
[----:B------:R-:W-:Y:S01]  /*5b50*/  F2FP.F16.F32.PACK_AB R12, R12, R13 ;  /* 0x0000000d0c0c723e */ /* 0x000fe200000000ff */
[--C-:B------:R-:W-:Y:S02]  /*5b60*/  HADD2.F32 R32, -RZ, R11.reuse.H0_H0 ;  /* 0x2000000bff207230 */ /* 0x100fe40000004100 */
[-C--:B------:R-:W-:Y:S01]  /*5b70*/  FFMA R27, R28, R0.reuse, R27 ;  /* 0x000000001c1b7223 */ /* 0x080fe2000000001b */
[----:B------:R-:W-:Y:S02]  /*5b80*/  HADD2.F32 R34, -RZ, R11.H1_H1 ;  /* 0x3000000bff227230 */ /* 0x000fe40000004100 */
[-C--:B------:R-:W-:Y:S01]  /*5b90*/  FFMA R28, R30, R0.reuse, R37 ;  /* 0x000000001e1c7223 */ /* 0x080fe20000000025 */
[----:B------:R-:W-:Y:S01]  /*5ba0*/  F2FP.F16.F32.PACK_AB R13, R14, R15 ;  /* 0x0000000f0e0d723e */ /* 0x000fe200000000ff */
[-C--:B------:R-:W-:Y:S01]  /*5bb0*/  FFMA R29, R32, R0.reuse, R29 ;  /* 0x00000000201d7223 */ /* 0x080fe2000000001d */
[----:B------:R-:W-:Y:S01]  /*5bc0*/  F2FP.F16.F32.PACK_AB R25, R26, R25 ;  /* 0x000000191a19723e */ /* 0x000fe200000000ff */
[----:B------:R-:W-:Y:S01]  /*5bd0*/  FFMA R30, R34, R0, R39 ;  /* 0x00000000221e7223 */ /* 0x000fe20000000027 */
[----:B------:R-:W-:-:S02]  /*5be0*/  F2FP.F16.F32.PACK_AB R14, R18, R17 ;  /* 0x00000011120e723e */ /* 0x000fc400000000ff */
[----:B------:R-:W-:Y:S02]  /*5bf0*/  F2FP.F16.F32.PACK_AB R15, R20, R19 ;  /* 0x00000013140f723e */ /* 0x000fe400000000ff */
[----:B------:R-:W-:Y:S02]  /*5c00*/  F2FP.F16.F32.PACK_AB R26, R28, R27 ;  /* 0x0000001b1c1a723e */ /* 0x000fe400000000ff */
[----:B------:R-:W-:Y:S01]  /*5c10*/  F2FP.F16.F32.PACK_AB R24, R24, R21 ;  /* 0x000000151818723e */ /* 0x000fe200000000ff */
[----:B------:R1:W-:Y:S01]  /*5c20*/  STSM.16.MT88.4 [R16+0x32000], R12 ;  /* 0x0320000c10007844 */ /* 0x0003e20000004200 */
[----:B------:R-:W-:-:S05]  /*5c30*/  F2FP.F16.F32.PACK_AB R27, R30, R29 ;  /* 0x0000001d1e1b723e */ /* 0x000fca00000000ff */
        /* <DEDUP_REMOVED lines=11> */
[----:B------:R-:W-:Y:S02]  /*5cf0*/  UIADD3 UR9, UR45, 0xc0, URZ ;  /* 0x000000c02d097890 */ /* 0x000fe4000fffe03f */
[----:B------:R-:W-:Y:S01]  /*5d00*/  UIADD3 UR8, UR47, 0x33000, URZ ;  /* 0x000330002f087890 */ /* 0x000fe2000fffe03f */
[----:B------:R-:W-:Y:S01]  /*5d10*/  UMOV UR6, UR46 ;  /* 0x0000002e00067c82 */ /* 0x000fe20008000000 */
[----:B------:R-:W-:-:S03]  /*5d20*/  UMOV UR10, UR46 ;  /* 0x0000002e000a7c82 */ /* 0x000fc60008000000 */
[----:B------:R2:W-:Y:S04]  /*5d30*/  UTMASTG.2D [UR4], [UR60] ;  /* 0x000000043c0073b5 */ /* 0x0005e80008008000 */
[----:B------:R2:W-:Y:S01]  /*5d40*/  UTMASTG.2D [UR8], [UR60] ;  /* 0x000000083c0073b5 */ /* 0x0005e20008008000 */
[----:B------:R0:W-:Y:S01]  /*5d50*/  UTMACMDFLUSH ;  /* 0x00000000000079b7 */ /* 0x0001e20000000000 */
[----:B--2---:R-:W-:-:S04]  /*5d60*/  DEPBAR.LE SB0, 0x1 ;  /* 0x000080400000791a */ /* 0x004fc80000000000 */
.L_x_71:
[----:B------:R-:W-:Y:S05]  /*5d70*/  BSYNC B0 ;  /* 0x0000000000007941 */ /* 0x000fea0003800000 */
.L_x_70:
[----:B------:R-:W-:Y:S06]  /*5d80*/  BAR.SYNC.DEFER_BLOCKING 0x1, 0x100 ;  /* 0x0044000000007b1d */ /* 0x000fec0000010000 */
[----:B------:R-:W-:Y:S05]  /*5d90*/  @!P1 BRA `(.L_x_72) ;  /* 0x0000000000049947 */ /* 0x000fea0003800000 */
[----:B------:R-:W-:Y:S01]  /*5da0*/  BPT.TRAP 0x1 ;  /* 0x000000040000795c */ /* 0x000fe20000300000 */
.L_x_72:
[----:B------:R-:W-:-:S04]  /*5db0*/  ULEA UR4, UR56, UR47, 0x3 ;  /* 0x0000002f38047291 */ /* 0x000fc8000f8e183f */
[----:B------:R-:W-:-:S04]  /*5dc0*/  UIADD3 UR4, UR4, 0x384e0, URZ ;  /* 0x000384e004047890 */ /* 0x000fc8000fffe03f */
[----:B------:R-:W-:-:S09]  /*5dd0*/  UPRMT UR4, UR43, 0x654, UR4 ;  /* 0x000006542b047896 */ /* 0x000fd20008000004 */
[----:B------:R-:W-:Y:S01]  /*5de0*/  SYNCS.ARRIVE.TRANS64.RED.A1T0 RZ, [UR4], RZ ;  /* 0x000000ffffff79a7 */ /* 0x000fe20008100404 */
[----:B------:R-:W-:Y:S05]  /*5df0*/  @!P1 BRA `(.L_x_73) ;  /* 0x0000000000049947 */ /* 0x000fea0003800000 */
[----:B------:R-:W-:Y:S01]  /*5e00*/  BPT.TRAP 0x1 ;  /* 0x000000040000795c */ /* 0x000fe20000300000 */
.L_x_73:
[----:B------:R-:W2:Y:S02]  /*5e10*/  SYNCS.PHASECHK.TRANS64.TRYWAIT P3, [UR47+0x384d0], R3 ;  /* 0x0384d003ff0075a7 */ /* 0x000ea4000806016f */
[----:B--2---:R-:W-:Y:S05]  /*5e20*/  @!P3 BRA `(.L_x_74) ;  /* 0x0000008c0008b947 */ /* 0x004fea0003800000 */
.L_x_271:
        /* <DEDUP_REMOVED lines=38> */
[-C--:B------:R-:W-:Y:S01]  /*6090*/  FFMA R20, R26, R0.reuse, R111 ;  /* 0x000000001a147223 */ /* 0x080fe2000000006f */
[----:B------:R-:W-:Y:S02]  /*60a0*/  HADD2.F32 R26, -RZ, R8.H1_H1 ;  /* 0x30000008ff1a7230 */ /* 0x000fe40000004100 */
        /* <DEDUP_REMOVED lines=41> */
.L_x_76:
[----:B------:R-:W-:Y:S05]  /*6340*/  BSYNC B0 ;  /* 0x0000000000007941 */ /* 0x000fea0003800000 */
.L_x_75:
[----:B------:R-:W-:Y:S06]  /*6350*/  BAR.SYNC.DEFER_BLOCKING 0x1, 0x100 ;  /* 0x0044000000007b1d */ /* 0x000fec0000010000 */
[----:B------:R-:W-:Y:S05]  /*6360*/  @!P1 BRA `(.L_x_77) ;  /* 0x0000000000049947 */ /* 0x000fea0003800000 */
[----:B------:R-:W-:Y:S01]  /*6370*/  BPT.TRAP 0x1 ;  /* 0x000000040000795c */ /* 0x000fe20000300000 */
.L_x_77:
[----:B------:R-:W-:-:S04]  /*6380*/  UIADD3 UR56, UR56, 0x1, URZ ;  /* 0x0000000138387890 */ /* 0x000fc8000fffe03f */
[----:B------:R-:W-:-:S04]  /*6390*/  UISETP.NE.AND UP0, UPT, UR56, 0x4, UPT ;  /* 0x000000043800788c */ /* 0x000fc8000bf05270 */
[----:B------:R-:W-:-:S04]  /*63a0*/  USEL UR56, UR56, URZ, UP0 ;  /* 0x0000003f38387287 */ /* 0x000fc80008000000 */
[----:B------:R-:W-:-:S04]  /*63b0*/  ULEA UR4, UR56, UR47, 0x3 ;  /* 0x0000002f38047291 */ /* 0x000fc8000f8e183f */
[----:B------:R-:W-:-:S04]  /*63c0*/  UIADD3 UR4, UR4, 0x384e0, URZ ;  /* 0x000384e004047890 */ /* 0x000fc8000fffe03f */
[----:B------:R-:W-:-:S09]  /*63d0*/  UPRMT UR4, UR43, 0x654, UR4 ;  /* 0x000006542b047896 */ /* 0x000fd20008000004 */
[----:B------:R-:W-:Y:S01]  /*63e0*/  SYNCS.ARRIVE.TRANS64.RED.A1T0 RZ, [UR4], RZ ;  /* 0x000000ffffff79a7 */ /* 0x000fe20008100404 */
[----:B------:R-:W-:Y:S05]  /*63f0*/  @!P1 BRA `(.L_x_78) ;  /* 0x0000000000049947 */ /* 0x000fea0003800000 */
[----:B------:R-:W-:Y:S01]  /*6400*/  BPT.TRAP 0x1 ;  /* 0x000000040000795c */ /* 0x000fe20000300000 */
.L_x_78:
[----:B------:R-:W2:Y:S02]  /*6410*/  SYNCS.PHASECHK.TRANS64.TRYWAIT P3, [UR47+0x384d8], R3 ;  /* 0x0384d803ff0075a7 */ /* 0x000ea4000806016f */
[----:B--2---:R-:W-:Y:S05]  /*6420*/  @!P3 BRA `(.L_x_79) ;  /* 0x0000008400a0b947 */ /* 0x004fea0003800000 */
.L_x_272:
        /* <DEDUP_REMOVED lines=60> */
[----:B------:R-:W-:Y:S02]  /*67f0*/  F2FP.F16.F32.PACK_AB R34, R28, R25 ;  /* 0x000000191c22723e */ /* 0x000fe400000000ff */
        /* <DEDUP_REMOVED lines=20> */
.L_x_81:
[----:B------:R-:W-:Y:S05]  /*6940*/  BSYNC B0 ;  /* 0x0000000000007941 */ /* 0x000fea0003800000 */
.L_x_80:
[----:B------:R-:W-:Y:S06]  /*6950*/  BAR.SYNC.DEFER_BLOCKING 0x1, 0x100 ;  /* 0x0044000000007b1d */ /* 0x000fec0000010000 */
[----:B------:R-:W-:Y:S05]  /*6960*/  @!P1 BRA `(.L_x_82) ;  /* 0x0000000000049947 */ /* 0x000fea0003800000 */
[----:B------:R-:W-:Y:S01]  /*6970*/  BPT.TRAP 0x1 ;  /* 0x000000040000795c */ /* 0x000fe20000300000 */
.L_x_82:
        /* <DEDUP_REMOVED lines=9> */
.L_x_83:
[----:B------:R-:W-:-:S05]  /*6a10*/  IMAD.MOV.U32 R3, RZ, RZ, 0x1 ;  /* 0x00000001ff037424 */ /* 0x000fca00078e00ff */
[----:B------:R-:W-:-:S04]  /*6a20*/  SHF.L.U32 R3, R3, 0x1f, RZ ;  /* 0x0000001f03037819 */ /* 0x000fc800000006ff */
[----:B------:R-:W2:Y:S02]  /*6a30*/  SYNCS.PHASECHK.TRANS64.TRYWAIT P3, [UR47+0x384c0], R3 ;  /* 0x0384c003ff0075a7 */ /* 0x000ea4000806016f */
[----:B--2---:R-:W-:Y:S05]  /*6a40*/  @!P3 BRA `(.L_x_84) ;  /* 0x000000800030b947 */ /* 0x004fea0003800000 */
.L_x_273:
        /* <DEDUP_REMOVED lines=81> */
.L_x_86:
[----:B------:R-:W-:Y:S05]  /*6f60*/  BSYNC B0 ;  /* 0x0000000000007941 */ /* 0x000fea0003800000 */
.L_x_85:
[----:B------:R-:W-:Y:S06]  /*6f70*/  BAR.SYNC.DEFER_BLOCKING 0x1, 0x100 ;  /* 0x0044000000007b1d */ /* 0x000fec0000010000 */
[----:B------:R-:W-:Y:S05]  /*6f80*/  @!P1 BRA `(.L_x_87) ;  /* 0x0000000000049947 */ /* 0x000fea0003800000 */
[----:B------:R-:W-:Y:S01]  /*6f90*/  BPT.TRAP 0x1 ;  /* 0x000000040000795c */ /* 0x000fe20000300000 */
.L_x_87:
        /* <DEDUP_REMOVED lines=9> */
.L_x_88:
[----:B------:R-:W2:Y:S02]  /*7030*/  SYNCS.PHASECHK.TRANS64.TRYWAIT P3, [UR47+0x384c8], R3 ;  /* 0x0384c803ff0075a7 */ /* 0x000ea4000806016f */
[----:B--2---:R-:W-:Y:S05]  /*7040*/  @!P3 BRA `(.L_x_89) ;  /* 0x0000007800c8b947 */ /* 0x004fea0003800000 */
.L_x_274:
        /* <DEDUP_REMOVED lines=81> */
.L_x_91:
[----:B------:R-:W-:Y:S05]  /*7560*/  BSYNC B0 ;  /* 0x0000000000007941 */ /* 0x000fea0003800000 */
.L_x_90:
[----:B------:R-:W-:Y:S06]  /*7570*/  BAR.SYNC.DEFER_BLOCKING 0x1, 0x100 ;  /* 0x0044000000007b1d */ /* 0x000fec0000010000 */
[----:B------:R-:W-:Y:S05]  /*7580*/  @!P1 BRA `(.L_x_92) ;  /* 0x0000000000049947 */ /* 0x000fea0003800000 */
[----:B------:R-:W-:Y:S01]  /*7590*/  BPT.TRAP 0x1 ;  /* 0x000000040000795c */ /* 0x000fe20000300000 */
.L_x_92:
        /* <DEDUP_REMOVED lines=9> */
.L_x_93:
[----:B------:R-:W2:Y:S02]  /*7630*/  SYNCS.PHASECHK.TRANS64.TRYWAIT P3, [UR47+0x384d0], R3 ;  /* 0x0384d003ff0075a7 */ /* 0x000ea4000806016f */
[----:B--2---:R-:W-:Y:S05]  /*7640*/  @!P3 BRA `(.L_x_94) ;  /* 0x000000740060b947 */ /* 0x004fea0003800000 */
.L_x_275:
        /* <DEDUP_REMOVED lines=33> */
[--C-:B-1----:R-:W-:Y:S02]  /*7860*/  HADD2.F32 R26, -RZ, R8.reuse.H0_H0 ;  /* 0x20000008ff1a7230 */ /* 0x102fe40000004100 */
[-C--:B------:R-:W-:Y:S01]  /*7870*/  FFMA R19, R20, R0.reuse, R19 ;  /* 0x0000000014137223 */ /* 0x080fe20000000013 */
[----:B------:R-:W-:Y:S02]  /*7880*/  HADD2.F32 R28, -RZ, R8.H1_H1 ;  /* 0x30000008ff1c7230 */ /* 0x000fe40000004100 */
[----:B------:R-:W-:Y:S01]  /*7890*/  FFMA R20, R24, R0, R143 ;  /* 0x0000000018147223 */ /* 0x000fe2000000008f */
[----:B------:R-:W-:-:S02]  /*78a0*/  HADD2.F32 R30, -RZ, R9.H0_H0 ;  /* 0x20000009ff1e7230 */ /* 0x000fc40000004100 */
[-C--:B------:R-:W-:Y:S01]  /*78b0*/  FFMA R21, R26, R0.reuse, R21 ;  /* 0x000000001a157223 */ /* 0x080fe20000000015 */
[----:B------:R-:W-:Y:S02]  /*78c0*/  HADD2.F32 R12, -RZ, R4.H1_H1 ;  /* 0x30000004ff0c7230 */ /* 0x000fe40000004100 */
[-C--:B------:R-:W-:Y:S01]  /*78d0*/  FFMA R24, R28, R0.reuse, R145 ;  /* 0x000000001c187223 */ /* 0x080fe20000000091 */
[----:B------:R-:W-:Y:S02]  /*78e0*/  HADD2.F32 R26, -RZ, R9.H1_H1 ;  /* 0x30000009ff1a7230 */ /* 0x000fe40000004100 */
[-C--:B------:R-:W-:Y:S01]  /*78f0*/  FFMA R25, R30, R0.reuse, R25 ;  /* 0x000000001e197223 */ /* 0x080fe20000000019 */
[--C-:B------:R-:W-:Y:S02]  /*7900*/  HADD2.F32 R28, -RZ, R10.reuse.H0_H0 ;  /* 0x2000000aff1c7230 */ /* 0x100fe40000004100 */
[----:B------:R-:W-:Y:S01]  /*7910*/  FFMA R12, R12, R0, R137 ;  /* 0x000000000c0c7223 */ /* 0x000fe20000000089 */
[----:B------:R-:W-:-:S02]  /*7920*/  HADD2.F32 R30, -RZ, R10.H1_H1 ;  /* 0x3000000aff1e7230 */ /* 0x000fc40000004100 */
[-C--:B------:R-:W-:Y:S01]  /*7930*/  FFMA R26, R26, R0.reuse, R147 ;  /* 0x000000001a1a7223 */ /* 0x080fe20000000093 */
        /* <DEDUP_REMOVED lines=34> */
.L_x_96:
[----:B------:R-:W-:Y:S05]  /*7b60*/  BSYNC B0 ;  /* 0x0000000000007941 */ /* 0x000fea0003800000 */
.L_x_95:
[----:B------:R-:W-:Y:S06]  /*7b70*/  BAR.SYNC.DEFER_BLOCKING 0x1, 0x100 ;  /* 0x0044000000007b1d */ /* 0x000fec0000010000 */
[----:B------:R-:W-:Y:S05]  /*7b80*/  @!P1 BRA `(.L_x_97) ;  /* 0x0000000000049947 */ /* 0x000fea0003800000 */
[----:B------:R-:W-:Y:S01]  /*7b90*/  BPT.TRAP 0x1 ;  /* 0x000000040000795c */ /* 0x000fe20000300000 */
.L_x_97:
        /* <DEDUP_REMOVED lines=9> */
.L_x_98:
[----:B------:R-:W2:Y:S02]  /*7c30*/  SYNCS.PHASECHK.TRANS64.TRYWAIT P3, [UR47+0x384d8], R3 ;  /* 0x0384d803ff0075a7 */ /* 0x000ea4000806016f */
[----:B--2---:R-:W-:Y:S05]  /*7c40*/  @!P3 BRA `(.L_x_99) ;  /* 0x0000006c00f8b947 */ /* 0x004fea0003800000 */
.L_x_276:
[----:B------:R-:W-:Y:S05]  /*7c50*/  @P0 WARPSYNC.ALL ;  /* 0x0000000000000948 */ /* 0x000fea0003800000 */
[----:B------:R-:W2:Y:S01]  /*7c60*/  @P0 LDSM.16.MT88.4 R4, [R16+0x36000] ;  /* 0x036000001004083b */ /* 0x000ea20000004200 */
[-C--:B------:R-:W-:Y:S01]  /*7c70*/  FMUL R74, R74, R2.reuse ;  /* 0x000000024a4a7220 */ /* 0x080fe20000400000 */
[-C--:B-1----:R-:W-:Y:S01]  /*7c80*/  FMUL R14, R75, R2.reuse ;  /* 0x000000024b0e7220 */ /* 0x082fe20000400000 */
        /* <DEDUP_REMOVED lines=19> */
[----:B------:R-:W-:Y:S02]  /*7dc0*/  HADD2.F32 R21, -RZ, R7.H0_H0 ;  /* 0x20000007ff157230 */ /* 0x000fe40000004100 */
[-C--:B------:R-:W-:Y:S01]  /*7dd0*/  FFMA R15, R15, R0.reuse, R74 ;  /* 0x000000000f0f7223 */ /* 0x080fe2000000004a */
[--C-:B-1----:R-:W-:Y:S02]  /*7de0*/  HADD2.F32 R25, -RZ, R8.reuse.H0_H0 ;  /* 0x20000008ff197230 */ /* 0x102fe40000004100 */
[-C--:B------:R-:W-:Y:S01]  /*7df0*/  FFMA R14, R5, R0.reuse, R14 ;  /* 0x00000000050e7223 */ /* 0x080fe2000000000e */
[----:B------:R-:W-:Y:S02]  /*7e00*/  HADD2.F32 R27, -RZ, R8.H1_H1 ;  /* 0x30000008ff1b7230 */ /* 0x000fe40000004100 */
[----:B------:R-:W-:Y:S01]  /*7e10*/  FFMA R21, R21, R0, R78 ;  /* 0x0000000015157223 */ /* 0x000fe2000000004e */
[----:B------:R-:W-:-:S02]  /*7e20*/  HADD2.F32 R29, -RZ, R9.H0_H0 ;  /* 0x20000009ff1d7230 */ /* 0x000fc40000004100 */
[-C--:B------:R-:W-:Y:S01]  /*7e30*/  FFMA R25, R25, R0.reuse, R80 ;  /* 0x0000000019197223 */ /* 0x080fe20000000050 */
[--C-:B------:R-:W-:Y:S02]  /*7e40*/  HADD2.F32 R3, -RZ, R4.reuse.H0_H0 ;  /* 0x20000004ff037230 */ /* 0x100fe40000004100 */
[-C--:B------:R-:W-:Y:S01]  /*7e50*/  FFMA R24, R27, R0.reuse, R24 ;  /* 0x000000001b187223 */ /* 0x080fe20000000018 */
[----:B------:R-:W-:Y:S02]  /*7e60*/  HADD2.F32 R13, -RZ, R4.H1_H1 ;  /* 0x30000004ff0d7230 */ /* 0x000fe40000004100 */
[-C--:B------:R-:W-:Y:S01]  /*7e70*/  FFMA R29, R29, R0.reuse, R82 ;  /* 0x000000001d1d7223 */ /* 0x080fe20000000052 */
[--C-:B------:R-:W-:Y:S02]  /*7e80*/  HADD2.F32 R17, -RZ, R6.reuse.H0_H0 ;  /* 0x20000006ff117230 */ /* 0x100fe40000004100 */
[----:B------:R-:W-:Y:S01]  /*7e90*/  FFMA R3, R3, R0, R72 ;  /* 0x0000000003037223 */ /* 0x000fe20000000048 */
[----:B------:R-:W-:-:S02]  /*7ea0*/  HADD2.F32 R19, -RZ, R6.H1_H1 ;  /* 0x30000006ff137230 */ /* 0x000fc40000004100 */
        /* <DEDUP_REMOVED lines=40> */
[----:B------:R2:W-:Y:S02]  /*8130*/  UTMASTG.2D [UR8], [UR60] ;  /* 0x000000083c0073b5 */ /* 0x0005e40008008000 */
[----:B--2---:R0:W-:Y:S02]  /*8140*/  UTMACMDFLUSH ;  /* 0x00000000000079b7 */ /* 0x0041e40000000000 */
.L_x_101:
[----:B------:R-:W-:Y:S05]  /*8150*/  BSYNC B0 ;  /* 0x0000000000007941 */ /* 0x000fea0003800000 */
.L_x_100:
[----:B------:R-:W-:Y:S04]  /*8160*/  BSSY B0, `(.L_x_102) ;  /* 0x0000003000007945 */ /* 0x000fe80003800000 */
[----:B------:R-:W-:Y:S05]  /*8170*/  @!P2 BRA `(.L_x_103) ;  /* 0x000000000004a947 */ /* 0x000fea0003800000 */
[----:B------:R-:W-:-:S04]  /*8180*/  DEPBAR.LE SB0, 0x1 ;  /* 0x000080400000791a */ /* 0x000fc80000000000 */
.L_x_103:
[----:B------:R-:W-:Y:S05]  /*8190*/  BSYNC B0 ;  /* 0x0000000000007941 */ /* 0x000fea0003800000 */
.L_x_102:
[----:B------:R-:W-:Y:S06]  /*81a0*/  BAR.SYNC.DEFER_BLOCKING 0x1, 0x100 ;  /* 0x0044000000007b1d */ /* 0x000fec0000010000 */
[----:B------:R-:W-:Y:S05]  /*81b0*/  @!P1 BRA `(.L_x_104) ;  /* 0x0000000000049947 */ /* 0x000fea0003800000 */
[----:B------:R-:W-:Y:S01]  /*81c0*/  BPT.TRAP 0x1 ;  /* 0x000000040000795c */ /* 0x000fe20000300000 */
.L_x_104:
[----:B------:R-:W-:Y:S02]  /*81d0*/  UIADD3 UR4, UR7, 0x1, URZ ;  /* 0x0000000107047890 */ /* 0x000fe4000fffe03f */
[----:B------:R-:W-:Y:S02]  /*81e0*/  UISETP.NE.AND UP1, UPT, UR50, 0x3, UPT ;  /* 0x000000033200788c */ /* 0x000fe4000bf25270 */
[----:B------:R-:W-:-:S04]  /*81f0*/  UISETP.NE.AND UP0, UPT, UR4, 0x4, UPT ;  /* 0x000000040400788c */ /* 0x000fc8000bf05270 */
[----:B------:R-:W-:Y:S01]  /*8200*/  USEL UR4, UR4, URZ, UP0 ;  /* 0x0000003f04047287 */ /* 0x000fe20008000000 */
[----:B------:R-:W-:-:S03]  /*8210*/  PLOP3.LUT P2, PT, PT, PT, UP1, 0x80, 0x0 ;  /* 0x000000000000781c */ /* 0x000fc60003f4f018 */
[----:B------:R-:W-:Y:S02]  /*8220*/  ULEA UR5, UR4, UR47, 0x3 ;  /* 0x0000002f04057291 */ /* 0x000fe4000f8e183f */
[----:B------:R-:W-:Y:S02]  /*8230*/  UIADD3 UR4, UR4, 0x1, URZ ;  /* 0x0000000104047890 */ /* 0x000fe4000fffe03f */
[----:B------:R-:W-:Y:S02]  /*8240*/  UIADD3 UR5, UR5, 0x384e0, URZ ;  /* 0x000384e005057890 */ /* 0x000fe4000fffe03f */
[----:B------:R-:W-:Y:S02]  /*8250*/  UISETP.NE.AND UP0, UPT, UR4, 0x4, UPT ;  /* 0x000000040400788c */ /* 0x000fe4000bf05270 */
[----:B------:R-:W-:Y:S02]  /*8260*/  UPRMT UR5, UR43, 0x654, UR5 ;  /* 0x000006542b057896 */ /* 0x000fe40008000005 */
[----:B------:R-:W-:-:S07]  /*8270*/  USEL UR56, UR4, URZ, UP0 ;  /* 0x0000003f04387287 */ /* 0x000fce0008000000 */
[----:B------:R-:W-:Y:S01]  /*8280*/  SYNCS.ARRIVE.TRANS64.RED.A1T0 RZ, [UR5], RZ ;  /* 0x000000ffffff79a7 */ /* 0x000fe20008100405 */
[----:B------:R-:W-:Y:S05]  /*8290*/  @!P2 BRA `(.L_x_105) ;  /* 0x000000000004a947 */ /* 0x000fea0003800000 */
[----:B------:R-:W-:Y:S01]  /*82a0*/  BPT.TRAP 0x1 ;  /* 0x000000040000795c */ /* 0x000fe20000300000 */
.L_x_105:
[----:B------:R-:W-:Y:S01]  /*82b0*/  ULEA UR4, UR39, UR47, 0x3 ;  /* 0x0000002f27047291 */ /* 0x000fe2000f8e183f */
[----:B------:R-:W-:-:S08]  /*82c0*/  SHF.L.U32 R0, R156, 0x1f, RZ ;  /* 0x0000001f9c007819 */ /* 0x000fd000000006ff */
[----:B------:R-:W2:Y:S02]  /*82d0*/  SYNCS.PHASECHK.TRANS64.TRYWAIT P0, [UR4+0x38400], R0 ;  /* 0x03840000ff0075a7 */ /* 0x000ea40008000144 */
[----:B--2---:R-:W-:Y:S05]  /*82e0*/  @!P0 BRA `(.L_x_106) ;  /* 0x0000006800688947 */ /* 0x004fea0003800000 */
.L_x_277:
[----:B------:R-:W-:-:S09]  /*82f0*/  ULEA UR5, UR39, UR47, 0x4 ;  /* 0x0000002f27057291 */ /* 0x000fd2000f8e203f */
[----:B-1----:R-:W1:Y:S01]  /*8300*/  LDS.128 R16, [UR5+0x38510] ;  /* 0x03851005ff107984 */ /* 0x002e620008000c00 */
[----:B------:R-:W-:Y:S01]  /*8310*/  @!PT LDS RZ, [RZ] ;  /* 0x00000000fffff984 */ /* 0x000fe20000000800 */
[----:B------:R-:W-:Y:S01]  /*8320*/  @!PT LDS RZ, [RZ] ;  /* 0x00000000fffff984 */ /* 0x000fe20000000800 */
[----:B------:R-:W-:Y:S01]  /*8330*/  @!PT LDS RZ, [RZ] ;  /* 0x00000000fffff984 */ /* 0x000fe20000000800 */
[----:B------:R-:W-:Y:S01]  /*8340*/  @!PT LDS RZ, [RZ] ;  /* 0x00000000fffff984 */ /* 0x000fe20000000800 */
[----:B------:R3:W-:Y:S06]  /*8350*/  MEMBAR.ALL.CTA ;  /* 0x0000000000007992 */ /* 0x0007ec0000008000 */
[----:B---3--:R-:W3:Y:S01]  /*8360*/  FENCE.VIEW.ASYNC.S ;  /* 0x00000000000073c6 */ /* 0x008ee20000000000 */
[----:B------:R-:W-:Y:S05]  /*8370*/  @!P2 BRA `(.L_x_107) ;  /* 0x000000000004a947 */ /* 0x000fea0003800000 */
[----:B------:R-:W-:Y:S01]  /*8380*/  BPT.TRAP 0x1 ;  /* 0x000000040000795c */ /* 0x000fe20000300000 */
.L_x_107:
[----:B-1----:R-:W-:Y:S01]  /*8390*/  ISETP.NE.AND P0, PT, R19, RZ, PT ;  /* 0x000000ff1300720c */ /* 0x002fe20003f05270 */
[----:B------:R-:W-:Y:S01]  /*83a0*/  UIADD3 UR4, UR4, 0x38440, URZ ;  /* 0x0003844004047890 */ /* 0x000fe2000fffe03f */
[CC--:B------:R-:W-:Y:S02]  /*83b0*/  ISETP.NE.AND P2, PT, R157.reuse, R18.reuse, PT ;  /* 0x000000129d00720c */ /* 0x0c0fe40003f45270 */
[----:B------:R-:W-:Y:S01]  /*83c0*/  ISETP.EQ.OR P0, PT, R157, R18, !P0 ;  /* 0x000000129d00720c */ /* 0x000fe20004702670 */
[----:B------:R-:W-:-:S09]  /*83d0*/  UPRMT UR4, UR43, 0x654, UR4 ;  /* 0x000006542b047896 */ /* 0x000fd20008000004 */
[----:B---3--:R-:W-:Y:S03]  /*83e0*/  SYNCS.ARRIVE.TRANS64.RED.A1T0 RZ, [UR4], RZ ;  /* 0x000000ffffff79a7 */ /* 0x008fe60008100404 */
[----:B------:R-:W-:Y:S05]  /*83f0*/  @P0 BRA `(.L_x_108) ;  /* 0x0000000000fc0947 */ /* 0x000fea0003800000 */
[----:B------:R-:W-:-:S13]  /*8400*/  ISETP.NE.AND P0, PT, RZ, UR55, PT ;  /* 0x00000037ff007c0c */ /* 0x000fda000bf05270 */
[----:B------:R-:W-:Y:S05]  /*8410*/  @P0 BRA `(.L_x_108) ;  /* 0x0000000000f40947 */ /* 0x000fea0003800000 */
[----:B--2---:R-:W1:Y:S01]  /*8420*/  S2R R0, SR_LANEID ;  /* 0x0000000000007919 */ /* 0x004e620000000000 */
[----:B------:R-:W-:Y:S01]  /*8430*/  ELECT P0, URZ, PT ;  /* 0x00000000003f782f */ /* 0x000fe20003800000 */
[----:B------:R-:W-:Y:S01]  /*8440*/  BSSY B0, `(.L_x_109) ;  /* 0x000002f000007945 */ /* 0x000fe20003800000 */
[----:B-1----:R-:W-:-:S11]  /*8450*/  IMAD.SHL.U32 R15, R0, 0x4, RZ ;  /* 0x00000004000f7824 */ /* 0x002fd600078e00ff */
[----:B------:R-:W-:Y:S05]  /*8460*/  @!P0 BRA `(.L_x_110) ;  /* 0x0000000000b08947 */ /* 0x000fea0003800000 */
[----:B------:R-:W-:Y:S01]  /*8470*/  IMAD.SHL.U32 R0, R18, 0x8, RZ ;  /* 0x0000000812007824 */ /* 0x000fe200078e00ff */
[----:B------:R-:W-:Y:S01]  /*8480*/  SHF.R.S32.HI R3, RZ, 0x1f, R18 ;  /* 0x0000001fff037819 */ /* 0x000fe20000011412 */
[----:B------:R-:W-:-:S03]  /*8490*/  ULDC.64 UR4, c[0x0][0x820] ;  /* 0x0002080000047ab9 */ /* 0x000fc60000000a00 */
[----:B------:R-:W-:Y:S02]  /*84a0*/  SHF.L.U64.HI R8, R18, 0x3, R3 ;  /* 0x0000000312087819 */ /* 0x000fe40000010203 */
[----:B------:R-:W-:Y:S01]  /*84b0*/  IADD3 R4, P0, R0, UR4, RZ ;  /* 0x0000000400047c10 */ /* 0x000fe2000ff1e0ff */
[----:B------:R-:W1:Y:S03]  /*84c0*/  LDC.64 R2, c[0x0][0x290] ;  /* 0x0000a400ff027b82 */ /* 0x000e660000000a00 */
[----:B------:R-:W-:Y:S01]  /*84d0*/  IADD3.X R5, R8, UR5, RZ, P0, !PT ;  /* 0x0000000508057c10 */ /* 0x000fe200087fe4ff */
[----:B------:R-:W-:-:S05]  /*84e0*/  ULDC.64 UR4, c[0x0][0x818] ;  /* 0x0002060000047ab9 */ /* 0x000fca0000000a00 */
[----:B------:R-:W2:Y:S01]  /*84f0*/  LDG.E.64 R4, desc[UR58][R4.64] ;  /* 0x0000003a04047981 */ /* 0x000ea2000c1e1b00 */
[----:B-1----:R-:W-:Y:S01]  /*8500*/  IMAD.WIDE R6, R18, 0xc, R2 ;  /* 0x0000000c12067825 */ /* 0x002fe200078e0202 */
[----:B------:R-:W-:Y:S02]  /*8510*/  IADD3 R2, P0, R0, UR4, RZ ;  /* 0x0000000400027c10 */ /* 0x000fe4000ff1e0ff */
[----:B------:R-:W1:Y:S02]  /*8520*/  LDS R0, [UR49+0x1c] ;  /* 0x00001c31ff007984 */ /* 0x000e640008000800 */
[----:B------:R-:W-:Y:S02]  /*8530*/  IADD3.X R3, R8, UR5, RZ, P0, !PT ;  /* 0x0000000508037c10 */ /* 0x000fe400087fe4ff */
[----:B------:R-:W3:Y:S04]  /*8540*/  LDG.E R12, desc[UR58][R6.64] ;  /* 0x0000003a060c7981 */ /* 0x000ee8000c1e1900 */
[----:B------:R4:W5:Y:S04]  /*8550*/  LDG.E R13, desc[UR58][R6.64+0x4] ;  /* 0x0000043a060d7981 */ /* 0x000968000c1e1900 */
[----:B------:R-:W5:Y:S01]  /*8560*/  LDG.E.64 R2, desc[UR58][R2.64] ;  /* 0x0000003a02027981 */ /* 0x000f62000c1e1b00 */
[----:B------:R-:W-:-:S03]  /*8570*/  MOV R8, UR49 ;  /* 0x0000003100087c02 */ /* 0x000fc60008000f00 */
[----:B------:R-:W-:Y:S01]  /*8580*/  STS [UR49+0x30], RZ ;  /* 0x000030ffff007988 */ /* 0x000fe20008000831 */
[----:B------:R-:W-:Y:S02]  /*8590*/  SHF.R.U64 R8, R8, 0x4, RZ ;  /* 0x0000000408087819 */ /* 0x000fe400000012ff */
[----:B----4-:R-:W-:-:S03]  /*85a0*/  CS2R R6, SRZ ;  /* 0x0000000000067805 */ /* 0x010fc6000001ff00 */
[----:B------:R-:W-:Y:S04]  /*85b0*/  STS [UR49+0x10], R8 ;  /* 0x00001008ff007988 */ /* 0x000fe80008000831 */
[----:B------:R-:W-:Y:S01]  /*85c0*/  STS [UR49+0x14], R8 ;  /* 0x00001408ff007988 */ /* 0x000fe20008000831 */
[C---:B--2---:R-:W-:Y:S01]  /*85d0*/  SHF.L.U64.HI R11, R4.reuse, 0x1, R5 ;  /* 0x00000001040b7819 */ /* 0x044fe20000010205 */
[----:B------:R-:W-:-:S03]  /*85e0*/  IMAD.SHL.U32 R10, R4, 0x2, RZ ;  /* 0x00000002040a7824 */ /* 0x000fc600078e00ff */
[----:B------:R-:W-:Y:S02]  /*85f0*/  LOP3.LUT R11, R11, 0x1fffffff, RZ, 0xc0, !PT ;  /* 0x1fffffff0b0b7812 */ /* 0x000fe400078ec0ff */
[----:B------:R-:W-:Y:S02]  /*8600*/  LOP3.LUT R10, R10, 0xfffffffe, RZ, 0xc0, !PT ;  /* 0xfffffffe0a0a7812 */ /* 0x000fe400078ec0ff */
[--C-:B------:R-:W-:Y:S02]  /*8610*/  SHF.R.U32.HI R5, RZ, 0x4, R11.reuse ;  /* 0x00000004ff057819 */ /* 0x100fe4000001160b */
[----:B------:R-:W-:Y:S02]  /*8620*/  SHF.R.U64 R10, R10, 0x4, R11 ;  /* 0x000000040a0a7819 */ /* 0x000fe4000000120b */
[----:B-1----:R-:W-:-:S03]  /*8630*/  LOP3.LUT R0, R0, 0xf, R5, 0xb8, !PT ;  /* 0x0000000f00007812 */ /* 0x002fc600078eb805 */
[----:B------:R-:W-:Y:S04]  /*8640*/  STS [UR49+0xc], R10 ;  /* 0x00000c0aff007988 */ /* 0x000fe80008000831 */
[----:B------:R-:W-:Y:S01]  /*8650*/  STS [UR49+0x1c], R0 ;  /* 0x00001c00ff007988 */ /* 0x000fe20008000831 */
[----:B---3--:R-:W-:-:S03]  /*8660*/  VIADD R4, R12, 0xffffffff ;  /* 0xffffffff0c047836 */ /* 0x008fc60000000000 */
[----:B------:R-:W1:Y:S04]  /*8670*/  LDS R5, [UR49+0x1c] ;  /* 0x00001c31ff057984 */ /* 0x000e680008000800 */
[----:B-----5:R-:W-:Y:S01]  /*8680*/  STS.64 [UR49], R2 ;  /* 0x00000002ff007988 */ /* 0x020fe20008000a31 */
[----:B-1----:R-:W-:-:S05]  /*8690*/  LOP3.LUT R5, R5, 0xf0, RZ, 0xb8, !PT ;  /* 0x000000f005057812 */ /* 0x002fca00078eb8ff */
[----:B------:R1:W-:Y:S04]  /*86a0*/  STS [UR49+0x1c], R5 ;  /* 0x00001c05ff007988 */ /* 0x0003e80008000831 */
[----:B------:R-:W2:Y:S01]  /*86b0*/  LDS R9, [UR49+0x1c] ;  /* 0x00001c31ff097984 */ /* 0x000ea20008000800 */
[----:B-1----:R-:W-:-:S05]  /*86c0*/  VIADD R5, R13, 0xffffffff ;  /* 0xffffffff0d057836 */ /* 0x002fca0000000000 */
[----:B------:R-:W-:Y:S01]  /*86d0*/  STS.128 [UR49+0x20], R4 ;  /* 0x00002004ff007988 */ /* 0x000fe20008000c31 */
[----:B--2---:R-:W-:-:S05]  /*86e0*/  LOP3.LUT R9, R9, 0xf00, RZ, 0xb8, !PT ;  /* 0x00000f0009097812 */ /* 0x004fca00078eb8ff */
[----:B------:R-:W-:Y:S04]  /*86f0*/  STS.64 [UR49+0x18], R8 ;  /* 0x00001808ff007988 */ /* 0x000fe80008000a31 */
[----:B------:R-:W1:Y:S02]  /*8700*/  LDS R14, [UR49+0x1c] ;  /* 0x00001c31ff0e7984 */ /* 0x000e640008000800 */
[----:B-1----:R-:W-:-:S05]  /*8710*/  LOP3.LUT R0, R14, 0xf000, RZ, 0xb8, !PT ;  /* 0x0000f0000e007812 */ /* 0x002fca00078eb8ff */
[----:B------:R1:W-:Y:S02]  /*8720*/  STS [UR49+0x1c], R0 ;  /* 0x00001c00ff007988 */ /* 0x0003e40008000831 */
.L_x_110:
[----:B------:R-:W-:Y:S05]  /*8730*/  BSYNC B0 ;  /* 0x0000000000007941 */ /* 0x000fea0003800000 */
.L_x_109:
[----:B------:R-:W-:Y:S01]  /*8740*/  NOP ;  /* 0x0000000000007918 */ /* 0x000fe20000000000 */
[----:B------:R2:W3:Y:S01]  /*8750*/  LDS R5, [R15+UR49] ;  /* 0x000000310f057984 */ /* 0x0004e20008000800 */
[----:B------:R-:W-:Y:S02]  /*8760*/  ELECT P0, URZ, PT ;  /* 0x00000000003f782f */ /* 0x000fe40003800000 */
[----:B------:R-:W-:Y:S01]  /*8770*/  IADD3 R2, P3, R15, UR60, RZ ;  /* 0x0000003c0f027c10 */ /* 0x000fe2000ff7e0ff */
[----:B------:R-:W-:Y:S04]  /*8780*/  BSSY B0, `(.L_x_111) ;  /* 0x0000005000007945 */ /* 0x000fe80003800000 */
[----:B------:R-:W-:-:S06]  /*8790*/  IMAD.X R3, RZ, RZ, UR61, P3 ;  /* 0x0000003dff037e24 */ /* 0x000fcc00098e06ff */
[----:B--2---:R-:W-:Y:S05]  /*87a0*/  @!P0 BRA `(.L_x_112) ;  /* 0x0000000000088947 */ /* 0x004fea0003800000 */
[----:B------:R0:W-:Y:S01]  /*87b0*/  UTMACMDFLUSH ;  /* 0x00000000000079b7 */ /* 0x0001e20000000000 */
[----:B------:R-:W-:-:S04]  /*87c0*/  DEPBAR.LE SB0, 0x0 ;  /* 0x000080000000791a */ /* 0x000fc80000000000 */
.L_x_112:
[----:B------:R-:W-:Y:S05]  /*87d0*/  BSYNC B0 ;  /* 0x0000000000007941 */ /* 0x000fea0003800000 */
.L_x_111:
[----:B---3--:R3:W5:Y:S02]  /*87e0*/  ATOMG.E.EXCH.STRONG.GPU PT, RZ, [R2], R5 ;  /* 0x0000000502ff73a8 */ /* 0x00876400041ee100 */
.L_x_108:
[----:B------:R-:W-:Y:S01]  /*87f0*/  R2UR UR4, R155 ;  /* 0x000000009b0472ca */ /* 0x000fe200000e0000 */
[----:B------:R-:W-:Y:S01]  /*8800*/  UIADD3 UR39, UR39, 0x1, URZ ;  /* 0x0000000127277890 */ /* 0x000fe2000fffe03f */
[----:B------:R-:W-:Y:S01]  /*8810*/  ISETP.NE.AND P0, PT, R19, RZ, PT ;  /* 0x000000ff1300720c */ /* 0x000fe20003f05270 */
[----:B------:R-:W-:Y:S01]  /*8820*/  UIADD3 UR36, UR36, 0x8, URZ ;  /* 0x0000000824247890 */ /* 0x000fe2000fffe03f */
[----:B-12---:R-:W-:Y:S01]  /*8830*/  SEL R0, RZ, 0x1, !P2 ;  /* 0x00000001ff007807 */ /* 0x006fe20005000000 */
[----:B------:R-:W-:-:S04]  /*8840*/  UISETP.NE.AND UP3, UPT, UR39, 0x8, UPT ;  /* 0x000000082700788c */ /* 0x000fc8000bf65270 */
[----:B------:R-:W-:Y:S02]  /*8850*/  USEL UR6, URZ, 0x1, UP3 ;  /* 0x000000013f067887 */ /* 0x000fe40009800000 */
[----:B------:R-:W-:Y:S02]  /*8860*/  USEL UR39, UR39, URZ, UP3 ;  /* 0x0000003f27277287 */ /* 0x000fe40009800000 */
[----:B------:R-:W-:Y:S02]  /*8870*/  UIADD3 UR4, UR4, 0x3f, URZ ;  /* 0x0000003f04047890 */ /* 0x000fe4000fffe03f */
[----:B------:R-:W-:Y:S02]  /*8880*/  LOP3.LUT R156, R156, UR6, RZ, 0x3c, !PT ;  /* 0x000000069c9c7c12 */ /* 0x000fe4000f8e3cff */
[----:B------:R-:W-:-:S04]  /*8890*/  USHF.R.S32.HI UR5, URZ, 0x1f, UR4 ;  /* 0x0000001f3f057899 */ /* 0x000fc80008011404 */
[----:B------:R-:W-:-:S04]  /*88a0*/  ULEA.HI UR5, UR5, UR4, URZ, 0x6 ;  /* 0x0000000405057291 */ /* 0x000fc8000f8f303f */
[----:B------:R-:W-:-:S04]  /*88b0*/  USHF.R.S32.HI UR5, URZ, 0x6, UR5 ;  /* 0x000000063f057899 */ /* 0x000fc80008011405 */
[----:B------:R-:W-:-:S04]  /*88c0*/  UIADD3 UR37, UR37, UR5, URZ ;  /* 0x0000000525257290 */ /* 0x000fc8000fffe03f */
[----:B------:R-:W-:Y:S02]  /*88d0*/  USHF.R.U32.HI UR4, URZ, 0x2, UR37 ;  /* 0x000000023f047899 */ /* 0x000fe40008011625 */
[----:B------:R-:W-:Y:S02]  /*88e0*/  UISETP.GT.U32.AND UP0, UPT, UR37, 0x3, UPT ;  /* 0x000000032500788c */ /* 0x000fe4000bf04070 */
[----:B------:R-:W-:Y:S02]  /*88f0*/  ULOP3.LUT UR4, UR4, 0x1, URZ, 0xc0, !UPT ;  /* 0x0000000104047892 */ /* 0x000fe4000f8ec03f */
[----:B------:R-:W-:Y:S02]  /*8900*/  UISETP.LT.U32.AND UP1, UPT, UR5, 0x4, UP0 ;  /* 0x000000040500788c */ /* 0x000fe40008721070 */
[----:B------:R-:W-:Y:S02]  /*8910*/  UISETP.NE.U32.AND UP2, UPT, UR4, 0x1, UPT ;  /* 0x000000010400788c */ /* 0x000fe4000bf45070 */
[----:B------:R-:W-:-:S02]  /*8920*/  ULOP3.LUT UR37, UR37, 0x3, URZ, 0xc0, !UPT ;  /* 0x0000000325257892 */ /* 0x000fc4000f8ec03f */
[----:B------:R-:W-:Y:S02]  /*8930*/  UISETP.GT.U32.AND UP0, UPT, UR5, 0x3, !UP2 ;  /* 0x000000030500788c */ /* 0x000fe4000d704070 */
[----:B------:R-:W-:Y:S02]  /*8940*/  USEL UR5, URZ, 0x1, !UP1 ;  /* 0x000000013f057887 */ /* 0x000fe4000c800000 */
[----:B------:R-:W-:-:S04]  /*8950*/  USEL UR4, URZ, 0x1, !UP0 ;  /* 0x000000013f047887 */ /* 0x000fc8000c000000 */
[----:B------:R-:W-:Y:S01]  /*8960*/  ULOP3.LUT UR38, UR4, UR38, UR5, 0x96, !UPT ;  /* 0x0000002604267292 */ /* 0x000fe2000f8e9605 */
[----:B------:R-:W-:Y:S11]  /*8970*/  @P0 BRA `(.L_x_113) ;  /* 0xffffffb000200947 */ /* 0x000ff6000383ffff */
[----:B------:R-:W-:-:S04]  /*8980*/  DEPBAR.LE SB0, 0x0 ;  /* 0x000080000000791a */ /* 0x000fc80000000000 */
[----:B------:R-:W-:Y:S05]  /*8990*/  @!P1 BRA `(.L_x_114) ;  /* 0x0000000000049947 */ /* 0x000fea0003800000 */
[----:B------:R-:W-:Y:S01]  /*89a0*/  BPT.TRAP 0x1 ;  /* 0x000000040000795c */ /* 0x000fe20000300000 */
.L_x_114:
[----:B------:R-:W-:-:S04]  /*89b0*/  ULEA UR47, UR56, UR47, 0x3 ;  /* 0x0000002f382f7291 */ /* 0x000fc8000f8e183f */
[----:B------:R-:W-:-:S04]  /*89c0*/  UIADD3 UR47, UR47, 0x384e0, URZ ;  /* 0x000384e02f2f7890 */ /* 0x000fc8000fffe03f */
[----:B------:R-:W-:-:S09]  /*89d0*/  UPRMT UR47, UR43, 0x654, UR47 ;  /* 0x000006542b2f7896 */ /* 0x000fd2000800002f */
[----:B-----5:R-:W-:Y:S01]  /*89e0*/  SYNCS.ARRIVE.TRANS64.RED.A1T0 RZ, [UR47], RZ ;  /* 0x000000ffffff79a7 */ /* 0x020fe2000810042f */
[----:B------:R-:W-:Y:S05]  /*89f0*/  EXIT ;  /* 0x000000000000794d */ /* 0x000fea0003800000 */
.L_x_23:
[----:B------:R-:W-:-:S08]  /*8a00*/  NOP ;  /* 0x0000000000007918 */ /* 0x000fd00000000000 */
[----:B-----5:R-:W1:-:S00]  /*8a10*/  USETMAXREG.DEALLOC.CTAPOOL 0x28 ;  /* 0x00000028000079c8 */ /* 0x020e4000080e0500 */
[----:B------:R-:W-:-:S06]  /*8a20*/  UISETP.NE.AND UP1, UPT, UR55, 0x3, UPT ;  /* 0x000000033700788c */ /* 0x000fcc000bf25270 */
[----:B------:R-:W-:-:S13]  /*8a30*/  PLOP3.LUT P1, PT, PT, PT, UP1, 0x80, 0x0 ;  /* 0x000000000000781c */ /* 0x000fda0003f2f018 */
[----:B-1----:R-:W-:Y:S05]  /*8a40*/  @!P1 BRA `(.L_x_115) ;  /* 0x0000003800bc9947 */ /* 0x002fea0003800000 */
[----:B------:R-:W-:-:S13]  /*8a50*/  ISETP.NE.AND P0, PT, RZ, UR55, PT ;  /* 0x00000037ff007c0c */ /* 0x000fda000bf05270 */
[----:B------:R-:W-:Y:S05]  /*8a60*/  @!P0 BRA `(.L_x_116) ;  /* 0x0000001c00a48947 */ /* 0x000fea0003800000 */
[----:B------:R-:W-:-:S06]  /*8a70*/  UISETP.NE.AND UP0, UPT, UR55, 0x2, UPT ;  /* 0x000000023700788c */ /* 0x000fcc000bf05270 */
[----:B------:R-:W-:-:S13]  /*8a80*/  PLOP3.LUT P0, PT, PT, PT, UP0, 0x80, 0x0 ;  /* 0x000000000000781c */ /* 0x000fda0003f0f008 */
[----:B--2---:R-:W-:Y:S05]  /*8a90*/  @P0 EXIT ;  /* 0x000000000000094d */ /* 0x004fea0003800000 */
[----:B------:R-:W1:Y:S01]  /*8aa0*/  S2UR UR4, SR_CTAID.Y ;  /* 0x00000000000479c3 */ /* 0x000e620000002600 */
[----:B------:R-:W-:Y:S01]  /*8ab0*/  ELECT P0, URZ, PT ;  /* 0x00000000003f782f */ /* 0x000fe20003800000 */
[----:B------:R-:W-:Y:S01]  /*8ac0*/  BSSY B0, `(.L_x_117) ;  /* 0x000001d000007945 */ /* 0x000fe20003800000 */
[----:B-1----:R-:W-:-:S11]  /*8ad0*/  UIMAD UR4, UR4, UR41, UR40 ;  /* 0x00000029040472a4 */ /* 0x002fd6000f8e0228 */
[----:B------:R-:W-:Y:S05]  /*8ae0*/  @!P0 BRA `(.L_x_118) ;  /* 0x0000000000688947 */ /* 0x000fea0003800000 */
[----:B------:R-:W1:Y:S01]  /*8af0*/  LDC.64 R4, c[0x0][0x600] ;  /* 0x00018000ff047b82 */ /* 0x000e620000000a00 */
[----:B------:R-:W-:Y:S02]  /*8b00*/  UMOV UR5, 0x400 ;  /* 0x0000040000057882 */ /* 0x000fe40000000000 */
[----:B------:R-:W-:-:S05]  /*8b10*/  ULEA UR5, UR42, UR5, 0x18 ;  /* 0x000000052a057291 */ /* 0x000fca000f8ec03f */
[----:B------:R-:W1:Y:S08]  /*8b20*/  LDC.64 R6, c[0x0][0x608] ;  /* 0x00018200ff067b82 */ /* 0x000e700000000a00 */
[----:B------:R-:W2:Y:S08]  /*8b30*/  LDC.64 R32, c[0x0][0x610] ;  /* 0x00018400ff207b82 */ /* 0x000eb00000000a00 */
[----:B------:R-:W2:Y:S01]  /*8b40*/  LDC.64 R34, c[0x0][0x618] ;  /* 0x00018600ff227b82 */ /* 0x000ea20000000a00 */
[----:B-1----:R1:W-:Y:S07]  /*8b50*/  STS.128 [UR5+0x38700], R4 ;  /* 0x03870004ff007988 */ /* 0x0023ee0008000c05 */
[----:B------:R-:W3:Y:S08]  /*8b60*/  LDC.64 R28, c[0x0][0x620] ;  /* 0x00018800ff1c7b82 */ /* 0x000ef00000000a00 */
[----:B------:R-:W3:Y:S01]  /*8b70*/  LDC.64 R30, c[0x0][0x628] ;  /* 0x00018a00ff1e7b82 */ /* 0x000ee20000000a00 */
[----:B--2---:R2:W-:Y:S07]  /*8b80*/  STS.128 [UR5+0x38710], R32 ;  /* 0x03871020ff007988 */ /* 0x0045ee0008000c05 */
[----:B------:R-:W4:Y:S08]  /*8b90*/  LDC.64 R24, c[0x0][0x630] ;  /* 0x00018c00ff187b82 */ /* 0x000f300000000a00 */
[----:B------:R-:W4:Y:S08]  /*8ba0*/  LDC.64 R26, c[0x0][0x638] ;  /* 0x00018e00ff1a7b82 */ /* 0x000f300000000a00 */
[----:B------:R-:W5:Y:S01]  /*8bb0*/  LDC.64 R20, c[0x0][0x640] ;  /* 0x00019000ff147b82 */ /* 0x000f620000000a00 */
[----:B---3--:R2:W-:Y:S07]  /*8bc0*/  STS.128 [UR5+0x38720], R28 ;  /* 0x0387201cff007988 */ /* 0x0085ee0008000c05 */
[----:B------:R-:W5:Y:S08]  /*8bd0*/  LDC.64 R22, c[0x0][0x648] ;  /* 0x00019200ff167b82 */ /* 0x000f700000000a00 */
[----:B------:R-:W3:Y:S01]  /*8be0*/  LDC.64 R12, c[0x0][0x650] ;  /* 0x00019400ff0c7b82 */ /* 0x000ee20000000a00 */
[----:B----4-:R2:W-:Y:S07]  /*8bf0*/  STS.128 [UR5+0x38730], R24 ;  /* 0x03873018ff007988 */ /* 0x0105ee0008000c05 */
[----:B------:R-:W3:Y:S08]  /*8c00*/  LDC.64 R14, c[0x0][0x658] ;  /* 0x00019600ff0e7b82 */ /* 0x000ef00000000a00 */
[----:B------:R-:W4:Y:S01]  /*8c10*/  LDC.64 R8, c[0x0][0x660] ;  /* 0x00019800ff087b82 */ /* 0x000f220000000a00 */
[----:B-----5:R2:W-:Y:S07]  /*8c20*/  STS.128 [UR5+0x38740], R20 ;  /* 0x03874014ff007988 */ /* 0x0205ee0008000c05 */
[----:B------:R-:W4:Y:S08]  /*8c30*/  LDC.64 R10, c[0x0][0x668] ;  /* 0x00019a00ff0a7b82 */ /* 0x000f300000000a00 */
[----:B-1----:R-:W1:Y:S01]  /*8c40*/  LDC.64 R4, c[0x0][0x670] ;  /* 0x00019c00ff047b82 */ /* 0x002e620000000a00 */
[----:B---3--:R2:W-:Y:S07]  /*8c50*/  STS.128 [UR5+0x38750], R12 ;  /* 0x0387500cff007988 */ /* 0x0085ee0008000c05 */
[----:B------:R-:W1:Y:S01]  /*8c60*/  LDC.64 R6, c[0x0][0x678] ;  /* 0x00019e00ff067b82 */ /* 0x000e620000000a00 */
[----:B----4-:R2:W-:Y:S04]  /*8c70*/  STS.128 [UR5+0x38760], R8 ;  /* 0x03876008ff007988 */ /* 0x0105e80008000c05 */
[----:B-1----:R2:W-:Y:S02]  /*8c80*/  STS.128 [UR5+0x38770], R4 ;  /* 0x03877004ff007988 */ /* 0x0025e40008000c05 */
.L_x_118:
[----:B------:R-:W-:Y:S05]  /*8c90*/  BSYNC B0 ;  /* 0x0000000000007941 */ /* 0x000fea0003800000 */
.L_x_117:
[----:B------:R-:W-:Y:S01]  /*8ca0*/  ELECT P0, URZ, PT ;  /* 0x00000000003f782f */ /* 0x000fe20003800000 */
[----:B------:R-:W-:Y:S01]  /*8cb0*/  NOP ;  /* 0x0000000000007918 */ /* 0x000fe20000000000 */
[----:B------:R-:W-:Y:S01]  /*8cc0*/  ULDC UR5, c[0x0][0x884] ;  /* 0x0002210000057ab9 */ /* 0x000fe20000000800 */
[----:B------:R-:W-:Y:S01]  /*8cd0*/  ULDC.64 UR38, c[0x0][0x800] ;  /* 0x0002000000267ab9 */ /* 0x000fe20000000a00 */
[----:B------:R-:W-:Y:S01]  /*8ce0*/  ULEA UR4, UR5, UR4, 0x1 ;  /* 0x0000000405047291 */ /* 0x000fe2000f8e083f */
[----:B------:R-:W-:Y:S03]  /*8cf0*/  BSSY B0, `(.L_x_119) ;  /* 0x0000033000007945 */ /* 0x000fe60003800000 */
[----:B------:R-:W-:-:S05]  /*8d00*/  UIMAD.WIDE UR38, UR4, 0x80, UR38 ;  /* 0x00000080042678a5 */ /* 0x000fca000f8e0226 */
[----:B------:R-:W-:Y:S07]  /*8d10*/  @!P0 BRA `(.L_x_120) ;  /* 0x0000000000c08947 */ /* 0x000fee0003800000 */
[----:B------:R-:W-:Y:S01]  /*8d20*/  ULDC.64 UR4, c[0x0][0x808] ;  /* 0x0002020000047ab9 */ /* 0x000fe20000000a00 */
[----:B------:R-:W-:Y:S01]  /*8d30*/  ULDC.64 UR6, c[0x0][0x810] ;  /* 0x0002040000067ab9 */ /* 0x000fe20000000a00 */
[----:B------:R-:W-:Y:S02]  /*8d40*/  ISETP.NE.U32.AND P0, PT, RZ, UR4, PT ;  /* 0x00000004ff007c0c */ /* 0x000fe4000bf05070 */
[----:B------:R-:W-:Y:S02]  /*8d50*/  ISETP.NE.U32.AND P1, PT, RZ, UR6, PT ;  /* 0x00000006ff007c0c */ /* 0x000fe4000bf25070 */
[----:B------:R-:W-:Y:S02]  /*8d60*/  ISETP.NE.AND.EX P0, PT, RZ, UR5, PT, P0 ;  /* 0x00000005ff007c0c */ /* 0x000fe4000bf05300 */
[----:B------:R-:W-:-:S11]  /*8d70*/  ISETP.NE.AND.EX P1, PT, RZ, UR7, PT, P1 ;  /* 0x00000007ff007c0c */ /* 0x000fd6000bf25310 */
[----:B------:R-:W-:Y:S05]  /*8d80*/  @!P0 BRA `(.L_x_121) ;  /* 0x0000000000188947 */ /* 0x000fea0003800000 */
[----:B--2---:R-:W-:-:S04]  /*8d90*/  LEA R4, P0, R18, UR4, 0x3 ;  /* 0x0000000412047c11 */ /* 0x004fc8000f8018ff */
[----:B------:R-:W-:-:S06]  /*8da0*/  LEA.HI.X R5, R18, UR5, R3, 0x3, P0 ;  /* 0x0000000512057c11 */ /* 0x000fcc00080f1c03 */
[----:B------:R-:W2:Y:S01]  /*8db0*/  LDG.E.64 R4, desc[UR58][R4.64] ;  /* 0x0000003a04047981 */ /* 0x000ea2000c1e1b00 */
[----:B------:R-:W-:Y:S02]  /*8dc0*/  UMOV UR4, 0x400 ;  /* 0x0000040000047882 */ /* 0x000fe40000000000 */
[----:B------:R-:W-:-:S09]  /*8dd0*/  ULEA UR4, UR42, UR4, 0x18 ;  /* 0x000000042a047291 */ /* 0x000fd2000f8ec03f */
[----:B--2---:R1:W-:Y:S03]  /*8de0*/  STS.64 [UR4+0x38700], R4 ;  /* 0x03870004ff007988 */ /* 0x0043e60008000a04 */
.L_x_121:
[----:B------:R-:W-:Y:S05]  /*8df0*/  @!P1 BRA `(.L_x_120) ;  /* 0x0000000000889947 */ /* 0x000fea0003800000 */
[----:B-12---:R-:W-:-:S04]  /*8e00*/  LEA R4, P0, R18, UR6, 0x3 ;  /* 0x0000000612047c11 */ /* 0x006fc8000f8018ff */
[----:B------:R-:W-:-:S06]  /*8e10*/  LEA.HI.X R5, R18, UR7, R3, 0x3, P0 ;  /* 0x0000000712057c11 */ /* 0x000fcc00080f1c03 */
[----:B------:R-:W2:Y:S01]  /*8e20*/  LDG.E.64 R4, desc[UR58][R4.64] ;  /* 0x0000003a04047981 */ /* 0x000ea2000c1e1b00 */
[----:B------:R-:W-:Y:S02]  /*8e30*/  UMOV UR4, 0x400 ;  /* 0x0000040000047882 */ /* 0x000fe40000000000 */
[----:B------:R-:W-:-:S04]  /*8e40*/  ULEA UR4, UR42, UR4, 0x18 ;  /* 0x000000042a047291 */ /* 0x000fc8000f8ec03f */
[----:B------:R-:W-:-:S05]  /*8e50*/  UIADD3 UR5, UR4, 0x38700, URZ ;  /* 0x0003870004057890 */ /* 0x000fca000fffe03f */
[----:B------:R-:W1:Y:S01]  /*8e60*/  LDS R3, [UR4+0x3871c] ;  /* 0x03871c04ff037984 */ /* 0x000e620008000800 */
[----:B------:R-:W-:-:S03]  /*8e70*/  IMAD.U32 R8, RZ, RZ, UR5 ;  /* 0x00000005ff087e24 */ /* 0x000fc6000f8e00ff */
[----:B------:R-:W-:Y:S02]  /*8e80*/  STS [UR4+0x38730], RZ ;  /* 0x038730ffff007988 */ /* 0x000fe40008000804 */
[----:B------:R-:W-:-:S05]  /*8e90*/  SHF.R.U64 R8, R8, 0x4, RZ ;  /* 0x0000000408087819 */ /* 0x000fca00000012ff */
[----:B------:R-:W-:Y:S04]  /*8ea0*/  STS [UR4+0x38710], R8 ;  /* 0x03871008ff007988 */ /* 0x000fe80008000804 */
[----:B------:R-:W-:Y:S01]  /*8eb0*/  STS [UR4+0x38714], R8 ;  /* 0x03871408ff007988 */ /* 0x000fe20008000804 */
[----:B--2---:R-:W-:Y:S01]  /*8ec0*/  SHF.L.U64.HI R11, R4, 0x1, R5 ;  /* 0x00000001040b7819 */ /* 0x004fe20000010205 */
[----:B------:R-:W-:-:S03]  /*8ed0*/  VIADD R5, R0, 0xffffffff ;  /* 0xffffffff00057836 */ /* 0x000fc60000000000 */
[----:B------:R-:W-:-:S04]  /*8ee0*/  LOP3.LUT R11, R11, 0x1fffffff, RZ, 0xc0, !PT ;  /* 0x1fffffff0b0b7812 */ /* 0x000fc800078ec0ff */
[----:B------:R-:W-:-:S04]  /*8ef0*/  SHF.R.U32.HI R6, RZ, 0x4, R11 ;  /* 0x00000004ff067819 */ /* 0x000fc8000001160b */
[----:B-1----:R-:W-:-:S05]  /*8f00*/  LOP3.LUT R3, R3, 0xf, R6, 0xb8, !PT ;  /* 0x0000000f03037812 */ /* 0x002fca00078eb806 */
[----:B------:R1:W-:Y:S04]  /*8f10*/  STS [UR4+0x3871c], R3 ;  /* 0x03871c03ff007988 */ /* 0x0003e80008000804 */
[----:B------:R-:W2:Y:S01]  /*8f20*/  LDS R6, [UR4+0x3871c] ;  /* 0x03871c04ff067984 */ /* 0x000ea20008000800 */
[----:B-1----:R-:W-:Y:S02]  /*8f30*/  IMAD.SHL.U32 R3, R4, 0x2, RZ ;  /* 0x0000000204037824 */ /* 0x002fe400078e00ff */
[----:B------:R-:W-:-:S03]  /*8f40*/  VIADD R4, R2, 0xffffffff ;  /* 0xffffffff02047836 */ /* 0x000fc60000000000 */
[----:B------:R-:W-:-:S04]  /*8f50*/  LOP3.LUT R2, R3, 0xfffffffe, RZ, 0xc0, !PT ;  /* 0xfffffffe03027812 */ /* 0x000fc800078ec0ff */
[----:B------:R-:W-:-:S05]  /*8f60*/  SHF.R.U64 R2, R2, 0x4, R11 ;  /* 0x0000000402027819 */ /* 0x000fca000000120b */
[----:B------:R-:W-:Y:S01]  /*8f70*/  STS [UR4+0x3870c], R2 ;  /* 0x03870c02ff007988 */ /* 0x000fe20008000804 */
[----:B--2---:R-:W-:-:S05]  /*8f80*/  LOP3.LUT R6, R6, 0xf0, RZ, 0xb8, !PT ;  /* 0x000000f006067812 */ /* 0x004fca00078eb8ff */
[----:B------:R1:W-:Y:S04]  /*8f90*/  STS [UR4+0x3871c], R6 ;  /* 0x03871c06ff007988 */ /* 0x0003e80008000804 */
[----:B------:R-:W2:Y:S01]  /*8fa0*/  LDS R9, [UR4+0x3871c] ;  /* 0x03871c04ff097984 */ /* 0x000ea20008000800 */
[----:B-1----:R-:W-:-:S05]  /*8fb0*/  CS2R R6, SRZ ;  /* 0x0000000000067805 */ /* 0x002fca000001ff00 */
[----:B------:R-:W-:Y:S01]  /*8fc0*/  STS.128 [UR4+0x38720], R4 ;  /* 0x03872004ff007988 */ /* 0x000fe20008000c04 */
[----:B--2---:R-:W-:-:S05]  /*8fd0*/  LOP3.LUT R9, R9, 0xf00, RZ, 0xb8, !PT ;  /* 0x00000f0009097812 */ /* 0x004fca00078eb8ff */
[----:B------:R-:W-:Y:S04]  /*8fe0*/  STS.64 [UR4+0x38718], R8 ;  /* 0x03871808ff007988 */ /* 0x000fe80008000a04 */
[----:B------:R-:W1:Y:S02]  /*8ff0*/  LDS R10, [UR4+0x3871c] ;  /* 0x03871c04ff0a7984 */ /* 0x000e640008000800 */
[----:B-1----:R-:W-:-:S05]  /*9000*/  LOP3.LUT R0, R10, 0xf000, RZ, 0xb8, !PT ;  /* 0x0000f0000a007812 */ /* 0x002fca00078eb8ff */
[----:B------:R3:W-:Y:S02]  /*9010*/  STS [UR4+0x3871c], R0 ;  /* 0x03871c00ff007988 */ /* 0x0007e40008000804 */
.L_x_120:
[----:B------:R-:W-:Y:S05]  /*9020*/  BSYNC B0 ;  /* 0x0000000000007941 */ /* 0x000fea0003800000 */
.L_x_119:
[----:B---3--:R-:W3:Y:S01]  /*9030*/  S2R R0, SR_LANEID ;  /* 0x0000000000007919 */ /* 0x008ee20000000000 */
[----:B------:R-:W-:Y:S01]  /*9040*/  ELECT P0, URZ, PT ;  /* 0x00000000003f782f */ /* 0x000fe20003800000 */
[----:B------:R-:W-:Y:S01]  /*9050*/  NOP ;  /* 0x0000000000007918 */ /* 0x000fe20000000000 */
[----:B------:R-:W-:Y:S01]  /*9060*/  UMOV UR34, URZ ;  /* 0x0000003f00227c82 */ /* 0x000fe20008000000 */
[----:B------:R-:W-:Y:S10]  /*9070*/  BSSY B0, `(.L_x_122) ;  /* 0x0000004000007945 */ /* 0x000ff40003800000 */
[----:B------:R-:W-:Y:S05]  /*9080*/  @!P0 BRA `(.L_x_123) ;  /* 0x0000000000088947 */ /* 0x000fea0003800000 */
[----:B------:R0:W-:Y:S01]  /*9090*/  UTMACMDFLUSH ;  /* 0x00000000000079b7 */ /* 0x0001e20000000000 */
[----:B------:R-:W-:-:S04]  /*90a0*/  DEPBAR.LE SB0, 0x0 ;  /* 0x000080000000791a */ /* 0x000fc80000000000 */
.L_x_123:
[----:B------:R-:W-:Y:S05]  /*90b0*/  BSYNC B0 ;  /* 0x0000000000007941 */ /* 0x000fea0003800000 */
.L_x_122:
[----:B------:R-:W-:Y:S01]  /*90c0*/  UMOV UR31, 0x400 ;  /* 0x00000400001f7882 */ /* 0x000fe20000000000 */
[----:B-123--:R-:W-:Y:S01]  /*90d0*/  IMAD.SHL.U32 R4, R0, 0x4, RZ ;  /* 0x0000000400047824 */ /* 0x00efe200078e00ff */
[----:B------:R-:W-:-:S04]  /*90e0*/  ULEA UR31, UR42, UR31, 0x18 ;  /* 0x0000001f2a1f7291 */ /* 0x000fc8000f8ec03f */
[----:B------:R-:W-:Y:S01]  /*90f0*/  UIADD3 UR30, UR31, 0x38700, URZ ;  /* 0x000387001f1e7890 */ /* 0x000fe2000fffe03f */
[----:B------:R-:W-:Y:S01]  /*9100*/  IADD3 R2, P0, R4, UR38, RZ ;  /* 0x0000002604027c10 */ /* 0x000fe2000ff1e0ff */
[----:B------:R-:W-:-:S04]  /*9110*/  IMAD.MOV.U32 R0, RZ, RZ, RZ ;  /* 0x000000ffff007224 */ /* 0x000fc800078e00ff */
[----:B------:R-:W-:-:S03]  /*9120*/  IMAD.X R3, RZ, RZ, UR39, P0 ;  /* 0x00000027ff037e24 */ /* 0x000fc600080e06ff */
[----:B------:R-:W1:Y:S01]  /*9130*/  LDS R5, [R4+UR30] ;  /* 0x0000001e04057984 */ /* 0x000e620008000800 */
[----:B------:R-:W-:-:S03]  /*9140*/  SHF.L.U32 R0, R0, 0x1f, RZ ;  /* 0x0000001f00007819 */ /* 0x000fc600000006ff */
[----:B-1----:R1:W2:Y:S02]  /*9150*/  ATOMG.E.EXCH.STRONG.GPU PT, RZ, [R2], R5 ;  /* 0x0000000502ff73a8 */ /* 0x0022a400041ee100 */
[----:B--2---:R-:W2:Y:S01]  /*9160*/  SYNCS.PHASECHK.TRANS64.TRYWAIT P0, [UR31+0x38508], R0 ;  /* 0x03850800ff0075a7 */ /* 0x004ea2000800015f */
[----:B------:R-:W-:Y:S02]  /*9170*/  ULOP3.LUT UR29, UR54, 0x1, URZ, 0xfc, !UPT ;  /* 0x00000001361d7892 */ /* 0x000fe4000f8efc3f */
[----:B------:R-:W-:Y:S01]  /*9180*/  ULOP3.LUT UR33, UR52, 0x2, URZ, 0xfc, !UPT ;  /* 0x0000000234217892 */ /* 0x000fe2000f8efc3f */
[----:B-12---:R-:W-:Y:S11]  /*9190*/  @!P0 BRA `(.L_x_124) ;  /* 0x0000005800d48947 */ /* 0x006ff60003800000 */
.L_x_278:
[----:B------:R-:W-:Y:S01]  /*91a0*/  IMAD.MOV.U32 R2, RZ, RZ, 0x1 ;  /* 0x00000001ff027424 */ /* 0x000fe200078e00ff */
[----:B------:R-:W-:Y:S01]  /*91b0*/  ULDC UR28, c[0x0][0x598] ;  /* 0x00016600001c7ab9 */ /* 0x000fe20000000800 */
[----:B------:R-:W-:Y:S01]  /*91c0*/  IMAD.MOV.U32 R12, RZ, RZ, RZ ;  /* 0x000000ffff0c7224 */ /* 0x000fe200078e00ff */
[----:B------:R-:W-:Y:S01]  /*91d0*/  ULDC UR32, c[0x0][0x580] ;  /* 0x0001600000207ab9 */ /* 0x000fe20000000800 */
[----:B------:R-:W-:Y:S01]  /*91e0*/  ULDC.64 UR4, c[0x0][0x590] ;  /* 0x0001640000047ab9 */ /* 0x000fe20000000a00 */
[----:B------:R-:W-:-:S05]  /*91f0*/  ULDC.64 UR6, c[0x0][0x588] ;  /* 0x0001620000067ab9 */ /* 0x000fca0000000a00 */
.L_x_185:
[----:B------:R-:W-:-:S06]  /*9200*/  UISETP.NE.AND UP0, UPT, UR29, 0x3, UPT ;  /* 0x000000031d00788c */ /* 0x000fcc000bf05270 */
[----:B------:R-:W-:-:S13]  /*9210*/  PLOP3.LUT P1, PT, PT, PT, UP0, 0x80, 0x0 ;  /* 0x000000000000781c */ /* 0x000fda0003f2f008 */
[----:B---345:R-:W-:Y:S05]  /*9220*/  @!P1 BRA `(.L_x_125) ;  /* 0x0000000000049947 */ /* 0x038fea0003800000 */
[----:B------:R-:W-:Y:S01]  /*9230*/  BPT.TRAP 0x1 ;  /* 0x000000040000795c */ /* 0x000fe20000300000 */
.L_x_125:
[----:B------:R-:W-:Y:S01]  /*9240*/  ULEA UR8, UR34, UR31, 0x3 ;  /* 0x0000001f22087291 */ /* 0x000fe2000f8e183f */
[----:B-1----:R-:W-:-:S08]  /*9250*/  SHF.L.U32 R0, R12, 0x1f, RZ ;  /* 0x0000001f0c007819 */ /* 0x002fd000000006ff */
[----:B------:R-:W1:Y:S02]  /*9260*/  SYNCS.PHASECHK.TRANS64.TRYWAIT P0, [UR8+0x38400], R0 ;  /* 0x03840000ff0075a7 */ /* 0x000e640008000148 */
[----:B-1----:R-:W-:Y:S05]  /*9270*/  @!P0 BRA `(.L_x_126) ;  /* 0x0000005800b48947 */ /* 0x002fea0003800000 */
.L_x_279:
[----:B------:R-:W-:-:S09]  /*9280*/  ULEA UR9, UR34, UR31, 0x4 ;  /* 0x0000001f22097291 */ /* 0x000fd2000f8e203f */
[----:B------:R-:W2:Y:S01]  /*9290*/  LDS.128 R4, [UR9+0x38510] ;  /* 0x03851009ff047984 */ /* 0x000ea20008000c00 */
        /* <DEDUP_REMOVED lines=8> */
.L_x_127:
[----:B------:R-:W-:Y:S01]  /*9320*/  UIADD3 UR8, UR8, 0x38440, URZ ;  /* 0x0003844008087890 */ /* 0x000fe2000fffe03f */
[----:B------:R-:W-:Y:S02]  /*9330*/  R2UR UR18, R16 ;  /* 0x00000000101272ca */ /* 0x000fe400000e0000 */
[----:B------:R-:W-:Y:S01]  /*9340*/  R2UR UR19, R17 ;  /* 0x00000000111372ca */ /* 0x000fe200000e0000 */
[----:B------:R-:W-:Y:S01]  /*9350*/  UPRMT UR8, UR42, 0x654, UR8 ;  /* 0x000006542a087896 */ /* 0x000fe20008000008 */
[----:B------:R-:W-:Y:S02]  /*9360*/  LOP3.LUT P1, RZ, R2, 0xff, RZ, 0xc0, !PT ;  /* 0x000000ff02ff7812 */ /* 0x000fe4000782c0ff */
[----:B------:R-:W-:-:S04]  /*9370*/  ISETP.NE.U32.AND P0, PT, RZ, UR4, PT ;  /* 0x00000004ff007c0c */ /* 0x000fc8000bf05070 */
[----:B------:R-:W-:Y:S02]  /*9380*/  ISETP.NE.AND.EX P0, PT, RZ, UR5, PT, P0 ;  /* 0x00000005ff007c0c */ /* 0x000fe4000bf05300 */
[----:B---3--:R-:W-:Y:S01]  /*9390*/  SYNCS.ARRIVE.TRANS64.RED.A1T0 RZ, [UR8], RZ ;  /* 0x000000ffffff79a7 */ /* 0x008fe20008100408 */
[----:B------:R-:W-:Y:S02]  /*93a0*/  USHF.L.U32 UR18, UR18, 0x8, URZ ;  /* 0x0000000812127899 */ /* 0x000fe4000800063f */
[----:B------:R-:W-:Y:S02]  /*93b0*/  USHF.L.U32 UR19, UR19, 0x7, URZ ;  /* 0x0000000713137899 */ /* 0x000fe4000800063f */
[----:B------:R-:W-:Y:S10]  /*93c0*/  @!P1 BRA `(.L_x_128) ;  /* 0x00000000000c9947 */ /* 0x000ff40003800000 */
[----:B------:R-:W-:-:S04]  /*93d0*/  DEPBAR {5,4,3,2,1,0} ;  /* 0x0000003f0000791a */ /* 0x000fc80000000000 */
[----:B------:R3:W-:Y:S02]  /*93e0*/  UTMACCTL.IV [UR38] ;  /* 0x00000000260079b9 */ /* 0x0007e40008000000 */
[----:B---3--:R-:W-:Y:S01]  /*93f0*/  NOP ;  /* 0x0000000000007918 */ /* 0x008fe20000000000 */
.L_x_128:
[----:B------:R-:W-:Y:S05]  /*9400*/  @!P0 BRA `(.L_x_129) ;  /* 0x0000000000188947 */ /* 0x000fea0003800000 */
[----:B-1----:R-:W1:Y:S02]  /*9410*/  LDC.64 R2, c[0x0][0x590] ;  /* 0x00016400ff027b82 */ /* 0x002e640000000a00 */
[----:B-1----:R-:W-:-:S06]  /*9420*/  IMAD.WIDE R2, R18, 0x8, R2 ;  /* 0x0000000812027825 */ /* 0x002fcc00078e0202 */
[----:B------:R-:W3:Y:S04]  /*9430*/  LDG.E.64 R2, desc[UR58][R2.64] ;  /* 0x0000003a02027981 */ /* 0x000ee8000c1e1b00 */
[----:B---3--:R-:W3:Y:S02]  /*9440*/  LD.E R0, desc[UR58][R2.64] ;  /* 0x0000003a02007980 */ /* 0x008ee4000c101900 */
[----:B---3--:R-:W-:Y:S01]  /*9450*/  FSETP.NEU.AND P0, PT, R0, RZ, PT ;  /* 0x000000ff0000720b */ /* 0x008fe20003f0d000 */
[----:B------:R-:W-:-:S12]  /*9460*/  BRA `(.L_x_130) ;  /* 0x0000000000247947 */ /* 0x000fd80003800000 */
.L_x_129:
[----:B------:R-:W-:Y:S02]  /*9470*/  ISETP.NE.U32.AND P1, PT, RZ, UR6, PT ;  /* 0x00000006ff007c0c */ /* 0x000fe4000bf25070 */
[----:B------:R-:W-:Y:S02]  /*9480*/  FSETP.NEU.AND P0, PT, RZ, UR32, PT ;  /* 0x00000020ff007c0b */ /* 0x000fe4000bf0d000 */
[----:B------:R-:W-:-:S13]  /*9490*/  ISETP.NE.AND.EX P1, PT, RZ, UR7, PT, P1 ;  /* 0x00000007ff007c0c */ /* 0x000fda000bf25310 */
[----:B------:R-:W-:Y:S05]  /*94a0*/  @!P1 BRA `(.L_x_130) ;  /* 0x0000000000149947 */ /* 0x000fea0003800000 */
[----:B-1----:R-:W1:Y:S01]  /*94b0*/  LDC.64 R2, c[0x0][0x588] ;  /* 0x00016200ff027b82 */ /* 0x002e620000000a00 */
[----:B------:R-:W-:-:S04]  /*94c0*/  IMAD R9, R18, UR28, RZ ;  /* 0x0000001c12097c24 */ /* 0x000fc8000f8e02ff */
[----:B-1----:R-:W-:-:S06]  /*94d0*/  IMAD.WIDE R2, R9, 0x4, R2 ;  /* 0x0000000409027825 */ /* 0x002fcc00078e0202 */
[----:B------:R-:W3:Y:S02]  /*94e0*/  LDG.E R2, desc[UR58][R2.64] ;  /* 0x0000003a02027981 */ /* 0x000ee4000c1e1900 */
[----:B---3--:R-:W-:-:S13]  /*94f0*/  FSETP.NEU.AND P0, PT, R2, RZ, PT ;  /* 0x000000ff0200720b */ /* 0x008fda0003f0d000 */
.L_x_130:
[----:B------:R-:W-:Y:S01]  /*9500*/  UISETP.NE.AND UP0, UPT, UR33, 0x3, UPT ;  /* 0x000000032100788c */ /* 0x000fe2000bf05270 */
[----:B------:R-:W-:-:S05]  /*9510*/  ELECT P1, URZ, PT ;  /* 0x00000000003f782f */ /* 0x000fca0003820000 */
[----:B------:R-:W-:Y:S02]  /*9520*/  PLOP3.LUT P2, PT, PT, PT, UP0, 0x80, 0x0 ;  /* 0x000000000000781c */ /* 0x000fe40003f4f008 */
[----:B------:R-:W-:-:S11]  /*9530*/  PLOP3.LUT P0, PT, P0, P1, PT, 0x2a, 0x0 ;  /* 0x000000000000781c */ /* 0x000fd60000702572 */
[----:B------:R-:W-:Y:S05]  /*9540*/  @!P2 BRA `(.L_x_131) ;  /* 0x000000000004a947 */ /* 0x000fea0003800000 */
[----:B------:R-:W-:Y:S01]  /*9550*/  BPT.TRAP 0x1 ;  /* 0x000000040000795c */ /* 0x000fe20000300000 */
.L_x_131:
[----:B-1----:R-:W-:-:S04]  /*9560*/  MOV R0, 0x1 ;  /* 0x0000000100007802 */ /* 0x002fc80000000f00 */
[----:B------:R-:W-:-:S04]  /*9570*/  SHF.L.U32 R0, R0, 0x1f, RZ ;  /* 0x0000001f00007819 */ /* 0x000fc800000006ff */
[----:B------:R-:W1:Y:S02]  /*9580*/  SYNCS.PHASECHK.TRANS64.TRYWAIT P1, [UR31+0x384e0], R0 ;  /* 0x0384e000ff0075a7 */ /* 0x000e64000802015f */
[----:B-1----:R-:W-:Y:S05]  /*9590*/  @!P1 BRA `(.L_x_132) ;  /* 0x0000005800049947 */ /* 0x002fea0003800000 */
.L_x_280:
[----:B------:R-:W-:Y:S04]  /*95a0*/  BSSY B0, `(.L_x_133) ;  /* 0x0000010000007945 */ /* 0x000fe80003800000 */
[----:B------:R-:W-:Y:S05]  /*95b0*/  @P0 BRA `(.L_x_134) ;  /* 0x0000000000380947 */ /* 0x000fea0003800000 */
[----:B------:R-:W-:Y:S02]  /*95c0*/  UIADD3 UR16, UR31, 0x30000, URZ ;  /* 0x000300001f107890 */ /* 0x000fe4000fffe03f */
[----:B------:R-:W-:Y:S02]  /*95d0*/  UIADD3 UR17, UR31, 0x384c0, URZ ;  /* 0x000384c01f117890 */ /* 0x000fe4000fffe03f */
[----:B------:R-:W-:Y:S02]  /*95e0*/  UIADD3 UR10, UR18, 0x40, URZ ;  /* 0x00000040120a7890 */ /* 0x000fe4000fffe03f */
[----:B------:R-:W-:Y:S01]  /*95f0*/  UIADD3 UR8, UR31, 0x31000, URZ ;  /* 0x000310001f087890 */ /* 0x000fe2000fffe03f */
[----:B------:R-:W-:Y:S01]  /*9600*/  UMOV UR12, 0x0 ;  /* 0x00000000000c7882 */ /* 0x000fe20000000000 */
[----:B------:R-:W-:Y:S01]  /*9610*/  UMOV UR13, 0x10000000 ;  /* 0x10000000000d7882 */ /* 0x000fe20000000000 */
[----:B------:R-:W-:Y:S01]  /*9620*/  UMOV UR11, UR19 ;  /* 0x00000013000b7c82 */ /* 0x000fe20008000000 */
[----:B------:R-:W-:Y:S01]  /*9630*/  UMOV UR9, UR17 ;  /* 0x0000001100097c82 */ /* 0x000fe20008000000 */
[----:B------:R3:W-:Y:S04]  /*9640*/  UTMALDG.2D [UR16], [UR38], desc[UR12] ;  /* 0x00000c10260075b4 */ /* 0x0007e80008009000 */
[----:B------:R3:W-:Y:S02]  /*9650*/  UTMALDG.2D [UR8], [UR38], desc[UR12] ;  /* 0x00000c08260075b4 */ /* 0x0007e40008009000 */
[----:B---3--:R-:W-:Y:S05]  /*9660*/  @!P2 BRA `(.L_x_135) ;  /* 0x000000000004a947 */ /* 0x008fea0003800000 */
[----:B------:R-:W-:Y:S01]  /*9670*/  BPT.TRAP 0x1 ;  /* 0x000000040000795c */ /* 0x000fe20000300000 */
.L_x_135:
[----:B------:R-:W3:Y:S02]  /*9680*/  LDC R2, c[0x0][0x828] ;  /* 0x00020a00ff027b82 */ /* 0x000ee40000000800 */
[----:B---3--:R3:W-:Y:S02]  /*9690*/  SYNCS.ARRIVE.TRANS64.RED.A0TR RZ, [UR31+0x384c0], R2 ;  /* 0x0384c002ffff79a7 */ /* 0x0087e4000830041f */
.L_x_134:
[----:B------:R-:W-:Y:S05]  /*96a0*/  BSYNC B0 ;  /* 0x0000000000007941 */ /* 0x000fea0003800000 */
.L_x_133:
[----:B------:R-:W-:Y:S05]  /*96b0*/  @!P2 BRA `(.L_x_136) ;  /* 0x000000000004a947 */ /* 0x000fea0003800000 */
[----:B------:R-:W-:Y:S01]  /*96c0*/  BPT.TRAP 0x1 ;  /* 0x000000040000795c */ /* 0x000fe20000300000 */
.L_x_136:
[----:B------:R-:W-:-:S04]  /*96d0*/  UIADD3 UR13, UR31, 0x384c0, URZ ;  /* 0x000384c01f0d7890 */ /* 0x000fc8000fffe03f */
[----:B------:R-:W-:-:S09]  /*96e0*/  UPRMT UR16, UR42, 0x654, UR13 ;  /* 0x000006542a107896 */ /* 0x000fd2000800000d */
[----:B------:R-:W-:Y:S01]  /*96f0*/  SYNCS.ARRIVE.TRANS64.RED.A1T0 RZ, [UR16], RZ ;  /* 0x000000ffffff79a7 */ /* 0x000fe20008100410 */
[----:B------:R-:W-:Y:S05]  /*9700*/  @!P2 BRA `(.L_x_137) ;  /* 0x000000000004a947 */ /* 0x000fea0003800000 */
[----:B------:R-:W-:Y:S01]  /*9710*/  BPT.TRAP 0x1 ;  /* 0x000000040000795c */ /* 0x000fe20000300000 */
.L_x_137:
[----:B------:R-:W4:Y:S02]  /*9720*/  SYNCS.PHASECHK.TRANS64.TRYWAIT P1, [UR31+0x384e8], R0 ;  /* 0x0384e800ff0075a7 */ /* 0x000f24000802015f */
[----:B----4-:R-:W-:Y:S05]  /*9730*/  @!P1 BRA `(.L_x_138) ;  /* 0x0000005400b49947 */ /* 0x010fea0003800000 */
.L_x_281:
[----:B------:R-:W-:Y:S04]  /*9740*/  BSSY B0, `(.L_x_139) ;  /* 0x0000012000007945 */ /* 0x000fe80003800000 */
[----:B------:R-:W-:Y:S05]  /*9750*/  @P0 BRA `(.L_x_140) ;  /* 0x0000000000400947 */ /* 0x000fea0003800000 */
[----:B------:R-:W-:Y:S02]  /*9760*/  UIADD3 UR10, UR18, 0x80, URZ ;  /* 0x00000080120a7890 */ /* 0x000fe4000fffe03f */
        /* <DEDUP_REMOVED lines=8> */
[----:B------:R-:W-:Y:S01]  /*97f0*/  UMOV UR21, UR9 ;  /* 0x0000000900157c82 */ /* 0x000fe20008000000 */
[----:B------:R4:W-:Y:S03]  /*9800*/  UTMALDG.2D [UR8], [UR38], desc[UR14] ;  /* 0x00000e08260075b4 */ /* 0x0009e60008009000 */
[----:B------:R4:W-:Y:S02]  /*9810*/  UTMALDG.2D [UR20], [UR38], desc[UR14] ;  /* 0x00000e14260075b4 */ /* 0x0009e40008009000 */
[----:B----4-:R-:W-:Y:S05]  /*9820*/  @!P2 BRA `(.L_x_141) ;  /* 0x000000000004a947 */ /* 0x010fea0003800000 */
[----:B------:R-:W-:Y:S01]  /*9830*/  BPT.TRAP 0x1 ;  /* 0x000000040000795c */ /* 0x000fe20000300000 */
.L_x_141:
[----:B---3--:R-:W3:Y:S02]  /*9840*/  LDC R2, c[0x0][0x828] ;  /* 0x00020a00ff027b82 */ /* 0x008ee40000000800 */
[----:B---3--:R4:W-:Y:S02]  /*9850*/  SYNCS.ARRIVE.TRANS64.RED.A0TR RZ, [UR31+0x384c8], R2 ;  /* 0x0384c802ffff79a7 */ /* 0x0089e4000830041f */
.L_x_140:
[----:B------:R-:W-:Y:S05]  /*9860*/  BSYNC B0 ;  /* 0x0000000000007941 */ /* 0x000fea0003800000 */
.L_x_139:
[----:B------:R-:W-:Y:S05]  /*9870*/  @!P2 BRA `(.L_x_142) ;  /* 0x000000000004a947 */ /* 0x000fea0003800000 */
[----:B------:R-:W-:Y:S01]  /*9880*/  BPT.TRAP 0x1 ;  /* 0x000000040000795c */ /* 0x000fe20000300000 */
.L_x_142:
[----:B------:R-:W-:Y:S02]  /*9890*/  UIADD3 UR9, UR31, 0x384c8, URZ ;  /* 0x000384c81f097890 */ /* 0x000fe4000fffe03f */
[----:B------:R-:W-:Y:S02]  /*98a0*/  UIADD3 UR23, UR19, 0x20, URZ ;  /* 0x0000002013177890 */ /* 0x000fe4000fffe03f */
[----:B------:R-:W-:-:S09]  /*98b0*/  UPRMT UR36, UR42, 0x654, UR9 ;  /* 0x000006542a247896 */ /* 0x000fd20008000009 */
[----:B------:R-:W-:Y:S01]  /*98c0*/  SYNCS.ARRIVE.TRANS64.RED.A1T0 RZ, [UR36], RZ ;  /* 0x000000ffffff79a7 */ /* 0x000fe20008100424 */
[----:B------:R-:W-:Y:S05]  /*98d0*/  @!P2 BRA `(.L_x_143) ;  /* 0x000000000004a947 */ /* 0x000fea0003800000 */
[----:B------:R-:W-:Y:S01]  /*98e0*/  BPT.TRAP 0x1 ;  /* 0x000000040000795c */ /* 0x000fe20000300000 */
.L_x_143:
[----:B------:R-:W5:Y:S02]  /*98f0*/  SYNCS.PHASECHK.TRANS64.TRYWAIT P1, [UR31+0x384f0], R0 ;  /* 0x0384f000ff0075a7 */ /* 0x000f64000802015f */
[----:B-----5:R-:W-:Y:S05]  /*9900*/  @!P1 BRA `(.L_x_144) ;  /* 0x0000005400589947 */ /* 0x020fea0003800000 */
.L_x_282:
        /* <DEDUP_REMOVED lines=13> */
[----:B-1----:R-:W-:Y:S05]  /*99e0*/  @!P2 BRA `(.L_x_147) ;  /* 0x000000000004a947 */ /* 0x002fea0003800000 */
[----:B------:R-:W-:Y:S01]  /*99f0*/  BPT.TRAP 0x1 ;  /* 0x000000040000795c */ /* 0x000fe20000300000 */
.L_x_147:
[----:B---34-:R-:W1:Y:S02]  /*9a00*/  LDC R2, c[0x0][0x828] ;  /* 0x00020a00ff027b82 */ /* 0x018e640000000800 */
[----:B-1----:R1:W-:Y:S02]  /*9a10*/  SYNCS.ARRIVE.TRANS64.RED.A0TR RZ, [UR31+0x384d0], R2 ;  /* 0x0384d002ffff79a7 */ /* 0x0023e4000830041f */
.L_x_146:
[----:B------:R-:W-:Y:S05]  /*9a20*/  BSYNC B0 ;  /* 0x0000000000007941 */ /* 0x000fea0003800000 */
.L_x_145:
[----:B------:R-:W-:Y:S05]  /*9a30*/  @!P2 BRA `(.L_x_148) ;  /* 0x000000000004a947 */ /* 0x000fea0003800000 */
[----:B------:R-:W-:Y:S01]  /*9a40*/  BPT.TRAP 0x1 ;  /* 0x000000040000795c */ /* 0x000fe20000300000 */
.L_x_148:
[----:B------:R-:W-:-:S04]  /*9a50*/  UIADD3 UR17, UR31, 0x384d0, URZ ;  /* 0x000384d01f117890 */ /* 0x000fc8000fffe03f */
[----:B------:R-:W-:-:S09]  /*9a60*/  UPRMT UR35, UR42, 0x654, UR17 ;  /* 0x000006542a237896 */ /* 0x000fd20008000011 */
[----:B------:R-:W-:Y:S01]  /*9a70*/  SYNCS.ARRIVE.TRANS64.RED.A1T0 RZ, [UR35], RZ ;  /* 0x000000ffffff79a7 */ /* 0x000fe20008100423 */
[----:B------:R-:W-:Y:S05]  /*9a80*/  @!P2 BRA `(.L_x_149) ;  /* 0x000000000004a947 */ /* 0x000fea0003800000 */
[----:B------:R-:W-:Y:S01]  /*9a90*/  BPT.TRAP 0x1 ;  /* 0x000000040000795c */ /* 0x000fe20000300000 */
.L_x_149:
[----:B------:R-:W5:Y:S02]  /*9aa0*/  SYNCS.PHASECHK.TRANS64.TRYWAIT P1, [UR31+0x384f8], R0 ;  /* 0x0384f800ff0075a7 */ /* 0x000f64000802015f */
[----:B-----5:R-:W-:Y:S05]  /*9ab0*/  @!P1 BRA `(.L_x_150) ;  /* 0x0000005400049947 */ /* 0x020fea0003800000 */
.L_x_283:
        /* <DEDUP_REMOVED lines=13> */
[----:B-1----:R-:W-:Y:S05]  /*9b90*/  @!P2 BRA `(.L_x_153) ;  /* 0x000000000004a947 */ /* 0x002fea0003800000 */
[----:B------:R-:W-:Y:S01]  /*9ba0*/  BPT.TRAP 0x1 ;  /* 0x000000040000795c */ /* 0x000fe20000300000 */
.L_x_153:
[----:B---34-:R-:W1:Y:S02]  /*9bb0*/  LDC R2, c[0x0][0x828] ;  /* 0x00020a00ff027b82 */ /* 0x018e640000000800 */
[----:B-1----:R1:W-:Y:S02]  /*9bc0*/  SYNCS.ARRIVE.TRANS64.RED.A0TR RZ, [UR31+0x384d8], R2 ;  /* 0x0384d802ffff79a7 */ /* 0x0023e4000830041f */
.L_x_152:
[----:B------:R-:W-:Y:S05]  /*9bd0*/  BSYNC B0 ;  /* 0x0000000000007941 */ /* 0x000fea0003800000 */
.L_x_151:
[----:B------:R-:W-:Y:S05]  /*9be0*/  @!P2 BRA `(.L_x_154) ;  /* 0x000000000004a947 */ /* 0x000fea0003800000 */
[----:B------:R-:W-:Y:S01]  /*9bf0*/  BPT.TRAP 0x1 ;  /* 0x000000040000795c */ /* 0x000fe20000300000 */
.L_x_154:
[----:B------:R-:W-:Y:S02]  /*9c00*/  UIADD3 UR25, UR31, 0x384d8, URZ ;  /* 0x000384d81f197890 */ /* 0x000fe4000fffe03f */
[----:B------:R-:W-:Y:S02]  /*9c10*/  UIADD3 UR15, UR19, 0x40, URZ ;  /* 0x00000040130f7890 */ /* 0x000fe4000fffe03f */
[----:B------:R-:W-:-:S09]  /*9c20*/  UPRMT UR37, UR42, 0x654, UR25 ;  /* 0x000006542a257896 */ /* 0x000fd20008000019 */
[----:B------:R-:W-:Y:S01]  /*9c30*/  SYNCS.ARRIVE.TRANS64.RED.A1T0 RZ, [UR37], RZ ;  /* 0x000000ffffff79a7 */ /* 0x000fe20008100425 */
[----:B------:R-:W-:Y:S05]  /*9c40*/  @!P2 BRA `(.L_x_155) ;  /* 0x000000000004a947 */ /* 0x000fea0003800000 */
[----:B------:R-:W-:Y:S01]  /*9c50*/  BPT.TRAP 0x1 ;  /* 0x000000040000795c */ /* 0x000fe20000300000 */
.L_x_155:
[----:B-1-34-:R-:W-:-:S04]  /*9c60*/  SHF.L.U32 R2, RZ, 0x1f, RZ ;  /* 0x0000001fff027819 */ /* 0x01afc800000006ff */
[----:B------:R-:W1:Y:S02]  /*9c70*/  SYNCS.PHASECHK.TRANS64.TRYWAIT P1, [UR31+0x384e0], R2 ;  /* 0x0384e002ff0075a7 */ /* 0x000e64000802015f */
[----:B-1----:R-:W-:Y:S05]  /*9c80*/  @!P1 BRA `(.L_x_156) ;  /* 0x0000005000a89947 */ /* 0x002fea0003800000 */
.L_x_284:
[----:B------:R-:W-:Y:S04]  /*9c90*/  BSSY B0, `(.L_x_157) ;  /* 0x0000010000007945 */ /* 0x000fe80003800000 */
[----:B------:R-:W-:Y:S05]  /*9ca0*/  @P0 BRA `(.L_x_158) ;  /* 0x0000000000380947 */ /* 0x000fea0003800000 */
        /* <DEDUP_REMOVED lines=10> */
[----:B---3--:R-:W-:Y:S05]  /*9d50*/  @!P2 BRA `(.L_x_159) ;  /* 0x000000000004a947 */ /* 0x008fea0003800000 */
[----:B------:R-:W-:Y:S01]  /*9d60*/  BPT.TRAP 0x1 ;  /* 0x000000040000795c */ /* 0x000fe20000300000 */
.L_x_159:
[----:B-1----:R-:W1:Y:S02]  /*9d70*/  LDC R3, c[0x0][0x828] ;  /* 0x00020a00ff037b82 */ /* 0x002e640000000800 */
[----:B-1----:R3:W-:Y:S02]  /*9d80*/  SYNCS.ARRIVE.TRANS64.RED.A0TR RZ, [UR31+0x384c0], R3 ;  /* 0x0384c003ffff79a7 */ /* 0x0027e4000830041f */
.L_x_158:
[----:B------:R-:W-:Y:S05]  /*9d90*/  BSYNC B0 ;  /* 0x0000000000007941 */ /* 0x000fea0003800000 */
.L_x_157:
[----:B------:R-:W-:Y:S05]  /*9da0*/  @!P2 BRA `(.L_x_160) ;  /* 0x000000000004a947 */ /* 0x000fea0003800000 */
[----:B------:R-:W-:Y:S01]  /*9db0*/  BPT.TRAP 0x1 ;  /* 0x000000040000795c */ /* 0x000fe20000300000 */
.L_x_160:
[----:B------:R-:W-:Y:S01]  /*9dc0*/  SYNCS.ARRIVE.TRANS64.RED.A1T0 RZ, [UR16], RZ ;  /* 0x000000ffffff79a7 */ /* 0x000fe20008100410 */
[----:B------:R-:W-:Y:S05]  /*9dd0*/  @!P2 BRA `(.L_x_161) ;  /* 0x000000000004a947 */ /* 0x000fea0003800000 */
[----:B------:R-:W-:Y:S01]  /*9de0*/  BPT.TRAP 0x1 ;  /* 0x000000040000795c */ /* 0x000fe20000300000 */
.L_x_161:
[----:B------:R-:W4:Y:S02]  /*9df0*/  SYNCS.PHASECHK.TRANS64.TRYWAIT P1, [UR31+0x384e8], R2 ;  /* 0x0384e802ff0075a7 */ /* 0x000f24000802015f */
[----:B----4-:R-:W-:Y:S05]  /*9e00*/  @!P1 BRA `(.L_x_162) ;  /* 0x0000005000609947 */ /* 0x010fea0003800000 */
.L_x_285:
        /* <DEDUP_REMOVED lines=12> */
[----:B----4-:R-:W-:Y:S05]  /*9ed0*/  @!P2 BRA `(.L_x_165) ;  /* 0x000000000004a947 */ /* 0x010fea0003800000 */
[----:B------:R-:W-:Y:S01]  /*9ee0*/  BPT.TRAP 0x1 ;  /* 0x000000040000795c */ /* 0x000fe20000300000 */
.L_x_165:
[----:B-1-3--:R-:W1:Y:S02]  /*9ef0*/  LDC R3, c[0x0][0x828] ;  /* 0x00020a00ff037b82 */ /* 0x00ae640000000800 */
[----:B-1----:R4:W-:Y:S02]  /*9f00*/  SYNCS.ARRIVE.TRANS64.RED.A0TR RZ, [UR31+0x384c8], R3 ;  /* 0x0384c803ffff79a7 */ /* 0x0029e4000830041f */
.L_x_164:
[----:B------:R-:W-:Y:S05]  /*9f10*/  BSYNC B0 ;  /* 0x0000000000007941 */ /* 0x000fea0003800000 */
.L_x_163:
[----:B------:R-:W-:Y:S05]  /*9f20*/  @!P2 BRA `(.L_x_166) ;  /* 0x000000000004a947 */ /* 0x000fea0003800000 */
[----:B------:R-:W-:Y:S01]  /*9f30*/  BPT.TRAP 0x1 ;  /* 0x000000040000795c */ /* 0x000fe20000300000 */
.L_x_166:
[----:B------:R-:W-:Y:S01]  /*9f40*/  SYNCS.ARRIVE.TRANS64.RED.A1T0 RZ, [UR36], RZ ;  /* 0x000000ffffff79a7 */ /* 0x000fe20008100424 */
[----:B------:R-:W-:Y:S01]  /*9f50*/  UIADD3 UR19, UR19, 0x60, URZ ;  /* 0x0000006013137890 */ /* 0x000fe2000fffe03f */
[----:B------:R-:W-:Y:S11]  /*9f60*/  @!P2 BRA `(.L_x_167) ;  /* 0x000000000004a947 */ /* 0x000ff60003800000 */
[----:B------:R-:W-:Y:S01]  /*9f70*/  BPT.TRAP 0x1 ;  /* 0x000000040000795c */ /* 0x000fe20000300000 */
.L_x_167:
[----:B------:R-:W5:Y:S02]  /*9f80*/  SYNCS.PHASECHK.TRANS64.TRYWAIT P1, [UR31+0x384f0], R2 ;  /* 0x0384f002ff0075a7 */ /* 0x000f64000802015f */
[----:B-----5:R-:W-:Y:S05]  /*9f90*/  @!P1 BRA `(.L_x_168) ;  /* 0x0000005000149947 */ /* 0x020fea0003800000 */
.L_x_286:
        /* <DEDUP_REMOVED lines=13> */
.L_x_171:
[----:B---34-:R-:W1:Y:S02]  /*a070*/  LDC R3, c[0x0][0x828] ;  /* 0x00020a00ff037b82 */ /* 0x018e640000000800 */
[----:B-1----:R1:W-:Y:S02]  /*a080*/  SYNCS.ARRIVE.TRANS64.RED.A0TR RZ, [UR31+0x384d0], R3 ;  /* 0x0384d003ffff79a7 */ /* 0x0023e4000830041f */
.L_x_170:
[----:B------:R-:W-:Y:S05]  /*a090*/  BSYNC B0 ;  /* 0x0000000000007941 */ /* 0x000fea0003800000 */
.L_x_169:
[----:B------:R-:W-:Y:S05]  /*a0a0*/  @!P2 BRA `(.L_x_172) ;  /* 0x000000000004a947 */ /* 0x000fea0003800000 */
[----:B------:R-:W-:Y:S01]  /*a0b0*/  BPT.TRAP 0x1 ;  /* 0x000000040000795c */ /* 0x000fe20000300000 */
.L_x_172:
[----:B------:R-:W-:Y:S01]  /*a0c0*/  SYNCS.ARRIVE.TRANS64.RED.A1T0 RZ, [UR35], RZ ;  /* 0x000000ffffff79a7 */ /* 0x000fe20008100423 */
[----:B------:R-:W-:Y:S05]  /*a0d0*/  @!P2 BRA `(.L_x_173) ;  /* 0x000000000004a947 */ /* 0x000fea0003800000 */
[----:B------:R-:W-:Y:S01]  /*a0e0*/  BPT.TRAP 0x1 ;  /* 0x000000040000795c */ /* 0x000fe20000300000 */
.L_x_173:
[----:B------:R-:W5:Y:S02]  /*a0f0*/  SYNCS.PHASECHK.TRANS64.TRYWAIT P1, [UR31+0x384f8], R2 ;  /* 0x0384f802ff0075a7 */ /* 0x000f64000802015f */
[----:B-----5:R-:W-:Y:S05]  /*a100*/  @!P1 BRA `(.L_x_174) ;  /* 0x0000004c00d09947 */ /* 0x020fea0003800000 */
.L_x_287:
        /* <DEDUP_REMOVED lines=15> */
.L_x_177:
[----:B------:R-:W1:Y:S02]  /*a200*/  LDC R2, c[0x0][0x828] ;  /* 0x00020a00ff027b82 */ /* 0x000e640000000800 */
[----:B-1----:R1:W-:Y:S02]  /*a210*/  SYNCS.ARRIVE.TRANS64.RED.A0TR RZ, [UR31+0x384d8], R2 ;  /* 0x0384d802ffff79a7 */ /* 0x0023e4000830041f */
.L_x_176:
[----:B------:R-:W-:Y:S05]  /*a220*/  BSYNC B0 ;  /* 0x0000000000007941 */ /* 0x000fea0003800000 */
.L_x_175:
[----:B------:R-:W-:Y:S05]  /*a230*/  @!P2 BRA `(.L_x_178) ;  /* 0x000000000004a947 */ /* 0x000fea0003800000 */
[----:B------:R-:W-:Y:S01]  /*a240*/  BPT.TRAP 0x1 ;  /* 0x000000040000795c */ /* 0x000fe20000300000 */
.L_x_178:
[----:B--2---:R-:W-:Y:S01]  /*a250*/  ISETP.NE.AND P0, PT, R7, RZ, PT ;  /* 0x000000ff0700720c */ /* 0x004fe20003f05270 */
[----:B------:R-:W-:Y:S01]  /*a260*/  SYNCS.ARRIVE.TRANS64.RED.A1T0 RZ, [UR37], RZ ;  /* 0x000000ffffff79a7 */ /* 0x000fe20008100425 */
[CC--:B------:R-:W-:Y:S02]  /*a270*/  ISETP.NE.AND P3, PT, R18.reuse, R6.reuse, PT ;  /* 0x000000061200720c */ /* 0x0c0fe40003f65270 */
[----:B------:R-:W-:-:S13]  /*a280*/  ISETP.EQ.OR P0, PT, R18, R6, !P0 ;  /* 0x000000061200720c */ /* 0x000fda0004702670 */
[----:B------:R-:W-:Y:S05]  /*a290*/  @P0 BRA `(.L_x_179) ;  /* 0x0000000400040947 */ /* 0x000fea0003800000 */
[----:B------:R-:W-:Y:S01]  /*a2a0*/  ELECT P0, URZ, PT ;  /* 0x00000000003f782f */ /* 0x000fe20003800000 */
[----:B------:R-:W-:-:S12]  /*a2b0*/  BSSY B0, `(.L_x_180) ;  /* 0x0000032000007945 */ /* 0x000fd80003800000 */
[----:B------:R-:W-:Y:S05]  /*a2c0*/  @!P0 BRA `(.L_x_181) ;  /* 0x0000000000c08947 */ /* 0x000fea0003800000 */
[----:B-1-34-:R-:W1:Y:S08]  /*a2d0*/  LDC.64 R2, c[0x0][0x290] ;  /* 0x0000a400ff027b82 */ /* 0x01ae700000000a00 */
[----:B------:R-:W2:Y:S08]  /*a2e0*/  LDC.64 R14, c[0x0][0x808] ;  /* 0x00020200ff0e7b82 */ /* 0x000eb00000000a00 */
[----:B------:R-:W3:Y:S01]  /*a2f0*/  LDC.64 R16, c[0x0][0x810] ;  /* 0x00020400ff107b82 */ /* 0x000ee20000000a00 */
[----:B-1----:R-:W-:-:S05]  /*a300*/  IMAD.WIDE R2, R6, 0xc, R2 ;  /* 0x0000000c06027825 */ /* 0x002fca00078e0202 */
[----:B------:R1:W5:Y:S04]  /*a310*/  LDG.E R10, desc[UR58][R2.64] ;  /* 0x0000003a020a7981 */ /* 0x000368000c1e1900 */
[----:B------:R1:W5:Y:S01]  /*a320*/  LDG.E R13, desc[UR58][R2.64+0x4] ;  /* 0x0000043a020d7981 */ /* 0x000362000c1e1900 */
[----:B--2---:R-:W-:Y:S02]  /*a330*/  ISETP.NE.U32.AND P0, PT, R14, RZ, PT ;  /* 0x000000ff0e00720c */ /* 0x004fe40003f05070 */
[----:B------:R-:W-:Y:S02]  /*a340*/  SHF.R.S32.HI R8, RZ, 0x1f, R6 ;  /* 0x0000001fff087819 */ /* 0x000fe40000011406 */
[----:B------:R-:W-:Y:S02]  /*a350*/  ISETP.NE.AND.EX P0, PT, R15, RZ, PT, P0 ;  /* 0x000000ff0f00720c */ /* 0x000fe40003f05300 */
[----:B---3--:R-:W-:-:S04]  /*a360*/  ISETP.NE.U32.AND P1, PT, R16, RZ, PT ;  /* 0x000000ff1000720c */ /* 0x008fc80003f25070 */
[----:B------:R-:W-:-:S07]  /*a370*/  ISETP.NE.AND.EX P1, PT, R17, RZ, PT, P1 ;  /* 0x000000ff1100720c */ /* 0x000fce0003f25310 */
[----:B-1----:R-:W-:Y:S06]  /*a380*/  @!P0 BRA `(.L_x_182) ;  /* 0x0000000000108947 */ /* 0x002fec0003800000 */
[----:B------:R-:W-:-:S04]  /*a390*/  LEA R2, P0, R6, R14, 0x3 ;  /* 0x0000000e06027211 */ /* 0x000fc800078018ff */
[----:B------:R-:W-:-:S06]  /*a3a0*/  LEA.HI.X R3, R6, R15, R8, 0x3, P0 ;  /* 0x0000000f06037211 */ /* 0x000fcc00000f1c08 */
[----:B------:R-:W2:Y:S04]  /*a3b0*/  LDG.E.64 R2, desc[UR58][R2.64] ;  /* 0x0000003a02027981 */ /* 0x000ea8000c1e1b00 */
[----:B--2---:R1:W-:Y:S02]  /*a3c0*/  STS.64 [UR30], R2 ;  /* 0x00000002ff007988 */ /* 0x0043e40008000a1e */
.L_x_182:
[----:B------:R-:W-:Y:S05]  /*a3d0*/  @!P1 BRA `(.L_x_181) ;  /* 0x00000000007c9947 */ /* 0x000fea0003800000 */
[----:B-1----:R-:W-:-:S04]  /*a3e0*/  LEA R2, P0, R6, R16, 0x3 ;  /* 0x0000001006027211 */ /* 0x002fc800078018ff */
[----:B------:R-:W-:Y:S02]  /*a3f0*/  LEA.HI.X R3, R6, R17, R8, 0x3, P0 ;  /* 0x0000001106037211 */ /* 0x000fe400000f1c08 */
[----:B------:R-:W1:Y:S04]  /*a400*/  LDS R8, [UR30+0x1c] ;  /* 0x00001c1eff087984 */ /* 0x000e680008000800 */
[----:B------:R-:W2:Y:S01]  /*a410*/  LDG.E.64 R2, desc[UR58][R2.64] ;  /* 0x0000003a02027981 */ /* 0x000ea2000c1e1b00 */
[----:B------:R-:W-:-:S03]  /*a420*/  IMAD.U32 R16, RZ, RZ, UR30 ;  /* 0x0000001eff107e24 */ /* 0x000fc6000f8e00ff */
[----:B------:R-:W-:Y:S02]  /*a430*/  STS [UR30+0x30], RZ ;  /* 0x000030ffff007988 */ /* 0x000fe4000800081e */
[----:B------:R-:W-:-:S05]  /*a440*/  SHF.R.U64 R16, R16, 0x4, RZ ;  /* 0x0000000410107819 */ /* 0x000fca00000012ff */
        /* <DEDUP_REMOVED lines=10> */
[----:B------:R1:W-:Y:S04]  /*a4f0*/  STS [UR30+0x1c], R8 ;  /* 0x00001c08ff007988 */ /* 0x0003e8000800081e */
[----:B------:R-:W2:Y:S01]  /*a500*/  LDS R11, [UR30+0x1c] ;  /* 0x00001c1eff0b7984 */ /* 0x000ea20008000800 */
[----:B-1---5:R-:W-:Y:S01]  /*a510*/  VIADD R8, R10, 0xffffffff ;  /* 0xffffffff0a087836 */ /* 0x022fe20000000000 */
[----:B--2---:R-:W-:-:S05]  /*a520*/  LOP3.LUT R11, R11, 0xf0, RZ, 0xb8, !PT ;  /* 0x000000f00b0b7812 */ /* 0x004fca00078eb8ff */
[----:B------:R1:W-:Y:S04]  /*a530*/  STS [UR30+0x1c], R11 ;  /* 0x00001c0bff007988 */ /* 0x0003e8000800081e */
[----:B------:R-:W2:Y:S01]  /*a540*/  LDS R9, [UR30+0x1c] ;  /* 0x00001c1eff097984 */ /* 0x000ea20008000800 */
[----:B-1----:R-:W-:Y:S02]  /*a550*/  CS2R R10, SRZ ;  /* 0x00000000000a7805 */ /* 0x002fe4000001ff00 */
[----:B--2---:R-:W-:Y:S01]  /*a560*/  LOP3.LUT R17, R9, 0xf00, RZ, 0xb8, !PT ;  /* 0x00000f0009117812 */ /* 0x004fe200078eb8ff */
[----:B------:R-:W-:-:S04]  /*a570*/  VIADD R9, R13, 0xffffffff ;  /* 0xffffffff0d097836 */ /* 0x000fc80000000000 */
[----:B------:R-:W-:Y:S04]  /*a580*/  STS.64 [UR30+0x18], R16 ;  /* 0x00001810ff007988 */ /* 0x000fe80008000a1e */
[----:B------:R-:W1:Y:S04]  /*a590*/  LDS R15, [UR30+0x1c] ;  /* 0x00001c1eff0f7984 */ /* 0x000e680008000800 */
[----:B------:R2:W-:Y:S01]  /*a5a0*/  STS.128 [UR30+0x20], R8 ;  /* 0x00002008ff007988 */ /* 0x0005e20008000c1e */
[----:B-1----:R-:W-:-:S05]  /*a5b0*/  LOP3.LUT R2, R15, 0xf000, RZ, 0xb8, !PT ;  /* 0x0000f0000f027812 */ /* 0x002fca00078eb8ff */
[----:B------:R2:W-:Y:S02]  /*a5c0*/  STS [UR30+0x1c], R2 ;  /* 0x00001c02ff007988 */ /* 0x0005e4000800081e */
.L_x_181:
[----:B------:R-:W-:Y:S05]  /*a5d0*/  BSYNC B0 ;  /* 0x0000000000007941 */ /* 0x000fea0003800000 */
.L_x_180:
[----:B-12---:R-:W1:Y:S01]  /*a5e0*/  S2R R2, SR_LANEID ;  /* 0x0000000000027919 */ /* 0x006e620000000000 */
[----:B------:R-:W-:Y:S01]  /*a5f0*/  NOP ;  /* 0x0000000000007918 */ /* 0x000fe20000000000 */
[----:B------:R-:W-:Y:S01]  /*a600*/  ELECT P0, URZ, PT ;  /* 0x00000000003f782f */ /* 0x000fe20003800000 */
[----:B------:R-:W-:Y:S01]  /*a610*/  BSSY B0, `(.L_x_183) ;  /* 0x0000008000007945 */ /* 0x000fe20003800000 */
[----:B-1----:R-:W-:-:S05]  /*a620*/  IMAD.SHL.U32 R8, R2, 0x4, RZ ;  /* 0x0000000402087824 */ /* 0x002fca00078e00ff */
[----:B------:R1:W2:Y:S01]  /*a630*/  LDS R9, [R8+UR30] ;  /* 0x0000001e08097984 */ /* 0x0002a20008000800 */
[----:B------:R-:W-:-:S05]  /*a640*/  IADD3 R2, P1, R8, UR38, RZ ;  /* 0x0000002608027c10 */ /* 0x000fca000ff3e0ff */
[----:B---34-:R-:W-:Y:S01]  /*a650*/  IMAD.X R3, RZ, RZ, UR39, P1 ;  /* 0x00000027ff037e24 */ /* 0x018fe200088e06ff */
[----:B------:R-:W-:Y:S07]  /*a660*/  @!P0 BRA `(.L_x_184) ;  /* 0x0000000000088947 */ /* 0x000fee0003800000 */
[----:B------:R0:W-:Y:S01]  /*a670*/  UTMACMDFLUSH ;  /* 0x00000000000079b7 */ /* 0x0001e20000000000 */
[----:B------:R-:W-:-:S04]  /*a680*/  DEPBAR.LE SB0, 0x0 ;  /* 0x000080000000791a */ /* 0x000fc80000000000 */
.L_x_184:
[----:B------:R-:W-:Y:S05]  /*a690*/  BSYNC B0 ;  /* 0x0000000000007941 */ /* 0x000fea0003800000 */
.L_x_183:
[----:B--2---:R2:W5:Y:S02]  /*a6a0*/  ATOMG.E.EXCH.STRONG.GPU PT, RZ, [R2], R9 ;  /* 0x0000000902ff73a8 */ /* 0x00456400041ee100 */
.L_x_179:
[----:B------:R-:W-:Y:S01]  /*a6b0*/  UIADD3 UR34, UR34, 0x1, URZ ;  /* 0x0000000122227890 */ /* 0x000fe2000fffe03f */
[----:B------:R-:W-:Y:S01]  /*a6c0*/  ISETP.NE.AND P0, PT, R7, RZ, PT ;  /* 0x000000ff0700720c */ /* 0x000fe20003f05270 */
[----:B------:R-:W-:Y:S01]  /*a6d0*/  IMAD.MOV.U32 R16, RZ, RZ, R4 ;  /* 0x000000ffff107224 */ /* 0x000fe200078e0004 */
[----:B-12---:R-:W-:Y:S01]  /*a6e0*/  SEL R2, RZ, 0x1, !P3 ;  /* 0x00000001ff027807 */ /* 0x006fe20005800000 */
[----:B------:R-:W-:Y:S01]  /*a6f0*/  UISETP.NE.AND UP0, UPT, UR34, 0x8, UPT ;  /* 0x000000082200788c */ /* 0x000fe2000bf05270 */
[----:B------:R-:W-:Y:S02]  /*a700*/  IMAD.MOV.U32 R17, RZ, RZ, R5 ;  /* 0x000000ffff117224 */ /* 0x000fe400078e0005 */
[----:B------:R-:W-:Y:S01]  /*a710*/  IMAD.MOV.U32 R18, RZ, RZ, R6 ;  /* 0x000000ffff127224 */ /* 0x000fe200078e0006 */
[----:B------:R-:W-:Y:S02]  /*a720*/  USEL UR8, URZ, 0x1, UP0 ;  /* 0x000000013f087887 */ /* 0x000fe40008000000 */
[----:B------:R-:W-:-:S04]  /*a730*/  USEL UR34, UR34, URZ, UP0 ;  /* 0x0000003f22227287 */ /* 0x000fc80008000000 */
[----:B------:R-:W-:Y:S01]  /*a740*/  LOP3.LUT R12, R12, UR8, RZ, 0x3c, !PT ;  /* 0x000000080c0c7c12 */ /* 0x000fe2000f8e3cff */
[----:B------:R-:W-:Y:S07]  /*a750*/  @P0 BRA `(.L_x_185) ;  /* 0xffffffe800a80947 */ /* 0x000fee000383ffff */
[----:B-----5:R-:W-:Y:S01]  /*a760*/  ELECT P0, URZ, PT ;  /* 0x00000000003f782f */ /* 0x020fe20003800000 */
[----:B------:R-:W-:-:S12]  /*a770*/  BSSY B0, `(.L_x_186) ;  /* 0x0000017000007945 */ /* 0x000fd80003800000 */
[----:B------:R-:W-:Y:S05]  /*a780*/  @!P0 BRA `(.L_x_187) ;  /* 0x0000000000548947 */ /* 0x000fea0003800000 */
[----:B------:R-:W-:Y:S05]  /*a790*/  @!P2 BRA `(.L_x_188) ;  /* 0x000000000004a947 */ /* 0x000fea0003800000 */
[----:B------:R-:W-:Y:S01]  /*a7a0*/  BPT.TRAP 0x1 ;  /* 0x000000040000795c */ /* 0x000fe20000300000 */
.L_x_188:
[----:B------:R-:W1:Y:S02]  /*a7b0*/  SYNCS.PHASECHK.TRANS64.TRYWAIT P0, [UR31+0x384e0], R0 ;  /* 0x0384e000ff0075a7 */ /* 0x000e64000800015f */
[----:B-1----:R-:W-:Y:S05]  /*a7c0*/  @!P0 BRA `(.L_x_189) ;  /* 0x0000004800388947 */ /* 0x002fea0003800000 */
.L_x_288:
[----:B------:R-:W-:Y:S05]  /*a7d0*/  @!P2 BRA `(.L_x_190) ;  /* 0x000000000004a947 */ /* 0x000fea0003800000 */
[----:B------:R-:W-:Y:S01]  /*a7e0*/  BPT.TRAP 0x1 ;  /* 0x000000040000795c */ /* 0x000fe20000300000 */
.L_x_190:
[----:B------:R-:W2:Y:S02]  /*a7f0*/  SYNCS.PHASECHK.TRANS64.TRYWAIT P0, [UR31+0x384e8], R0 ;  /* 0x0384e800ff0075a7 */ /* 0x000ea4000800015f */
[----:B--2---:R-:W-:Y:S05]  /*a800*/  @!P0 BRA `(.L_x_191) ;  /* 0x0000004800408947 */ /* 0x004fea0003800000 */
.L_x_289:
[----:B------:R-:W-:Y:S05]  /*a810*/  @!P2 BRA `(.L_x_192) ;  /* 0x000000000004a947 */ /* 0x000fea0003800000 */
[----:B------:R-:W-:Y:S01]  /*a820*/  BPT.TRAP 0x1 ;  /* 0x000000040000795c */ /* 0x000fe20000300000 */
.L_x_192:
[----:B------:R-:W2:Y:S02]  /*a830*/  SYNCS.PHASECHK.TRANS64.TRYWAIT P0, [UR31+0x384f0], R0 ;  /* 0x0384f000ff0075a7 */ /* 0x000ea4000800015f */
[----:B--2---:R-:W-:Y:S05]  /*a840*/  @!P0 BRA `(.L_x_193) ;  /* 0x0000004800488947 */ /* 0x004fea0003800000 */
.L_x_290:
[----:B------:R-:W-:Y:S05]  /*a850*/  @!P2 BRA `(.L_x_194) ;  /* 0x000000000004a947 */ /* 0x000fea0003800000 */
[----:B------:R-:W-:Y:S01]  /*a860*/  BPT.TRAP 0x1 ;  /* 0x000000040000795c */ /* 0x000fe20000300000 */
.L_x_194:
[----:B-1----:R-:W-:-:S05]  /*a870*/  IMAD.MOV.U32 R0, RZ, RZ, 0x1 ;  /* 0x00000001ff007424 */ /* 0x002fca00078e00ff */
[----:B------:R-:W-:-:S07]  /*a880*/  SHF.L.U32 R0, R0, 0x1f, RZ ;  /* 0x0000001f00007819 */ /* 0x000fce00000006ff */
.L_x_195:
[----:B-1-34-:R-:W-:-:S04]  /*a890*/  IMAD.U32 R3, RZ, RZ, UR31 ;  /* 0x0000001fff037e24 */ /* 0x01afc8000f8e00ff */
[----:B------:R1:W2:Y:S03]  /*a8a0*/  SYNCS.PHASECHK.TRANS64.TRYWAIT P0, [R3+URZ+0x384f8], R0 ;  /* 0x0384f800030075a7 */ /* 0x0002a6000800017f */
[----:B--2---:R-:W-:Y:S05]  /*a8b0*/  @!P0 NANOSLEEP.SYNCS 0x989680 ;  /* 0x009896800000895d */ /* 0x004fea0003900000 */
[----:B------:R-:W2:Y:S02]  /*a8c0*/  @!P0 SYNCS.PHASECHK.TRANS64 P0, [R3+URZ+0x384f8], R0 ;  /* 0x0384f800030085a7 */ /* 0x000ea4000800007f */
[----:B--2---:R-:W-:Y:S05]  /*a8d0*/  @!P0 BRA `(.L_x_195) ;  /* 0xfffffffc00ec8947 */ /* 0x004fea000383ffff */
.L_x_187:
[----:B------:R-:W-:Y:S05]  /*a8e0*/  BSYNC B0 ;  /* 0x0000000000007941 */ /* 0x000fea0003800000 */
.L_x_186:
[----:B------:R-:W-:Y:S05]  /*a8f0*/  EXIT ;  /* 0x000000000000794d */ /* 0x000fea0003800000 */
.L_x_116:
[----:B------:R-:W1:Y:S01]  /*a900*/  S2UR UR4, SR_CTAID.Y ;  /* 0x00000000000479c3 */ /* 0x000e620000002600 */
[----:B------:R-:W3:Y:S01]  /*a910*/  S2R R37, SR_LANEID ;  /* 0x0000000000257919 */ /* 0x000ee20000000000 */
[----:B------:R-:W-:Y:S01]  /*a920*/  ELECT P0, URZ, PT ;  /* 0x00000000003f782f */ /* 0x000fe20003800000 */
[----:B------:R-:W-:Y:S01]  /*a930*/  BSSY B0, `(.L_x_196) ;  /* 0x0000037000007945 */ /* 0x000fe20003800000 */
[----:B------:R-:W-:Y:S01]  /*a940*/  ULDC.64 UR12, c[0x0][0x508] ;  /* 0x00014200000c7ab9 */ /* 0x000fe20000000a00 */
[----:B-1----:R-:W-:-:S04]  /*a950*/  UIMAD UR4, UR4, UR41, UR40 ;  /* 0x00000029040472a4 */ /* 0x002fc8000f8e0228 */
[----:B------:R-:W-:-:S06]  /*a960*/  UIMAD.WIDE UR12, UR4, 0x80, UR12 ;  /* 0x00000080040c78a5 */ /* 0x000fcc000f8e020c */
[----:B------:R-:W-:Y:S06]  /*a970*/  @!P0 BRA `(.L_x_197) ;  /* 0x0000000000c88947 */ /* 0x000fec0003800000 */
[----:B------:R-:W1:Y:S01]  /*a980*/  LDC.64 R8, c[0x0][0x300] ;  /* 0x0000c000ff087b82 */ /* 0x000e620000000a00 */
[----:B------:R-:W-:Y:S02]  /*a990*/  UMOV UR4, 0x400 ;  /* 0x0000040000047882 */ /* 0x000fe40000000000 */
[----:B--2---:R-:W-:-:S05]  /*a9a0*/  ULEA UR4, UR42, UR4, 0x18 ;  /* 0x000000042a047291 */ /* 0x004fca000f8ec03f */
[----:B------:R-:W1:Y:S08]  /*a9b0*/  LDC.64 R10, c[0x0][0x308] ;  /* 0x0000c200ff0a7b82 */ /* 0x000e700000000a00 */
[----:B------:R-:W2:Y:S08]  /*a9c0*/  LDC.64 R4, c[0x0][0x330] ;  /* 0x0000cc00ff047b82 */ /* 0x000eb00000000a00 */
[----:B------:R-:W2:Y:S01]  /*a9d0*/  LDC.64 R6, c[0x0][0x338] ;  /* 0x0000ce00ff067b82 */ /* 0x000ea20000000a00 */
[----:B-1----:R1:W-:Y:S07]  /*a9e0*/  STS.128 [UR4+0x38600], R8 ;  /* 0x03860008ff007988 */ /* 0x0023ee0008000c04 */
[----:B------:R-:W4:Y:S08]  /*a9f0*/  LDC.64 R32, c[0x0][0x310] ;  /* 0x0000c400ff207b82 */ /* 0x000f300000000a00 */
[----:B------:R-:W4:Y:S01]  /*aa00*/  LDC.64 R34, c[0x0][0x318] ;  /* 0x0000c600ff227b82 */ /* 0x000f220000000a00 */
[----:B--2---:R2:W-:Y:S07]  /*aa10*/  STS.128 [UR4+0x38630], R4 ;  /* 0x03863004ff007988 */ /* 0x0045ee0008000c04 */
[----:B------:R-:W5:Y:S08]  /*aa20*/  LDC.64 R28, c[0x0][0x320] ;  /* 0x0000c800ff1c7b82 */ /* 0x000f700000000a00 */
[----:B------:R-:W5:Y:S08]  /*aa30*/  LDC.64 R30, c[0x0][0x328] ;  /* 0x0000ca00ff1e7b82 */ /* 0x000f700000000a00 */
[----:B------:R-:W3:Y:S01]  /*aa40*/  LDC.64 R24, c[0x0][0x340] ;  /* 0x0000d000ff187b82 */ /* 0x000ee20000000a00 */
[----:B----4-:R4:W-:Y:S07]  /*aa50*/  STS.128 [UR4+0x38610], R32 ;  /* 0x03861020ff007988 */ /* 0x0109ee0008000c04 */
[----:B------:R-:W3:Y:S08]  /*aa60*/  LDC.64 R26, c[0x0][0x348] ;  /* 0x0000d200ff1a7b82 */ /* 0x000ef00000000a00 */
[----:B------:R-:W2:Y:S01]  /*aa70*/  LDC.64 R20, c[0x0][0x350] ;  /* 0x0000d400ff147b82 */ /* 0x000ea20000000a00 */
[----:B-----5:R5:W-:Y:S07]  /*aa80*/  STS.128 [UR4+0x38620], R28 ;  /* 0x0386201cff007988 */ /* 0x020bee0008000c04 */
[----:B------:R-:W2:Y:S08]  /*aa90*/  LDC.64 R22, c[0x0][0x358] ;  /* 0x0000d600ff167b82 */ /* 0x000eb00000000a00 */
[----:B------:R-:W4:Y:S01]  /*aaa0*/  LDC.64 R12, c[0x0][0x360] ;  /* 0x0000d800ff0c7b82 */ /* 0x000f220000000a00 */
[----:B---3--:R3:W-:Y:S07]  /*aab0*/  STS.128 [UR4+0x38640], R24 ;  /* 0x03864018ff007988 */ /* 0x0087ee0008000c04 */
[----:B------:R-:W4:Y:S08]  /*aac0*/  LDC.64 R14, c[0x0][0x368] ;  /* 0x0000da00ff0e7b82 */ /* 0x000f300000000a00 */
[----:B-1----:R-:W1:Y:S01]  /*aad0*/  LDC.64 R8, c[0x0][0x370] ;  /* 0x0000dc00ff087b82 */ /* 0x002e620000000a00 */
[----:B--2---:R2:W-:Y:S07]  /*aae0*/  STS.128 [UR4+0x38650], R20 ;  /* 0x03865014ff007988 */ /* 0x0045ee0008000c04 */
[----:B------:R-:W1:Y:S08]  /*aaf0*/  LDC.64 R10, c[0x0][0x378] ;  /* 0x0000de00ff0a7b82 */ /* 0x000e700000000a00 */
[----:B------:R-:W5:Y:S01]  /*ab00*/  LDC.64 R4, c[0x0][0x410] ;  /* 0x00010400ff047b82 */ /* 0x000f620000000a00 */
[----:B----4-:R4:W-:Y:S07]  /*ab10*/  STS.128 [UR4+0x38660], R12 ;  /* 0x0386600cff007988 */ /* 0x0109ee0008000c04 */
[----:B------:R-:W5:Y:S01]  /*ab20*/  LDC.64 R6, c[0x0][0x418] ;  /* 0x00010600ff067b82 */ /* 0x000f620000000a00 */
[----:B-1----:R1:W-:Y:S07]  /*ab30*/  STS.128 [UR4+0x38670], R8 ;  /* 0x03867008ff007988 */ /* 0x0023ee0008000c04 */
[----:B------:R-:W2:Y:S08]  /*ab40*/  LDC.64 R32, c[0x0][0x400] ;  /* 0x00010000ff207b82 */ /* 0x000eb00000000a00 */
[----:B------:R-:W2:Y:S01]  /*ab50*/  LDC.64 R34, c[0x0][0x408] ;  /* 0x00010200ff227b82 */ /* 0x000ea20000000a00 */
[----:B-----5:R5:W-:Y:S07]  /*ab60*/  STS.128 [UR4+0x38690], R4 ;  /* 0x03869004ff007988 */ /* 0x020bee0008000c04 */
[----:B------:R-:W4:Y:S08]  /*ab70*/  LDC.64 R28, c[0x0][0x420] ;  /* 0x00010800ff1c7b82 */ /* 0x000f300000000a00 */
[----:B------:R-:W4:Y:S08]  /*ab80*/  LDC.64 R30, c[0x0][0x428] ;  /* 0x00010a00ff1e7b82 */ /* 0x000f300000000a00 */
[----:B---3--:R-:W3:Y:S01]  /*ab90*/  LDC.64 R24, c[0x0][0x430] ;  /* 0x00010c00ff187b82 */ /* 0x008ee20000000a00 */
[----:B--2---:R2:W-:Y:S07]  /*aba0*/  STS.128 [UR4+0x38680], R32 ;  /* 0x03868020ff007988 */ /* 0x0045ee0008000c04 */
[----:B------:R-:W3:Y:S08]  /*abb0*/  LDC.64 R26, c[0x0][0x438] ;  /* 0x00010e00ff1a7b82 */ /* 0x000ef00000000a00 */
[----:B------:R-:W5:Y:S01]  /*abc0*/  LDC.64 R20, c[0x0][0x440] ;  /* 0x00011000ff147b82 */ /* 0x000f620000000a00 */
[----:B----4-:R2:W-:Y:S07]  /*abd0*/  STS.128 [UR4+0x386a0], R28 ;  /* 0x0386a01cff007988 */ /* 0x0105ee0008000c04 */
[----:B------:R-:W5:Y:S08]  /*abe0*/  LDC.64 R22, c[0x0][0x448] ;  /* 0x00011200ff167b82 */ /* 0x000f700000000a00 */
[----:B------:R-:W4:Y:S01]  /*abf0*/  LDC.64 R12, c[0x0][0x450] ;  /* 0x00011400ff0c7b82 */ /* 0x000f220000000a00 */
[----:B---3--:R2:W-:Y:S07]  /*ac00*/  STS.128 [UR4+0x386b0], R24 ;  /* 0x0386b018ff007988 */ /* 0x0085ee0008000c04 */
[----:B------:R-:W4:Y:S08]  /*ac10*/  LDC.64 R14, c[0x0][0x458] ;  /* 0x00011600ff0e7b82 */ /* 0x000f300000000a00 */
[----:B-1----:R-:W1:Y:S01]  /*ac20*/  LDC.64 R8, c[0x0][0x460] ;  /* 0x00011800ff087b82 */ /* 0x002e620000000a00 */
[----:B-----5:R2:W-:Y:S07]  /*ac30*/  STS.128 [UR4+0x386c0], R20 ;  /* 0x0386c014ff007988 */ /* 0x0205ee0008000c04 */
[----:B------:R-:W1:Y:S08]  /*ac40*/  LDC.64 R10, c[0x0][0x468] ;  /* 0x00011a00ff0a7b82 */ /* 0x000e700000000a00 */
[----:B------:R-:W3:Y:S01]  /*ac50*/  LDC.64 R4, c[0x0][0x470] ;  /* 0x00011c00ff047b82 */ /* 0x000ee20000000a00 */
[----:B----4-:R2:W-:Y:S07]  /*ac60*/  STS.128 [UR4+0x386d0], R12 ;  /* 0x0386d00cff007988 */ /* 0x0105ee0008000c04 */
[----:B------:R-:W3:Y:S01]  /*ac70*/  LDC.64 R6, c[0x0][0x478] ;  /* 0x00011e00ff067b82 */ /* 0x000ee20000000a00 */
[----:B-1----:R2:W-:Y:S04]  /*ac80*/  STS.128 [UR4+0x386e0], R8 ;  /* 0x0386e008ff007988 */ /* 0x0025e80008000c04 */
[----:B---3--:R2:W-:Y:S02]  /*ac90*/  STS.128 [UR4+0x386f0], R4 ;  /* 0x0386f004ff007988 */ /* 0x0085e40008000c04 */
.L_x_197:
[----:B--2---:R-:W-:Y:S05]  /*aca0*/  BSYNC B0 ;  /* 0x0000000000007941 */ /* 0x004fea0003800000 */
.L_x_196:
[----:B------:R-:W-:Y:S01]  /*acb0*/  ELECT P0, URZ, PT ;  /* 0x00000000003f782f */ /* 0x000fe20003800000 */
[----:B------:R-:W-:Y:S01]  /*acc0*/  NOP ;  /* 0x0000000000007918 */ /* 0x000fe20000000000 */
[----:B------:R-:W-:Y:S11]  /*acd0*/  BSSY B0, `(.L_x_198) ;  /* 0x0000052000007945 */ /* 0x000ff60003800000 */
[----:B------:R-:W-:Y:S05]  /*ace0*/  @!P0 BRA `(.L_x_199) ;  /* 0x0000000400408947 */ /* 0x000fea0003800000 */
[C---:B------:R-:W-:Y:S01]  /*acf0*/  IMAD.SHL.U32 R20, R18.reuse, 0x8, RZ ;  /* 0x0000000812147824 */ /* 0x040fe200078e00ff */
[----:B------:R-:W-:Y:S01]  /*ad00*/  ULDC.64 UR4, c[0x0][0x518] ;  /* 0x0001460000047ab9 */ /* 0x000fe20000000a00 */
[----:B------:R-:W-:Y:S01]  /*ad10*/  ULDC.64 UR6, c[0x0][0x528] ;  /* 0x00014a0000067ab9 */ /* 0x000fe20000000a00 */
[----:B------:R-:W-:Y:S02]  /*ad20*/  SHF.L.U64.HI R3, R18, 0x3, R3 ;  /* 0x0000000312037819 */ /* 0x000fe40000010203 */
[C---:B------:R-:W-:Y:S02]  /*ad30*/  IADD3 R6, P0, R20.reuse, UR4, RZ ;  /* 0x0000000414067c10 */ /* 0x040fe4000ff1e0ff */
[----:B------:R-:W-:Y:S02]  /*ad40*/  IADD3 R4, P1, R20, UR6, RZ ;  /* 0x0000000614047c10 */ /* 0x000fe4000ff3e0ff */
[C---:B------:R-:W-:Y:S01]  /*ad50*/  IADD3.X R7, R3.reuse, UR5, RZ, P0, !PT ;  /* 0x0000000503077c10 */ /* 0x040fe200087fe4ff */
[----:B------:R-:W-:Y:S01]  /*ad60*/  ULDC.64 UR4, c[0x0][0x510] ;  /* 0x0001440000047ab9 */ /* 0x000fe20000000a00 */
[----:B------:R-:W-:Y:S01]  /*ad70*/  IADD3.X R5, R3, UR7, RZ, P1, !PT ;  /* 0x0000000703057c10 */ /* 0x000fe20008ffe4ff */
[----:B------:R-:W-:-:S03]  /*ad80*/  ULDC.64 UR6, c[0x0][0x520] ;  /* 0x0001480000067ab9 */ /* 0x000fc60000000a00 */
[----:B------:R-:W2:Y:S04]  /*ad90*/  LDG.E.64 R6, desc[UR58][R6.64] ;  /* 0x0000003a06067981 */ /* 0x000ea8000c1e1b00 */
[----:B------:R-:W4:Y:S01]  /*ada0*/  LDG.E.64 R4, desc[UR58][R4.64] ;  /* 0x0000003a04047981 */ /* 0x000f22000c1e1b00 */
[C---:B------:R-:W-:Y:S02]  /*adb0*/  IADD3 R22, P0, R20.reuse, UR4, RZ ;  /* 0x0000000414167c10 */ /* 0x040fe4000ff1e0ff */
[----:B------:R-:W-:Y:S02]  /*adc0*/  IADD3 R20, P1, R20, UR6, RZ ;  /* 0x0000000614147c10 */ /* 0x000fe4000ff3e0ff */
[C---:B------:R-:W-:Y:S02]  /*add0*/  IADD3.X R23, R3.reuse, UR5, RZ, P0, !PT ;  /* 0x0000000503177c10 */ /* 0x040fe400087fe4ff */
[----:B------:R-:W-:-:S04]  /*ade0*/  IADD3.X R21, R3, UR7, RZ, P1, !PT ;  /* 0x0000000703157c10 */ /* 0x000fc80008ffe4ff */
[----:B------:R-:W5:Y:S04]  /*adf0*/  LDG.E.64 R22, desc[UR58][R22.64] ;  /* 0x0000003a16167981 */ /* 0x000f68000c1e1b00 */
[----:B------:R-:W3:Y:S01]  /*ae00*/  LDG.E.64 R20, desc[UR58][R20.64] ;  /* 0x0000003a14147981 */ /* 0x000ee2000c1e1b00 */
[----:B------:R-:W-:Y:S01]  /*ae10*/  UMOV UR4, 0x400 ;  /* 0x0000040000047882 */ /* 0x000fe20000000000 */
[----:B------:R-:W-:Y:S01]  /*ae20*/  VIADD R13, R0, 0xffffffff ;  /* 0xffffffff000d7836 */ /* 0x000fe20000000000 */
[----:B------:R-:W-:Y:S01]  /*ae30*/  ULEA UR4, UR42, UR4, 0x18 ;  /* 0x000000042a047291 */ /* 0x000fe2000f8ec03f */
[----:B------:R-:W-:-:S03]  /*ae40*/  CS2R R14, SRZ ;  /* 0x00000000000e7805 */ /* 0x000fc6000001ff00 */
[----:B------:R-:W-:Y:S02]  /*ae50*/  UIADD3 UR6, UR4, 0x38680, URZ ;  /* 0x0003868004067890 */ /* 0x000fe4000fffe03f */
[----:B------:R-:W-:-:S03]  /*ae60*/  UIADD3 UR5, UR4, 0x38600, URZ ;  /* 0x0003860004057890 */ /* 0x000fc6000fffe03f */
[----:B------:R-:W1:Y:S01]  /*ae70*/  LDS R8, [UR4+0x3861c] ;  /* 0x03861c04ff087984 */ /* 0x000e620008000800 */
[----:B------:R-:W-:Y:S02]  /*ae80*/  IMAD.U32 R26, RZ, RZ, UR6 ;  /* 0x00000006ff1a7e24 */ /* 0x000fe4000f8e00ff */
[----:B------:R-:W-:Y:S01]  /*ae90*/  MOV R24, UR5 ;  /* 0x0000000500187c02 */ /* 0x000fe20008000f00 */
[----:B------:R-:W5:Y:S02]  /*aea0*/  LDS R9, [UR4+0x3869c] ;  /* 0x03869c04ff097984 */ /* 0x000f640008000800 */
[----:B------:R-:W-:Y:S02]  /*aeb0*/  SHF.R.U64 R26, R26, 0x4, RZ ;  /* 0x000000041a1a7819 */ /* 0x000fe400000012ff */
[----:B------:R-:W-:Y:S01]  /*aec0*/  SHF.R.U64 R24, R24, 0x4, RZ ;  /* 0x0000000418187819 */ /* 0x000fe200000012ff */
[----:B------:R-:W-:Y:S04]  /*aed0*/  STS [UR4+0x38630], RZ ;  /* 0x038630ffff007988 */ /* 0x000fe80008000804 */
[----:B------:R-:W-:Y:S04]  /*aee0*/  STS [UR4+0x38610], R24 ;  /* 0x03861018ff007988 */ /* 0x000fe80008000804 */
[----:B------:R-:W-:Y:S04]  /*aef0*/  STS [UR4+0x38614], R24 ;  /* 0x03861418ff007988 */ /* 0x000fe80008000804 */
[----:B------:R-:W-:Y:S04]  /*af00*/  STS [UR4+0x38690], R26 ;  /* 0x0386901aff007988 */ /* 0x000fe80008000804 */
[----:B------:R-:W-:Y:S04]  /*af10*/  STS [UR4+0x38694], R26 ;  /* 0x0386941aff007988 */ /* 0x000fe80008000804 */
[----:B------:R-:W-:Y:S01]  /*af20*/  STS [UR4+0x386b0], RZ ;  /* 0x0386b0ffff007988 */ /* 0x000fe20008000804 */
[----:B--2---:R-:W-:-:S02]  /*af30*/  SHF.L.U64.HI R7, R6, 0x1, R7 ;  /* 0x0000000106077819 */ /* 0x004fc40000010207 */
[C---:B----4-:R-:W-:Y:S01]  /*af40*/  SHF.L.U64.HI R3, R4.reuse, 0x1, R5 ;  /* 0x0000000104037819 */ /* 0x050fe20000010205 */
[----:B------:R-:W-:Y:S01]  /*af50*/  IMAD.SHL.U32 R0, R4, 0x2, RZ ;  /* 0x0000000204007824 */ /* 0x000fe200078e00ff */
[----:B------:R-:W-:Y:S02]  /*af60*/  LOP3.LUT R5, R7, 0x1fffffff, RZ, 0xc0, !PT ;  /* 0x1fffffff07057812 */ /* 0x000fe400078ec0ff */
[----:B------:R-:W-:Y:S02]  /*af70*/  LOP3.LUT R3, R3, 0x1fffffff, RZ, 0xc0, !PT ;  /* 0x1fffffff03037812 */ /* 0x000fe400078ec0ff */
[----:B------:R-:W-:Y:S02]  /*af80*/  SHF.R.U32.HI R7, RZ, 0x4, R5 ;  /* 0x00000004ff077819 */ /* 0x000fe40000011605 */
[----:B------:R-:W-:Y:S02]  /*af90*/  SHF.R.U32.HI R10, RZ, 0x4, R3 ;  /* 0x00000004ff0a7819 */ /* 0x000fe40000011603 */
[----:B-1----:R-:W-:Y:S01]  /*afa0*/  LOP3.LUT R8, R8, 0xf, R7, 0xb8, !PT ;  /* 0x0000000f08087812 */ /* 0x002fe200078eb807 */
[----:B-----5:R-:W-:Y:S01]  /*afb0*/  STS.64 [UR4+0x38600], R22 ;  /* 0x03860016ff007988 */ /* 0x020fe20008000a04 */
[----:B------:R-:W-:-:S02]  /*afc0*/  LOP3.LUT R9, R9, 0xf, R10, 0xb8, !PT ;  /* 0x0000000f09097812 */ /* 0x000fc400078eb80a */
[----:B------:R-:W-:Y:S01]  /*afd0*/  LOP3.LUT R0, R0, 0xfffffffe, RZ, 0xc0, !PT ;  /* 0xfffffffe00007812 */ /* 0x000fe200078ec0ff */
[----:B------:R1:W-:Y:S03]  /*afe0*/  STS [UR4+0x3861c], R8 ;  /* 0x03861c08ff007988 */ /* 0x0003e60008000804 */
[----:B------:R-:W-:Y:S01]  /*aff0*/  SHF.R.U64 R3, R0, 0x4, R3 ;  /* 0x0000000400037819 */ /* 0x000fe20000001203 */
[----:B------:R2:W-:Y:S04]  /*b000*/  STS [UR4+0x3869c], R9 ;  /* 0x03869c09ff007988 */ /* 0x0005e80008000804 */
[----:B------:R-:W4:Y:S01]  /*b010*/  LDS R7, [UR4+0x3861c] ;  /* 0x03861c04ff077984 */ /* 0x000f220008000800 */
[----:B-1----:R-:W-:-:S03]  /*b020*/  VIADD R8, R36, 0xffffffff ;  /* 0xffffffff24087836 */ /* 0x002fc60000000000 */
[----:B------:R-:W1:Y:S01]  /*b030*/  LDS R10, [UR4+0x3869c] ;  /* 0x03869c04ff0a7984 */ /* 0x000e620008000800 */
[----:B--2---:R-:W-:Y:S02]  /*b040*/  VIADD R9, R2, 0xffffffff ;  /* 0xffffffff02097836 */ /* 0x004fe40000000000 */
[----:B------:R-:W-:Y:S01]  /*b050*/  IMAD.SHL.U32 R2, R6, 0x2, RZ ;  /* 0x0000000206027824 */ /* 0x000fe200078e00ff */
[----:B---3--:R-:W-:Y:S01]  /*b060*/  STS.64 [UR4+0x38680], R20 ;  /* 0x03868014ff007988 */ /* 0x008fe20008000a04 */
[----:B------:R-:W-:-:S03]  /*b070*/  IMAD.MOV.U32 R12, RZ, RZ, R8 ;  /* 0x000000ffff0c7224 */ /* 0x000fc600078e0008 */
[----:B------:R-:W-:Y:S01]  /*b080*/  LOP3.LUT R2, R2, 0xfffffffe, RZ, 0xc0, !PT ;  /* 0xfffffffe02027812 */ /* 0x000fe200078ec0ff */
[----:B------:R-:W-:Y:S03]  /*b090*/  STS [UR4+0x3868c], R3 ;  /* 0x03868c03ff007988 */ /* 0x000fe60008000804 */
[----:B------:R-:W-:Y:S01]  /*b0a0*/  SHF.R.U64 R5, R2, 0x4, R5 ;  /* 0x0000000402057819 */ /* 0x000fe20000001205 */
[----:B------:R-:W-:Y:S04]  /*b0b0*/  STS.128 [UR4+0x386a0], R12 ;  /* 0x0386a00cff007988 */ /* 0x000fe80008000c04 */
[----:B------:R-:W-:Y:S01]  /*b0c0*/  STS [UR4+0x3860c], R5 ;  /* 0x03860c05ff007988 */ /* 0x000fe20008000804 */
[----:B----4-:R-:W-:-:S02]  /*b0d0*/  LOP3.LUT R7, R7, 0xf0, RZ, 0xb8, !PT ;  /* 0x000000f007077812 */ /* 0x010fc400078eb8ff */
[----:B-1----:R-:W-:-:S03]  /*b0e0*/  LOP3.LUT R10, R10, 0xf0, RZ, 0xb8, !PT ;  /* 0x000000f00a0a7812 */ /* 0x002fc600078eb8ff */
[----:B------:R-:W-:Y:S04]  /*b0f0*/  STS [UR4+0x3861c], R7 ;  /* 0x03861c07ff007988 */ /* 0x000fe80008000804 */
[----:B------:R1:W-:Y:S04]  /*b100*/  STS [UR4+0x3869c], R10 ;  /* 0x03869c0aff007988 */ /* 0x0003e80008000804 */
[----:B------:R-:W2:Y:S04]  /*b110*/  LDS R25, [UR4+0x3861c] ;  /* 0x03861c04ff197984 */ /* 0x000ea80008000800 */
[----:B------:R-:W3:Y:S01]  /*b120*/  LDS R27, [UR4+0x3869c] ;  /* 0x03869c04ff1b7984 */ /* 0x000ee20008000800 */
[----:B-1----:R-:W-:-:S05]  /*b130*/  CS2R R10, SRZ ;  /* 0x00000000000a7805 */ /* 0x002fca000001ff00 */
[----:B------:R-:W-:Y:S01]  /*b140*/  STS.128 [UR4+0x38620], R8 ;  /* 0x03862008ff007988 */ /* 0x000fe20008000c04 */
[----:B--2---:R-:W-:Y:S02]  /*b150*/  LOP3.LUT R25, R25, 0xf00, RZ, 0xb8, !PT ;  /* 0x00000f0019197812 */ /* 0x004fe400078eb8ff */
[----:B---3--:R-:W-:-:S03]  /*b160*/  LOP3.LUT R27, R27, 0xf00, RZ, 0xb8, !PT ;  /* 0x00000f001b1b7812 */ /* 0x008fc600078eb8ff */
[----:B------:R-:W-:Y:S04]  /*b170*/  STS.64 [UR4+0x38618], R24 ;  /* 0x03861818ff007988 */ /* 0x000fe80008000a04 */
[----:B------:R-:W-:Y:S04]  /*b180*/  STS.64 [UR4+0x38698], R26 ;  /* 0x0386981aff007988 */ /* 0x000fe80008000a04 */
[----:B------:R-:W1:Y:S04]  /*b190*/  LDS R7, [UR4+0x3861c] ;  /* 0x03861c04ff077984 */ /* 0x000e680008000800 */
[----:B------:R-:W2:Y:S01]  /*b1a0*/  LDS R28, [UR4+0x3869c] ;  /* 0x03869c04ff1c7984 */ /* 0x000ea20008000800 */
[----:B-1----:R-:W-:-:S02]  /*b1b0*/  LOP3.LUT R0, R7, 0xf000, RZ, 0xb8, !PT ;  /* 0x0000f00007007812 */ /* 0x002fc400078eb8ff */
[----:B--2---:R-:W-:-:S03]  /*b1c0*/  LOP3.LUT R2, R28, 0xf000, RZ, 0xb8, !PT ;  /* 0x0000f0001c027812 */ /* 0x004fc600078eb8ff */
[----:B------:R1:W-:Y:S04]  /*b1d0*/  STS [UR4+0x3861c], R0 ;  /* 0x03861c00ff007988 */ /* 0x0003e80008000804 */
[----:B------:R1:W-:Y:S02]  /*b1e0*/  STS [UR4+0x3869c], R2 ;  /* 0x03869c02ff007988 */ /* 0x0003e40008000804 */
.L_x_199:
[----:B------:R-:W-:Y:S05]  /*b1f0*/  BSYNC B0 ;  /* 0x0000000000007941 */ /* 0x000fea0003800000 */
.L_x_198:
[----:B------:R-:W-:Y:S01]  /*b200*/  ELECT P0, URZ, PT ;  /* 0x00000000003f782f */ /* 0x000fe20003800000 */
[----:B------:R-:W-:Y:S01]  /*b210*/  NOP ;  /* 0x0000000000007918 */ /* 0x000fe20000000000 */
[----:B------:R-:W-:Y:S11]  /*b220*/  BSSY B0, `(.L_x_200) ;  /* 0x0000004000007945 */ /* 0x000ff60003800000 */
[----:B------:R-:W-:Y:S05]  /*b230*/  @!P0 BRA `(.L_x_201) ;  /* 0x0000000000088947 */ /* 0x000fea0003800000 */
[----:B------:R0:W-:Y:S01]  /*b240*/  UTMACMDFLUSH ;  /* 0x00000000000079b7 */ /* 0x0001e20000000000 */
[----:B------:R-:W-:-:S04]  /*b250*/  DEPBAR.LE SB0, 0x0 ;  /* 0x000080000000791a */ /* 0x000fc80000000000 */
.L_x_201:
[----:B------:R-:W-:Y:S05]  /*b260*/  BSYNC B0 ;  /* 0x0000000000007941 */ /* 0x000fea0003800000 */
.L_x_200:
[----:B------:R-:W-:Y:S01]  /*b270*/  UMOV UR4, 0x400 ;  /* 0x0000040000047882 */ /* 0x000fe20000000000 */
[----:B---3--:R-:W-:Y:S01]  /*b280*/  IMAD.SHL.U32 R37, R37, 0x4, RZ ;  /* 0x0000000425257824 */ /* 0x008fe200078e00ff */
[----:B------:R-:W-:Y:S01]  /*b290*/  ULEA UR18, UR42, UR4, 0x18 ;  /* 0x000000042a127291 */ /* 0x000fe2000f8ec03f */
[----:B------:R-:W-:-:S03]  /*b2a0*/  ULDC UR14, c[0x0][0x884] ;  /* 0x00022100000e7ab9 */ /* 0x000fc60000000800 */
[----:B------:R-:W-:Y:S01]  /*b2b0*/  UIADD3 UR20, UR18, 0x38600, URZ ;  /* 0x0003860012147890 */ /* 0x000fe2000fffe03f */
[----:B------:R-:W-:Y:S01]  /*b2c0*/  IADD3 R4, P0, R37, UR12, RZ ;  /* 0x0000000c25047c10 */ /* 0x000fe2000ff1e0ff */
[----:B------:R-:W-:Y:S01]  /*b2d0*/  UIMAD.WIDE UR14, UR14, 0x80, UR12 ;  /* 0x000000800e0e78a5 */ /* 0x000fe2000f8e020c */
[----:B------:R-:W-:-:S03]  /*b2e0*/  IMAD.MOV.U32 R6, RZ, RZ, 0x1 ;  /* 0x00000001ff067424 */ /* 0x000fc600078e00ff */
[----:B------:R-:W-:Y:S02]  /*b2f0*/  IMAD.X R5, RZ, RZ, UR13, P0 ;  /* 0x0000000dff057e24 */ /* 0x000fe400080e06ff */
[----:B-1----:R-:W-:Y:S01]  /*b300*/  IADD3 R2, P1, R37, UR14, RZ ;  /* 0x0000000e25027c10 */ /* 0x002fe2000ff3e0ff */
[----:B------:R-:W1:Y:S04]  /*b310*/  LDS R7, [R37+UR20] ;  /* 0x0000001425077984 */ /* 0x000e680008000800 */
[----:B------:R-:W2:Y:S01]  /*b320*/  LDS R9, [R37+UR20+0x80] ;  /* 0x0000801425097984 */ /* 0x000ea20008000800 */
[----:B------:R-:W-:Y:S01]  /*b330*/  IMAD.X R3, RZ, RZ, UR15, P1 ;  /* 0x0000000fff037e24 */ /* 0x000fe200088e06ff */
[----:B------:R-:W-:Y:S01]  /*b340*/  MOV R8, 0x1 ;  /* 0x0000000100087802 */ /* 0x000fe20000000f00 */
[----:B------:R-:W-:Y:S01]  /*b350*/  BSSY B0, `(.L_x_202) ;  /* 0x00000ef000007945 */ /* 0x000fe20003800000 */
[----:B------:R-:W-:Y:S01]  /*b360*/  USHF.L.U32 UR4, UR42, 0x6, URZ ;  /* 0x000000062a047899 */ /* 0x000fe2000800063f */
[----:B------:R-:W-:Y:S01]  /*b370*/  IMAD.MOV.U32 R0, RZ, RZ, RZ ;  /* 0x000000ffff007224 */ /* 0x000fe200078e00ff */
[----:B------:R-:W-:Y:S01]  /*b380*/  USHF.L.U32 UR5, UR42, 0xc, URZ ;  /* 0x0000000c2a057899 */ /* 0x000fe2000800063f */
[----:B------:R-:W-:-:S02]  /*b390*/  IMAD.MOV.U32 R20, RZ, RZ, 0x1 ;  /* 0x00000001ff147424 */ /* 0x000fc400078e00ff */
[----:B------:R-:W-:Y:S02]  /*b3a0*/  IMAD.MOV.U32 R21, RZ, RZ, RZ ;  /* 0x000000ffff157224 */ /* 0x000fe400078e00ff */
[----:B------:R-:W-:Y:S01]  /*b3b0*/  IMAD.MOV.U32 R22, RZ, RZ, RZ ;  /* 0x000000ffff167224 */ /* 0x000fe200078e00ff */
[----:B------:R-:W-:Y:S02]  /*b3c0*/  ULOP3.LUT UR22, UR54, 0x1, URZ, 0xfc, !UPT ;  /* 0x0000000136167892 */ /* 0x000fe4000f8efc3f */
[----:B------:R-:W-:Y:S02]  /*b3d0*/  ULOP3.LUT UR19, UR53, 0x2, URZ, 0xfc, !UPT ;  /* 0x0000000235137892 */ /* 0x000fe4000f8efc3f */
[----:B------:R-:W-:Y:S02]  /*b3e0*/  ULOP3.LUT UR16, UR4, 0x40, URZ, 0xc0, !UPT ;  /* 0x0000004004107892 */ /* 0x000fe4000f8ec03f */
[----:B------:R-:W-:Y:S02]  /*b3f0*/  ULOP3.LUT UR17, UR5, 0x1000, URZ, 0xc0, !UPT ;  /* 0x0000100005117892 */ /* 0x000fe4000f8ec03f */
[----:B------:R-:W-:Y:S01]  /*b400*/  UIADD3 UR21, UR18, 0x38680, URZ ;  /* 0x0003868012157890 */ /* 0x000fe2000fffe03f */
[----:B-1----:R-:W5:Y:S04]  /*b410*/  ATOMG.E.EXCH.STRONG.GPU PT, RZ, [R4], R7 ;  /* 0x0000000704ff73a8 */ /* 0x002f6800041ee100 */
[----:B--2---:R1:W5:Y:S02]  /*b420*/  ATOMG.E.EXCH.STRONG.GPU PT, RZ, [R2], R9 ;  /* 0x0000000902ff73a8 */ /* 0x00436400041ee100 */
[----:B-1----:R-:W-:-:S02]  /*b430*/  PRMT R2, R6, 0x7610, R2 ;  /* 0x0000761006027816 */ /* 0x002fc40000000002 */
[----:B------:R-:W-:-:S07]  /*b440*/  PRMT R3, R8, 0x7610, R3 ;  /* 0x0000761008037816 */ /* 0x000fce0000000003 */
.L_x_221:
[----:B------:R-:W-:Y:S01]  /*b450*/  LOP3.LUT P0, RZ, R3, 0xff, RZ, 0xc0, !PT ;  /* 0x000000ff03ff7812 */ /* 0x000fe2000780c0ff */
[----:B-----5:R-:W-:Y:S01]  /*b460*/  VIADD R4, R36, 0x3f ;  /* 0x0000003f24047836 */ /* 0x020fe20000000000 */
[----:B------:R-:W-:Y:S05]  /*b470*/  YIELD ;  /* 0x0000000000007946 */ /* 0x000fea0003800000 */
[----:B------:R-:W-:Y:S01]  /*b480*/  SHF.R.S32.HI R5, RZ, 0x1f, R4 ;  /* 0x0000001fff057819 */ /* 0x000fe20000011404 */
[----:B------:R-:W-:Y:S03]  /*b490*/  BSSY B1, `(.L_x_203) ;  /* 0x0000008000017945 */ /* 0x000fe60003800000 */
[----:B------:R-:W-:-:S02]  /*b4a0*/  LEA.HI R5, R5, R4, RZ, 0x6 ;  /* 0x0000000405057211 */ /* 0x000fc400078f30ff */
[----:B------:R-:W-:Y:S05]  /*b4b0*/  @!P0 BRA `(.L_x_204) ;  /* 0x0000000000148947 */ /* 0x000fea0003800000 */
[----:B------:R-:W-:-:S04]  /*b4c0*/  DEPBAR {5,4,3,2,1,0} ;  /* 0x0000003f0000791a */ /* 0x000fc80000000000 */
[----:B------:R1:W-:Y:S01]  /*b4d0*/  UTMACCTL.IV [UR12] ;  /* 0x000000000c0079b9 */ /* 0x0003e20008000000 */
[----:B------:R-:W-:-:S04]  /*b4e0*/  DEPBAR {5,4,3,2,1,0} ;  /* 0x0000003f0000791a */ /* 0x000fc80000000000 */
[----:B------:R1:W-:Y:S02]  /*b4f0*/  UTMACCTL.IV [UR14] ;  /* 0x000000000e0079b9 */ /* 0x0003e40008000000 */
[----:B-1----:R-:W-:Y:S01]  /*b500*/  NOP ;  /* 0x0000000000007918 */ /* 0x002fe20000000000 */
.L_x_204:
[----:B------:R-:W-:Y:S05]  /*b510*/  BSYNC B1 ;  /* 0x0000000000017941 */ /* 0x000fea0003800000 */
.L_x_203:
[----:B------:R-:W-:Y:S01]  /*b520*/  UMOV UR4, 0xffffffff ;  /* 0xffffffff00047882 */ /* 0x000fe20000000000 */
[----:B------:R-:W-:Y:S02]  /*b530*/  SHF.R.S32.HI R7, RZ, 0x6, R5 ;  /* 0x00000006ff077819 */ /* 0x000fe40000011405 */
[----:B------:R-:W-:Y:S05]  /*b540*/  BRA.DIV UR4, `(.L_x_205) ;  /* 0x0000003e04207947 */ /* 0x000fea000b800000 */
[----:B-----5:R-:W-:-:S13]  /*b550*/  ELECT P6, URZ, PT ;  /* 0x00000000003f782f */ /* 0x020fda00038c0000 */
.L_x_293:
[----:B------:R-:W-:Y:S01]  /*b560*/  ISETP.LT.OR P6, PT, R36, 0x1, !P6 ;  /* 0x000000012400780c */ /* 0x000fe200077c1670 */
[----:B------:R-:W-:-:S12]  /*b570*/  BSSY B1, `(.L_x_206) ;  /* 0x000002f000017945 */ /* 0x000fd80003800000 */
[----:B------:R-:W-:Y:S05]  /*b580*/  @P6 BRA `(.L_x_207) ;  /* 0x0000000000b46947 */ /* 0x000fea0003800000 */
[----:B------:R-:W-:Y:S01]  /*b590*/  LEA R17, R17, UR16, 0x7 ;  /* 0x0000001011117c11 */ /* 0x000fe2000f8e38ff */
[----:B------:R-:W-:Y:S02]  /*b5a0*/  IMAD.SHL.U32 R16, R16, 0x100, RZ ;  /* 0x0000010010107824 */ /* 0x000fe400078e00ff */
[----:B------:R-:W-:Y:S02]  /*b5b0*/  VIADD R9, R7, 0x1 ;  /* 0x0000000107097836 */ /* 0x000fe40000000000 */
[----:B------:R-:W-:Y:S02]  /*b5c0*/  IMAD.MOV.U32 R10, RZ, RZ, RZ ;  /* 0x000000ffff0a7224 */ /* 0x000fe400078e00ff */
[----:B------:R-:W-:Y:S02]  /*b5d0*/  IMAD.MOV.U32 R3, RZ, RZ, R20 ;  /* 0x000000ffff037224 */ /* 0x000fe400078e0014 */
[----:B------:R-:W-:-:S07]  /*b5e0*/  IMAD.MOV.U32 R4, RZ, RZ, R0 ;  /* 0x000000ffff047224 */ /* 0x000fce00078e0000 */
.L_x_210:
[----:B-1----:R-:W-:Y:S01]  /*b5f0*/  LEA R8, R4, UR18, 0x3 ;  /* 0x0000001204087c11 */ /* 0x002fe2000f8e18ff */
[----:B------:R-:W-:Y:S05]  /*b600*/  YIELD ;  /* 0x0000000000007946 */ /* 0x000fea0003800000 */
[----:B------:R-:W-:Y:S02]  /*b610*/  SHF.L.U32 R5, R3, 0x1f, RZ ;  /* 0x0000001f03057819 */ /* 0x000fe400000006ff */
[----:B------:R-:W-:Y:S02]  /*b620*/  LOP3.LUT P1, RZ, R19, 0x7f, RZ, 0xc0, !PT ;  /* 0x0000007f13ff7812 */ /* 0x000fe4000782c0ff */
[----:B------:R-:W1:Y:S11]  /*b630*/  SYNCS.PHASECHK.TRANS64.TRYWAIT P0, [R8+URZ+0x384a0], R5 ;  /* 0x0384a005080075a7 */ /* 0x000e76000800017f */
[----:B------:R-:W2:Y:S01]  /*b640*/  @!P1 LDC R6, c[0x0][0x500] ;  /* 0x00014000ff069b82 */ /* 0x000ea20000000800 */
[----:B-1----:R-:W-:Y:S05]  /*b650*/  @!P0 BRA `(.L_x_208) ;  /* 0x0000003800fc8947 */ /* 0x002fea0003800000 */
.L_x_294:
[----:B------:R-:W-:Y:S01]  /*b660*/  UPRMT UR4, UR19, 0x9910, URZ ;  /* 0x0000991013047896 */ /* 0x000fe2000800003f */
[----:B--2---:R2:W-:Y:S03]  /*b670*/  @!P1 SYNCS.ARRIVE.TRANS64 RZ, [R8+URZ+0x38480], R6 ;  /* 0x0384800608ff99a7 */ /* 0x0045e6000800003f */
[----:B------:R-:W-:-:S06]  /*b680*/  UISETP.NE.AND UP0, UPT, UR4, 0x2, UPT ;  /* 0x000000020400788c */ /* 0x000fcc000bf05270 */
[----:B------:R-:W-:-:S13]  /*b690*/  PLOP3.LUT P0, PT, PT, PT, UP0, 0x80, 0x0 ;  /* 0x000000000000781c */ /* 0x000fda0003f0f008 */
[----:B--2---:R-:W-:Y:S05]  /*b6a0*/  @P0 BRA `(.L_x_209) ;  /* 0x0000000000040947 */ /* 0x004fea0003800000 */
[----:B------:R-:W-:Y:S01]  /*b6b0*/  BPT.TRAP 0x1 ;  /* 0x000000040000795c */ /* 0x000fe20000300000 */
.L_x_209:
[----:B------:R-:W-:Y:S01]  /*b6c0*/  R2UR UR8, R4 ;  /* 0x00000000040872ca */ /* 0x000fe200000e0000 */
[----:B------:R-:W-:Y:S01]  /*b6d0*/  VIADD R9, R9, 0xffffffff ;  /* 0xffffffff09097836 */ /* 0x000fe20000000000 */
[----:B------:R-:W-:Y:S01]  /*b6e0*/  R2UR UR9, R8 ;  /* 0x00000000080972ca */ /* 0x000fe200000e0000 */
[----:B------:R-:W-:Y:S01]  /*b6f0*/  VIADD R4, R4, 0x1 ;  /* 0x0000000104047836 */ /* 0x000fe20000000000 */
[----:B------:R-:W-:Y:S01]  /*b700*/  R2UR UR10, R10 ;  /* 0x000000000a0a72ca */ /* 0x000fe200000e0000 */
[----:B------:R-:W-:Y:S01]  /*b710*/  UMOV UR24, 0x0 ;  /* 0x0000000000187882 */ /* 0x000fe20000000000 */
[----:B------:R-:W-:Y:S01]  /*b720*/  R2UR UR11, R16 ;  /* 0x00000000100b72ca */ /* 0x000fe200000e0000 */
[----:B------:R-:W-:Y:S01]  /*b730*/  UMOV UR25, 0x10000000 ;  /* 0x1000000000197882 */ /* 0x000fe20000000000 */
[----:B------:R-:W-:Y:S01]  /*b740*/  R2UR UR7, R17 ;  /* 0x00000000110772ca */ /* 0x000fe200000e0000 */
[----:B------:R-:W-:Y:S01]  /*b750*/  UMOV UR23, 0x30000 ;  /* 0x0003000000177882 */ /* 0x000fe20000000000 */
[----:B------:R-:W-:Y:S01]  /*b760*/  ISETP.GT.AND P1, PT, R9, 0x1, PT ;  /* 0x000000010900780c */ /* 0x000fe20003f24270 */
[----:B------:R-:W-:Y:S01]  /*b770*/  VIADD R10, R10, 0x40 ;  /* 0x000000400a0a7836 */ /* 0x000fe20000000000 */
[----:B------:R-:W-:Y:S01]  /*b780*/  ISETP.NE.AND P0, PT, R4, 0x4, PT ;  /* 0x000000040400780c */ /* 0x000fe20003f05270 */
[----:B------:R-:W-:-:S02]  /*b790*/  ULEA UR4, UR8, UR17, 0xd ;  /* 0x0000001108047291 */ /* 0x000fc4000f8e683f */
[----:B------:R-:W-:Y:S01]  /*b7a0*/  ULEA UR8, UR8, UR18, 0xf ;  /* 0x0000001208087291 */ /* 0x000fe2000f8e783f */
[----:B------:R-:W-:Y:S01]  /*b7b0*/  SEL R6, RZ, 0x1, P0 ;  /* 0x00000001ff067807 */ /* 0x000fe20000000000 */
[----:B------:R-:W-:Y:S01]  /*b7c0*/  ULEA UR4, UR4, UR18, 0x1 ;  /* 0x0000001204047291 */ /* 0x000fe2000f8e083f */
[----:B------:R-:W-:Y:S01]  /*b7d0*/  SEL R4, R4, RZ, P0 ;  /* 0x000000ff04047207 */ /* 0x000fe20000000000 */
[----:B------:R-:W-:Y:S01]  /*b7e0*/  UIADD3 UR9, UR9, 0x38480, URZ ;  /* 0x0003848009097890 */ /* 0x000fe2000fffe03f */
[----:B------:R-:W-:Y:S01]  /*b7f0*/  LOP3.LUT R3, R3, R6, RZ, 0x3c, !PT ;  /* 0x0000000603037212 */ /* 0x000fe200078e3cff */
[----:B------:R-:W-:Y:S01]  /*b800*/  UIADD3 UR4, UR4, 0x20000, URZ ;  /* 0x0002000004047890 */ /* 0x000fe2000fffe03f */
[----:B------:R-:W-:-:S04]  /*b810*/  UMOV UR6, UR10 ;  /* 0x0000000a00067c82 */ /* 0x000fc80008000000 */
[----:B------:R-:W-:Y:S02]  /*b820*/  UMOV UR5, UR9 ;  /* 0x0000000900057c82 */ /* 0x000fe40008000000 */
[----:B------:R2:W-:Y:S02]  /*b830*/  UTMALDG.2D [UR8], [UR12], desc[UR24] ;  /* 0x000018080c0075b4 */ /* 0x0005e40008009000 */
[----:B------:R2:W-:Y:S02]  /*b840*/  UTMALDG.2D.MULTICAST [UR4], [UR14], UR23, desc[UR24] ;  /* 0x000018040e0073b4 */ /* 0x0005e40008009817 */
[----:B--2---:R-:W-:Y:S05]  /*b850*/  @P1 BRA `(.L_x_210) ;  /* 0xfffffffc00641947 */ /* 0x004fea000383ffff */
.L_x_207:
[----:B------:R-:W-:Y:S05]  /*b860*/  BSYNC B1 ;  /* 0x0000000000017941 */ /* 0x000fea0003800000 */
.L_x_206:
[----:B------:R-:W-:Y:S02]  /*b870*/  IADD3 R0, R7, R0, RZ ;  /* 0x0000000007007210 */ /* 0x000fe40007ffe0ff */
[----:B------:R-:W-:Y:S02]  /*b880*/  LOP3.LUT P0, RZ, R2, 0xff, RZ, 0xc0, !PT ;  /* 0x000000ff02ff7812 */ /* 0x000fe4000780c0ff */
[----:B------:R-:W-:-:S04]  /*b890*/  SHF.R.U32.HI R2, RZ, 0x2, R0 ;  /* 0x00000002ff027819 */ /* 0x000fc80000011600 */
[----:B------:R-:W-:-:S04]  /*b8a0*/  LOP3.LUT R2, R2, 0x1, RZ, 0xc0, !PT ;  /* 0x0000000102027812 */ /* 0x000fc800078ec0ff */
[----:B------:R-:W-:Y:S01]  /*b8b0*/  ISETP.NE.U32.AND P1, PT, R2, 0x1, PT ;  /* 0x000000010200780c */ /* 0x000fe20003f25070 */
[----:B------:R-:W-:Y:S02]  /*b8c0*/  IMAD.U32 R2, RZ, RZ, UR22 ;  /* 0x00000016ff027e24 */ /* 0x000fe4000f8e00ff */
[----:B------:R-:W-:Y:S01]  /*b8d0*/  @P0 SYNCS.ARRIVE.TRANS64.A1T0 RZ, [UR18+0x38508], RZ ;  /* 0x038508ffffff09a7 */ /* 0x000fe20008100012 */
[----:B------:R-:W-:Y:S02]  /*b8e0*/  ISETP.GT.U32.AND P0, PT, R0, 0x3, PT ;  /* 0x000000030000780c */ /* 0x000fe40003f04070 */
[----:B------:R-:W-:Y:S02]  /*b8f0*/  ISETP.NE.AND P2, PT, R2, 0x3, PT ;  /* 0x000000030200780c */ /* 0x000fe40003f45270 */
[C---:B------:R-:W-:Y:S02]  /*b900*/  ISETP.LT.U32.AND P0, PT, R7.reuse, 0x4, P0 ;  /* 0x000000040700780c */ /* 0x040fe40000701070 */
[----:B------:R-:W-:-:S02]  /*b910*/  ISETP.GT.U32.AND P1, PT, R7, 0x3, !P1 ;  /* 0x000000030700780c */ /* 0x000fc40004f24070 */
[----:B------:R-:W-:Y:S02]  /*b920*/  SEL R3, RZ, 0x1, !P0 ;  /* 0x00000001ff037807 */ /* 0x000fe40004000000 */
[----:B------:R-:W-:Y:S02]  /*b930*/  SEL R2, RZ, 0x1, !P1 ;  /* 0x00000001ff027807 */ /* 0x000fe40004800000 */
[----:B------:R-:W-:Y:S02]  /*b940*/  LOP3.LUT R0, R0, 0x3, RZ, 0xc0, !PT ;  /* 0x0000000300007812 */ /* 0x000fe400078ec0ff */
[----:B------:R-:W-:Y:S01]  /*b950*/  LOP3.LUT R20, R2, R20, R3, 0x96, !PT ;  /* 0x0000001402147212 */ /* 0x000fe200078e9603 */
[----:B------:R-:W-:Y:S06]  /*b960*/  @!P2 BRA `(.L_x_211) ;  /* 0x000000000004a947 */ /* 0x000fec0003800000 */
[----:B------:R-:W-:Y:S01]  /*b970*/  BPT.TRAP 0x1 ;  /* 0x000000040000795c */ /* 0x000fe20000300000 */
.L_x_211:
[C---:B------:R-:W-:Y:S01]  /*b980*/  LEA R3, R21.reuse, UR18, 0x3 ;  /* 0x0000001215037c11 */ /* 0x040fe2000f8e18ff */
[----:B------:R-:W-:Y:S01]  /*b990*/  BSSY B1, `(.L_x_212) ;  /* 0x0000005000017945 */ /* 0x000fe20003800000 */
[----:B------:R-:W-:Y:S02]  /*b9a0*/  SHF.L.U32 R2, R22, 0x1f, RZ ;  /* 0x0000001f16027819 */ /* 0x000fe400000006ff */
[----:B------:R-:W-:Y:S02]  /*b9b0*/  LEA R4, R21, UR18, 0x4 ;  /* 0x0000001215047c11 */ /* 0x000fe4000f8e20ff */
[----:B------:R-:W2:Y:S02]  /*b9c0*/  SYNCS.PHASECHK.TRANS64.TRYWAIT P0, [R3+URZ+0x38400], R2 ;  /* 0x03840002030075a7 */ /* 0x000ea4000800017f */
[----:B--2---:R-:W-:Y:S05]  /*b9d0*/  @!P0 BRA `(.L_x_213) ;  /* 0x0000003800308947 */ /* 0x004fea0003800000 */
.L_x_295:
[----:B------:R-:W-:Y:S05]  /*b9e0*/  BSYNC B1 ;  /* 0x0000000000017941 */ /* 0x000fea0003800000 */
.L_x_212:
[----:B-1----:R-:W1:Y:S01]  /*b9f0*/  LDS.128 R4, [R4+0x38510] ;  /* 0x0385100004047984 */ /* 0x002e620000000c00 */
[----:B------:R-:W-:Y:S01]  /*ba00*/  @!PT LDS RZ, [RZ] ;  /* 0x00000000fffff984 */ /* 0x000fe20000000800 */
[----:B------:R-:W-:Y:S01]  /*ba10*/  @!PT LDS RZ, [RZ] ;  /* 0x00000000fffff984 */ /* 0x000fe20000000800 */
[----:B------:R-:W-:Y:S01]  /*ba20*/  @!PT LDS RZ, [RZ] ;  /* 0x00000000fffff984 */ /* 0x000fe20000000800 */
[----:B------:R-:W-:Y:S01]  /*ba30*/  @!PT LDS RZ, [RZ] ;  /* 0x00000000fffff984 */ /* 0x000fe20000000800 */
[----:B------:R3:W-:Y:S06]  /*ba40*/  MEMBAR.ALL.CTA ;  /* 0x0000000000007992 */ /* 0x0007ec0000008000 */
[----:B---3--:R-:W3:Y:S01]  /*ba50*/  FENCE.VIEW.ASYNC.S ;  /* 0x00000000000073c6 */ /* 0x008ee20000000000 */
[----:B-1----:R-:W-:Y:S02]  /*ba60*/  IMAD.MOV.U32 R17, RZ, RZ, R5 ;  /* 0x000000ffff117224 */ /* 0x002fe400078e0005 */
[----:B------:R-:W-:Y:S01]  /*ba70*/  IMAD.MOV.U32 R16, RZ, RZ, R4 ;  /* 0x000000ffff107224 */ /* 0x000fe200078e0004 */
[----:B---3--:R-:W-:Y:S06]  /*ba80*/  @!P2 BRA `(.L_x_214) ;  /* 0x000000000004a947 */ /* 0x008fec0003800000 */
[----:B------:R-:W-:Y:S01]  /*ba90*/  BPT.TRAP 0x1 ;  /* 0x000000040000795c */ /* 0x000fe20000300000 */
.L_x_214:
[----:B------:R-:W1:Y:S01]  /*baa0*/  S2R R5, SR_CgaCtaId ;  /* 0x0000000000057919 */ /* 0x000e620000008800 */
[----:B------:R-:W-:Y:S01]  /*bab0*/  ISETP.NE.AND P0, PT, R7, RZ, PT ;  /* 0x000000ff0700720c */ /* 0x000fe20003f05270 */
[----:B--2---:R-:W-:Y:S01]  /*bac0*/  VIADD R2, R3, 0x38440 ;  /* 0x0003844003027836 */ /* 0x004fe20000000000 */
[CC--:B------:R-:W-:Y:S02]  /*bad0*/  ISETP.NE.AND P1, PT, R6.reuse, R18.reuse, PT ;  /* 0x000000120600720c */ /* 0x0c0fe40003f25270 */
[----:B------:R-:W-:Y:S02]  /*bae0*/  ISETP.EQ.OR P0, PT, R6, R18, !P0 ;  /* 0x000000120600720c */ /* 0x000fe40004702670 */
[----:B-1----:R-:W-:-:S04]  /*baf0*/  PRMT R2, R5, 0x654, R2 ;  /* 0x0000065405027816 */ /* 0x002fc80000000002 */
[----:B------:R1:W-:Y:S07]  /*bb00*/  SYNCS.ARRIVE.TRANS64.RED.A1T0 RZ, [R2+URZ], RZ ;  /* 0x000000ff02ff79a7 */ /* 0x0003ee000810043f */
[----:B------:R-:W-:Y:S05]  /*bb10*/  @P0 BRA `(.L_x_215) ;  /* 0x0000000400a40947 */ /* 0x000fea0003800000 */
[----:B-1----:R-:W1:Y:S02]  /*bb20*/  LDC.64 R2, c[0x0][0x290] ;  /* 0x0000a400ff027b82 */ /* 0x002e640000000a00 */
[----:B-1----:R-:W-:-:S05]  /*bb30*/  IMAD.WIDE R2, R6, 0xc, R2 ;  /* 0x0000000c06027825 */ /* 0x002fca00078e0202 */
[----:B------:R1:W5:Y:S01]  /*bb40*/  LDG.E R36, desc[UR58][R2.64+0x8] ;  /* 0x0000083a02247981 */ /* 0x000362000c1e1900 */
[----:B------:R-:W-:-:S03]  /*bb50*/  UMOV UR4, 0xffffffff ;  /* 0xffffffff00047882 */ /* 0x000fc60000000000 */
[----:B------:R-:W-:Y:S05]  /*bb60*/  BRA.DIV UR4, `(.L_x_216) ;  /* 0x0000003604e07947 */ /* 0x000fea000b800000 */
[----:B------:R-:W-:-:S13]  /*bb70*/  ELECT P6, URZ, PT ;  /* 0x00000000003f782f */ /* 0x000fda00038c0000 */
.L_x_298:
[----:B------:R-:W-:Y:S04]  /*bb80*/  BSSY B1, `(.L_x_217) ;  /* 0x000004f000017945 */ /* 0x000fe80003800000 */
[----:B------:R-:W-:Y:S05]  /*bb90*/  @!P6 BRA `(.L_x_218) ;  /* 0x000000040034e947 */ /* 0x000fea0003800000 */
[C---:B------:R-:W-:Y:S01]  /*bba0*/  IMAD.SHL.U32 R4, R6.reuse, 0x8, RZ ;  /* 0x0000000806047824 */ /* 0x040fe200078e00ff */
[----:B------:R-:W-:Y:S01]  /*bbb0*/  SHF.R.S32.HI R5, RZ, 0x1f, R6 ;  /* 0x0000001fff057819 */ /* 0x000fe20000011406 */
[----:B------:R-:W-:Y:S01]  /*bbc0*/  ULDC.64 UR4, c[0x0][0x510] ;  /* 0x0001440000047ab9 */ /* 0x000fe20000000a00 */
[----:B------:R-:W-:Y:S01]  /*bbd0*/  ULDC.64 UR6, c[0x0][0x520] ;  /* 0x0001480000067ab9 */ /* 0x000fe20000000a00 */
[----:B------:R-:W2:Y:S01]  /*bbe0*/  LDG.E R15, desc[UR58][R2.64] ;  /* 0x0000003a020f7981 */ /* 0x000ea2000c1e1900 */
[----:B------:R-:W-:Y:S02]  /*bbf0*/  SHF.L.U64.HI R5, R6, 0x3, R5 ;  /* 0x0000000306057819 */ /* 0x000fe40000010205 */
[C---:B------:R-:W-:Y:S02]  /*bc00*/  IADD3 R12, P0, R4.reuse, UR4, RZ ;  /* 0x00000004040c7c10 */ /* 0x040fe4000ff1e0ff */
[----:B------:R-:W-:Y:S02]  /*bc10*/  IADD3 R10, P2, R4, UR6, RZ ;  /* 0x00000006040a7c10 */ /* 0x000fe4000ff5e0ff */
[C---:B------:R-:W-:Y:S01]  /*bc20*/  IADD3.X R13, R5.reuse, UR5, RZ, P0, !PT ;  /* 0x00000005050d7c10 */ /* 0x040fe200087fe4ff */
[----:B------:R-:W-:Y:S01]  /*bc30*/  ULDC.64 UR4, c[0x0][0x518] ;  /* 0x0001460000047ab9 */ /* 0x000fe20000000a00 */
[----:B------:R-:W-:-:S04]  /*bc40*/  IADD3.X R11, R5, UR7, RZ, P2, !PT ;  /* 0x00000007050b7c10 */ /* 0x000fc800097fe4ff */
[----:B------:R-:W3:Y:S04]  /*bc50*/  LDG.E.64 R12, desc[UR58][R12.64] ;  /* 0x0000003a0c0c7981 */ /* 0x000ee8000c1e1b00 */
[----:B------:R-:W4:Y:S01]  /*bc60*/  LDG.E.64 R10, desc[UR58][R10.64] ;  /* 0x0000003a0a0a7981 */ /* 0x000f22000c1e1b00 */
[----:B------:R-:W-:-:S04]  /*bc70*/  IADD3 R8, P0, R4, UR4, RZ ;  /* 0x0000000404087c10 */ /* 0x000fc8000ff1e0ff */
[----:B------:R-:W-:Y:S01]  /*bc80*/  IADD3.X R9, R5, UR5, RZ, P0, !PT ;  /* 0x0000000505097c10 */ /* 0x000fe200087fe4ff */
[----:B------:R-:W-:-:S05]  /*bc90*/  ULDC.64 UR4, c[0x0][0x528] ;  /* 0x00014a0000047ab9 */ /* 0x000fca0000000a00 */
[----:B------:R-:W2:Y:S01]  /*bca0*/  LDG.E.64 R8, desc[UR58][R8.64] ;  /* 0x0000003a08087981 */ /* 0x000ea2000c1e1b00 */
[----:B------:R-:W-:-:S04]  /*bcb0*/  IADD3 R4, P0, R4, UR4, RZ ;  /* 0x0000000404047c10 */ /* 0x000fc8000ff1e0ff */
[----:B------:R-:W-:-:S06]  /*bcc0*/  IADD3.X R5, R5, UR5, RZ, P0, !PT ;  /* 0x0000000505057c10 */ /* 0x000fcc00087fe4ff */
[----:B------:R-:W2:Y:S04]  /*bcd0*/  LDG.E.64 R4, desc[UR58][R4.64] ;  /* 0x0000003a04047981 */ /* 0x000ea8000c1e1b00 */
[----:B---3--:R-:W-:Y:S04]  /*bce0*/  STS.64 [UR20], R12 ;  /* 0x0000000cff007988 */ /* 0x008fe80008000a14 */
[----:B----4-:R-:W-:Y:S04]  /*bcf0*/  STS.64 [UR21], R10 ;  /* 0x0000000aff007988 */ /* 0x010fe80008000a15 */
[----:B------:R-:W3:Y:S01]  /*bd00*/  LDS R14, [UR20+0x1c] ;  /* 0x00001c14ff0e7984 */ /* 0x000ee20008000800 */
[----:B--2---:R-:W-:-:S04]  /*bd10*/  SHF.L.U64.HI R24, R8, 0x1, R9 ;  /* 0x0000000108187819 */ /* 0x004fc80000010209 */
[----:B------:R-:W-:-:S04]  /*bd20*/  LOP3.LUT R24, R24, 0x1fffffff, RZ, 0xc0, !PT ;  /* 0x1fffffff18187812 */ /* 0x000fc800078ec0ff */
[----:B------:R-:W-:-:S04]  /*bd30*/  SHF.R.U32.HI R9, RZ, 0x4, R24 ;  /* 0x00000004ff097819 */ /* 0x000fc80000011618 */
[----:B---3--:R-:W-:Y:S02]  /*bd40*/  LOP3.LUT R9, R14, 0xf, R9, 0xb8, !PT ;  /* 0x0000000f0e097812 */ /* 0x008fe400078eb809 */
[----:B------:R1:W2:Y:S04]  /*bd50*/  LDG.E R14, desc[UR58][R2.64+0x4] ;  /* 0x0000043a020e7981 */ /* 0x0002a8000c1e1900 */
[----:B------:R-:W-:Y:S04]  /*bd60*/  STS [UR20+0x1c], R9 ;  /* 0x00001c09ff007988 */ /* 0x000fe80008000814 */
[----:B------:R-:W3:Y:S02]  /*bd70*/  LDS R18, [UR20+0x1c] ;  /* 0x00001c14ff127984 */ /* 0x000ee40008000800 */
[----:B---3--:R-:W-:-:S05]  /*bd80*/  LOP3.LUT R18, R18, 0xf0, RZ, 0xb8, !PT ;  /* 0x000000f012127812 */ /* 0x008fca00078eb8ff */
[----:B------:R-:W-:Y:S04]  /*bd90*/  STS [UR20+0x1c], R18 ;  /* 0x00001c12ff007988 */ /* 0x000fe80008000814 */
[----:B------:R-:W3:Y:S01]  /*bda0*/  LDS R13, [UR20+0x1c] ;  /* 0x00001c14ff0d7984 */ /* 0x000ee20008000800 */
[----:B------:R-:W-:-:S05]  /*bdb0*/  IMAD.U32 R12, RZ, RZ, UR20 ;  /* 0x00000014ff0c7e24 */ /* 0x000fca000f8e00ff */
[----:B------:R-:W-:Y:S02]  /*bdc0*/  SHF.R.U64 R12, R12, 0x4, RZ ;  /* 0x000000040c0c7819 */ /* 0x000fe400000012ff */
[----:B---3--:R-:W-:-:S05]  /*bdd0*/  LOP3.LUT R13, R13, 0xf00, RZ, 0xb8, !PT ;  /* 0x00000f000d0d7812 */ /* 0x008fca00078eb8ff */
[----:B------:R-:W-:Y:S04]  /*bde0*/  STS.64 [UR20+0x18], R12 ;  /* 0x0000180cff007988 */ /* 0x000fe80008000a14 */
[----:B------:R-:W1:Y:S01]  /*bdf0*/  LDS R25, [UR20+0x1c] ;  /* 0x00001c14ff197984 */ /* 0x000e620008000800 */
[----:B------:R-:W-:Y:S01]  /*be00*/  IMAD.SHL.U32 R23, R8, 0x2, RZ ;  /* 0x0000000208177824 */ /* 0x000fe200078e00ff */
[----:B------:R-:W-:-:S04]  /*be10*/  CS2R R10, SRZ ;  /* 0x00000000000a7805 */ /* 0x000fc8000001ff00 */
[----:B------:R-:W-:Y:S01]  /*be20*/  LOP3.LUT R23, R23, 0xfffffffe, RZ, 0xc0, !PT ;  /* 0xfffffffe17177812 */ /* 0x000fe200078ec0ff */
[----:B-----5:R-:W-:Y:S02]  /*be30*/  VIADD R8, R36, 0xffffffff ;  /* 0xffffffff24087836 */ /* 0x020fe40000000000 */
[----:B------:R-:W-:Y:S01]  /*be40*/  VIADD R9, R15, 0xffffffff ;  /* 0xffffffff0f097836 */ /* 0x000fe20000000000 */
[----:B------:R-:W-:Y:S01]  /*be50*/  SHF.R.U64 R23, R23, 0x4, R24 ;  /* 0x0000000417177819 */ /* 0x000fe20000001218 */
[----:B------:R-:W-:Y:S04]  /*be60*/  STS [UR20+0x10], R12 ;  /* 0x0000100cff007988 */ /* 0x000fe80008000814 */
[----:B------:R-:W-:Y:S04]  /*be70*/  STS [UR20+0x14], R12 ;  /* 0x0000140cff007988 */ /* 0x000fe80008000814 */
[----:B------:R-:W-:Y:S04]  /*be80*/  STS.128 [UR20+0x20], R8 ;  /* 0x00002008ff007988 */ /* 0x000fe80008000c14 */
[----:B------:R-:W-:Y:S04]  /*be90*/  STS [UR20+0xc], R23 ;  /* 0x00000c17ff007988 */ /* 0x000fe80008000814 */
[----:B------:R-:W-:Y:S01]  /*bea0*/  STS [UR20+0x30], RZ ;  /* 0x000030ffff007988 */ /* 0x000fe20008000814 */
[----:B-1----:R-:W-:-:S05]  /*beb0*/  LOP3.LUT R2, R25, 0xf000, RZ, 0xb8, !PT ;  /* 0x0000f00019027812 */ /* 0x002fca00078eb8ff */
[----:B------:R-:W-:Y:S04]  /*bec0*/  STS [UR20+0x1c], R2 ;  /* 0x00001c02ff007988 */ /* 0x000fe80008000814 */
[----:B------:R-:W1:Y:S01]  /*bed0*/  LDS R3, [UR21+0x1c] ;  /* 0x00001c15ff037984 */ /* 0x000e620008000800 */
[----:B------:R-:W-:-:S04]  /*bee0*/  SHF.L.U64.HI R24, R4, 0x1, R5 ;  /* 0x0000000104187819 */ /* 0x000fc80000010205 */
[----:B------:R-:W-:-:S04]  /*bef0*/  LOP3.LUT R24, R24, 0x1fffffff, RZ, 0xc0, !PT ;  /* 0x1fffffff18187812 */ /* 0x000fc800078ec0ff */
[----:B------:R-:W-:-:S04]  /*bf00*/  SHF.R.U32.HI R18, RZ, 0x4, R24 ;  /* 0x00000004ff127819 */ /* 0x000fc80000011618 */
[----:B-1----:R-:W-:-:S05]  /*bf10*/  LOP3.LUT R5, R3, 0xf, R18, 0xb8, !PT ;  /* 0x0000000f03057812 */ /* 0x002fca00078eb812 */
[----:B------:R-:W-:Y:S04]  /*bf20*/  STS [UR21+0x1c], R5 ;  /* 0x00001c05ff007988 */ /* 0x000fe80008000815 */
[----:B------:R-:W1:Y:S02]  /*bf30*/  LDS R3, [UR21+0x1c] ;  /* 0x00001c15ff037984 */ /* 0x000e640008000800 */
[----:B-1----:R-:W-:-:S05]  /*bf40*/  LOP3.LUT R9, R3, 0xf0, RZ, 0xb8, !PT ;  /* 0x000000f003097812 */ /* 0x002fca00078eb8ff */
[----:B------:R-:W-:Y:S04]  /*bf50*/  STS [UR21+0x1c], R9 ;  /* 0x00001c09ff007988 */ /* 0x000fe80008000815 */
[----:B------:R-:W1:Y:S01]  /*bf60*/  LDS R3, [UR21+0x1c] ;  /* 0x00001c15ff037984 */ /* 0x000e620008000800 */
[----:B------:R-:W-:-:S05]  /*bf70*/  IMAD.U32 R2, RZ, RZ, UR21 ;  /* 0x00000015ff027e24 */ /* 0x000fca000f8e00ff */
[----:B------:R-:W-:Y:S02]  /*bf80*/  SHF.R.U64 R2, R2, 0x4, RZ ;  /* 0x0000000402027819 */ /* 0x000fe400000012ff */
[----:B-1----:R-:W-:-:S05]  /*bf90*/  LOP3.LUT R3, R3, 0xf00, RZ, 0xb8, !PT ;  /* 0x00000f0003037812 */ /* 0x002fca00078eb8ff */
[----:B------:R-:W-:Y:S04]  /*bfa0*/  STS.64 [UR21+0x18], R2 ;  /* 0x00001802ff007988 */ /* 0x000fe80008000a15 */
[----:B------:R-:W1:Y:S01]  /*bfb0*/  LDS R12, [UR21+0x1c] ;  /* 0x00001c15ff0c7984 */ /* 0x000e620008000800 */
[----:B------:R-:W-:-:S05]  /*bfc0*/  IMAD.SHL.U32 R4, R4, 0x2, RZ ;  /* 0x0000000204047824 */ /* 0x000fca00078e00ff */
[----:B------:R-:W-:Y:S01]  /*bfd0*/  LOP3.LUT R5, R4, 0xfffffffe, RZ, 0xc0, !PT ;  /* 0xfffffffe04057812 */ /* 0x000fe200078ec0ff */
[----:B--2---:R-:W-:-:S03]  /*bfe0*/  VIADD R9, R14, 0xffffffff ;  /* 0xffffffff0e097836 */ /* 0x004fc60000000000 */
[----:B------:R-:W-:Y:S01]  /*bff0*/  SHF.R.U64 R5, R5, 0x4, R24 ;  /* 0x0000000405057819 */ /* 0x000fe20000001218 */
[----:B------:R2:W-:Y:S04]  /*c000*/  STS [UR21+0x10], R2 ;  /* 0x00001002ff007988 */ /* 0x0005e80008000815 */
[----:B------:R2:W-:Y:S04]  /*c010*/  STS.128 [UR21+0x20], R8 ;  /* 0x00002008ff007988 */ /* 0x0005e80008000c15 */
[----:B------:R2:W-:Y:S04]  /*c020*/  STS [UR21+0xc], R5 ;  /* 0x00000c05ff007988 */ /* 0x0005e80008000815 */
[----:B------:R2:W-:Y:S04]  /*c030*/  STS [UR21+0x14], R2 ;  /* 0x00001402ff007988 */ /* 0x0005e80008000815 */
[----:B------:R-:W-:Y:S01]  /*c040*/  STS [UR21+0x30], RZ ;  /* 0x000030ffff007988 */ /* 0x000fe20008000815 */
[----:B-1----:R-:W-:-:S05]  /*c050*/  LOP3.LUT R4, R12, 0xf000, RZ, 0xb8, !PT ;  /* 0x0000f0000c047812 */ /* 0x002fca00078eb8ff */
[----:B------:R2:W-:Y:S02]  /*c060*/  STS [UR21+0x1c], R4 ;  /* 0x00001c04ff007988 */ /* 0x0005e40008000815 */
.L_x_218:
[----:B------:R-:W-:Y:S05]  /*c070*/  BSYNC B1 ;  /* 0x0000000000017941 */ /* 0x000fea0003800000 */
.L_x_217:
[----:B------:R-:W-:-:S03]  /*c080*/  UMOV UR4, 0xffffffff ;  /* 0xffffffff00047882 */ /* 0x000fc60000000000 */
[----:B------:R-:W-:Y:S05]  /*c090*/  BRA.DIV UR4, `(.L_x_219) ;  /* 0x0000003204b47947 */ /* 0x000fea000b800000 */
[----:B------:R-:W-:Y:S01]  /*c0a0*/  ELECT P6, URZ, PT ;  /* 0x00000000003f782f */ /* 0x000fe200038c0000 */
[----:B------:R-:W-:-:S12]  /*c0b0*/  NOP ;  /* 0x0000000000007918 */ /* 0x000fd80000000000 */
.L_x_302:
[----:B-12---:R-:W1:Y:S02]  /*c0c0*/  S2R R2, SR_LANEID ;  /* 0x0000000000027919 */ /* 0x006e640000000000 */
[----:B-1----:R-:W-:-:S04]  /*c0d0*/  SHF.L.U32 R8, R2, 0x2, RZ ;  /* 0x0000000202087819 */ /* 0x002fc800000006ff */
[C---:B------:R-:W-:Y:S01]  /*c0e0*/  IADD3 R4, P0, R8.reuse, UR12, RZ ;  /* 0x0000000c08047c10 */ /* 0x040fe2000ff1e0ff */
[----:B------:R1:W2:Y:S01]  /*c0f0*/  LDS R9, [R8+UR20] ;  /* 0x0000001408097984 */ /* 0x0002a20008000800 */
[----:B------:R-:W-:-:S03]  /*c100*/  IADD3 R2, P2, R8, UR14, RZ ;  /* 0x0000000e08027c10 */ /* 0x000fc6000ff5e0ff */
[----:B------:R1:W3:Y:S01]  /*c110*/  LDS R11, [R8+UR20+0x80] ;  /* 0x00008014080b7984 */ /* 0x0002e20008000800 */
[----:B------:R-:W-:Y:S09]  /*c120*/  @!P6 BRA `(.L_x_220) ;  /* 0x000000000008e947 */ /* 0x000ff20003800000 */
[----:B------:R0:W-:Y:S01]  /*c130*/  UTMACMDFLUSH ;  /* 0x00000000000079b7 */ /* 0x0001e20000000000 */
[----:B------:R-:W-:-:S04]  /*c140*/  DEPBAR.LE SB0, 0x0 ;  /* 0x000080000000791a */ /* 0x000fc80000000000 */
.L_x_220:
[----:B------:R-:W-:Y:S01]  /*c150*/  IMAD.X R5, RZ, RZ, UR13, P0 ;  /* 0x0000000dff057e24 */ /* 0x000fe200080e06ff */
[----:B------:R-:W-:Y:S05]  /*c160*/  WARPSYNC.ALL ;  /* 0x0000000000007948 */ /* 0x000fea0003800000 */
[----:B------:R-:W-:Y:S01]  /*c170*/  IMAD.X R3, RZ, RZ, UR15, P2 ;  /* 0x0000000fff037e24 */ /* 0x000fe200090e06ff */
[----:B--2---:R2:W5:Y:S04]  /*c180*/  ATOMG.E.EXCH.STRONG.GPU PT, RZ, [R4], R9 ;  /* 0x0000000904ff73a8 */ /* 0x00456800041ee100 */
[----:B---3--:R2:W5:Y:S01]  /*c190*/  ATOMG.E.EXCH.STRONG.GPU PT, RZ, [R2], R11 ;  /* 0x0000000b02ff73a8 */ /* 0x00856200041ee100 */
[----:B------:R-:W-:-:S07]  /*c1a0*/  IMAD.MOV.U32 R18, RZ, RZ, R6 ;  /* 0x000000ffff127224 */ /* 0x000fce00078e0006 */
.L_x_215:
[----:B------:R-:W-:Y:S01]  /*c1b0*/  ISETP.NE.AND P2, PT, R7, RZ, PT ;  /* 0x000000ff0700720c */ /* 0x000fe20003f45270 */
[----:B------:R-:W-:Y:S01]  /*c1c0*/  VIADD R21, R21, 0x1 ;  /* 0x0000000115157836 */ /* 0x000fe20000000000 */
[----:B--2---:R-:W-:Y:S02]  /*c1d0*/  SEL R3, RZ, 0x1, !P1 ;  /* 0x00000001ff037807 */ /* 0x004fe40004800000 */
[----:B-1----:R-:W-:Y:S02]  /*c1e0*/  PRMT R2, RZ, 0x7610, R2 ;  /* 0x00007610ff027816 */ /* 0x002fe40000000002 */
[----:B------:R-:W-:-:S04]  /*c1f0*/  ISETP.NE.AND P0, PT, R21, 0x8, PT ;  /* 0x000000081500780c */ /* 0x000fc80003f05270 */
[----:B------:R-:W-:Y:S02]  /*c200*/  SEL R5, RZ, 0x1, P0 ;  /* 0x00000001ff057807 */ /* 0x000fe40000000000 */
[----:B------:R-:W-:Y:S02]  /*c210*/  SEL R21, R21, RZ, P0 ;  /* 0x000000ff15157207 */ /* 0x000fe40000000000 */
[----:B------:R-:W-:Y:S01]  /*c220*/  LOP3.LUT R22, R22, R5, RZ, 0x3c, !PT ;  /* 0x0000000516167212 */ /* 0x000fe200078e3cff */
[----:B------:R-:W-:Y:S06]  /*c230*/  @P2 BRA `(.L_x_221) ;  /* 0xfffffff000842947 */ /* 0x000fec000383ffff */
[----:B------:R-:W-:Y:S05]  /*c240*/  BSYNC B0 ;  /* 0x0000000000007941 */ /* 0x000fea0003800000 */
.L_x_202:
[----:B------:R-:W-:-:S03]  /*c250*/  UMOV UR4, 0xffffffff ;  /* 0xffffffff00047882 */ /* 0x000fc60000000000 */
[----:B------:R-:W-:Y:S05]  /*c260*/  BRA.DIV UR4, `(.L_x_222) ;  /* 0x0000003204707947 */ /* 0x000fea000b800000 */
[----:B-----5:R-:W-:-:S13]  /*c270*/  ELECT P6, URZ, PT ;  /* 0x00000000003f782f */ /* 0x020fda00038c0000 */
.L_x_305:
[----:B------:R-:W-:Y:S04]  /*c280*/  BSSY B0, `(.L_x_223) ;  /* 0x000002a000007945 */ /* 0x000fe80003800000 */
[----:B------:R-:W-:Y:S05]  /*c290*/  @!P6 BRA `(.L_x_224) ;  /* 0x0000000000a0e947 */ /* 0x000fea0003800000 */
[----:B------:R-:W-:-:S04]  /*c2a0*/  ULOP3.LUT UR4, UR53, 0x2, URZ, 0xfc, !UPT ;  /* 0x0000000235047892 */ /* 0x000fc8000f8efc3f */
[----:B------:R-:W-:-:S06]  /*c2b0*/  UISETP.NE.AND UP0, UPT, UR4, 0x3, UPT ;  /* 0x000000030400788c */ /* 0x000fcc000bf05270 */
[----:B------:R-:W-:-:S13]  /*c2c0*/  PLOP3.LUT P0, PT, PT, PT, UP0, 0x80, 0x0 ;  /* 0x000000000000781c */ /* 0x000fda0003f0f008 */
[----:B------:R-:W-:Y:S05]  /*c2d0*/  @!P0 BRA `(.L_x_225) ;  /* 0x0000000000048947 */ /* 0x000fea0003800000 */
[----:B------:R-:W-:Y:S01]  /*c2e0*/  BPT.TRAP 0x1 ;  /* 0x000000040000795c */ /* 0x000fe20000300000 */
.L_x_225:
[----:B------:R-:W-:Y:S01]  /*c2f0*/  IMAD.U32 R3, RZ, RZ, UR18 ;  /* 0x00000012ff037e24 */ /* 0x000fe2000f8e00ff */
[----:B------:R-:W-:-:S03]  /*c300*/  SHF.L.U32 R2, R20, 0x1f, RZ ;  /* 0x0000001f14027819 */ /* 0x000fc600000006ff */
[----:B------:R-:W-:-:S04]  /*c310*/  VIADD R3, R3, 0x384a0 ;  /* 0x000384a003037836 */ /* 0x000fc80000000000 */
[C---:B------:R-:W-:Y:S02]  /*c320*/  IMAD R7, R0.reuse, 0x8, R3 ;  /* 0x0000000800077824 */ /* 0x040fe400078e0203 */
[----:B------:R-:W-:Y:S02]  /*c330*/  VIADD R0, R0, 0x1 ;  /* 0x0000000100007836 */ /* 0x000fe40000000000 */
[----:B------:R-:W1:Y:S03]  /*c340*/  SYNCS.PHASECHK.TRANS64.TRYWAIT P0, [R7+URZ], R2 ;  /* 0x00000002070075a7 */ /* 0x000e66000800017f */
[----:B------:R-:W-:-:S04]  /*c350*/  ISETP.NE.AND P1, PT, R0, 0x4, PT ;  /* 0x000000040000780c */ /* 0x000fc80003f25270 */
[----:B------:R-:W-:Y:S02]  /*c360*/  SEL R5, RZ, 0x1, P1 ;  /* 0x00000001ff057807 */ /* 0x000fe40000800000 */
[----:B------:R-:W-:Y:S02]  /*c370*/  SEL R0, R0, RZ, P1 ;  /* 0x000000ff00007207 */ /* 0x000fe40000800000 */
[----:B------:R-:W-:-:S03]  /*c380*/  LOP3.LUT R5, R20, R5, RZ, 0x3c, !PT ;  /* 0x0000000514057212 */ /* 0x000fc600078e3cff */
[----:B------:R-:W-:Y:S01]  /*c390*/  IMAD R9, R0, 0x8, R3 ;  /* 0x0000000800097824 */ /* 0x000fe200078e0203 */
[----:B------:R-:W-:Y:S01]  /*c3a0*/  SHF.L.U32 R4, R5, 0x1f, RZ ;  /* 0x0000001f05047819 */ /* 0x000fe200000006ff */
[----:B-1----:R-:W-:Y:S06]  /*c3b0*/  @!P0 BRA `(.L_x_226) ;  /* 0x00000030003c8947 */ /* 0x002fec0003800000 */
.L_x_306:
[----:B------:R-:W2:Y:S01]  /*c3c0*/  SYNCS.PHASECHK.TRANS64.TRYWAIT P0, [R9+URZ], R4 ;  /* 0x00000004090075a7 */ /* 0x000ea2000800017f */
[----:B------:R-:W-:-:S05]  /*c3d0*/  VIADD R0, R0, 0x1 ;  /* 0x0000000100007836 */ /* 0x000fca0000000000 */
[----:B------:R-:W-:-:S04]  /*c3e0*/  ISETP.NE.AND P1, PT, R0, 0x4, PT ;  /* 0x000000040000780c */ /* 0x000fc80003f25270 */
[----:B-1----:R-:W-:Y:S02]  /*c3f0*/  SEL R2, RZ, 0x1, P1 ;  /* 0x00000001ff027807 */ /* 0x002fe40000800000 */
[----:B------:R-:W-:Y:S02]  /*c400*/  SEL R0, R0, RZ, P1 ;  /* 0x000000ff00007207 */ /* 0x000fe40000800000 */
[----:B------:R-:W-:-:S03]  /*c410*/  LOP3.LUT R7, R5, R2, RZ, 0x3c, !PT ;  /* 0x0000000205077212 */ /* 0x000fc600078e3cff */
[----:B------:R-:W-:Y:S01]  /*c420*/  IMAD R6, R0, 0x8, R3 ;  /* 0x0000000800067824 */ /* 0x000fe200078e0203 */
[----:B------:R-:W-:Y:S01]  /*c430*/  SHF.L.U32 R5, R7, 0x1f, RZ ;  /* 0x0000001f07057819 */ /* 0x000fe200000006ff */
[----:B--2---:R-:W-:Y:S06]  /*c440*/  @!P0 BRA `(.L_x_227) ;  /* 0x00000030002c8947 */ /* 0x004fec0003800000 */
.L_x_307:
[----:B------:R-:W2:Y:S01]  /*c450*/  SYNCS.PHASECHK.TRANS64.TRYWAIT P0, [R6+URZ], R5 ;  /* 0x00000005060075a7 */ /* 0x000ea2000800017f */
[----:B------:R-:W-:-:S05]  /*c460*/  VIADD R0, R0, 0x1 ;  /* 0x0000000100007836 */ /* 0x000fca0000000000 */
[----:B------:R-:W-:-:S04]  /*c470*/  ISETP.NE.AND P1, PT, R0, 0x4, PT ;  /* 0x000000040000780c */ /* 0x000fc80003f25270 */
[----:B------:R-:W-:Y:S02]  /*c480*/  SEL R2, RZ, 0x1, P1 ;  /* 0x00000001ff027807 */ /* 0x000fe40000800000 */
[----:B------:R-:W-:Y:S02]  /*c490*/  SEL R0, R0, RZ, P1 ;  /* 0x000000ff00007207 */ /* 0x000fe40000800000 */
[----:B------:R-:W-:Y:S01]  /*c4a0*/  LOP3.LUT R2, R7, R2, RZ, 0x3c, !PT ;  /* 0x0000000207027212 */ /* 0x000fe200078e3cff */
[----:B--2---:R-:W-:Y:S06]  /*c4b0*/  @!P0 BRA `(.L_x_228) ;  /* 0x0000003000248947 */ /* 0x004fec0003800000 */
.L_x_308:
[----:B------:R-:W-:Y:S02]  /*c4c0*/  LEA R3, R0, R3, 0x3 ;  /* 0x0000000300037211 */ /* 0x000fe400078e18ff */
[----:B------:R-:W-:-:S07]  /*c4d0*/  SHF.L.U32 R0, R2, 0x1f, RZ ;  /* 0x0000001f02007819 */ /* 0x000fce00000006ff */
.L_x_229:
[----:B---3--:R3:W4:Y:S02]  /*c4e0*/  SYNCS.PHASECHK.TRANS64.TRYWAIT P0, [R3+URZ], R0 ;  /* 0x00000000030075a7 */ /* 0x008724000800017f */
[----:B----4-:R-:W-:Y:S05]  /*c4f0*/  @!P0 NANOSLEEP.SYNCS 0x989680 ;  /* 0x009896800000895d */ /* 0x010fea0003900000 */
[----:B------:R-:W4:Y:S02]  /*c500*/  @!P0 SYNCS.PHASECHK.TRANS64 P0, [R3+URZ], R0 ;  /* 0x00000000030085a7 */ /* 0x000f24000800007f */
[----:B----4-:R-:W-:Y:S05]  /*c510*/  @!P0 BRA `(.L_x_229) ;  /* 0xfffffffc00f08947 */ /* 0x010fea000383ffff */
.L_x_224:
[----:B------:R-:W-:Y:S05]  /*c520*/  BSYNC B0 ;  /* 0x0000000000007941 */ /* 0x000fea0003800000 */
.L_x_223:
[----:B------:R-:W-:Y:S05]  /*c530*/  EXIT ;  /* 0x000000000000794d */ /* 0x000fea0003800000 */
.L_x_115:
[----:B------:R-:W-:Y:S01]  /*c540*/  PLOP3.LUT P1, PT, PT, PT, UP3, 0x80, 0x0 ;  /* 0x000000000000781c */ /* 0x000fe20003f2f038 */
[----:B------:R-:W-:Y:S01]  /*c550*/  ULDC UR19, c[0x0][0x14] ;  /* 0x0000050000137ab9 */ /* 0x000fe20000000800 */
[----:B------:R-:W-:Y:S01]  /*c560*/  ULDC UR20, c[0x0][0x10] ;  /* 0x0000040000147ab9 */ /* 0x000fe20000000800 */
[----:B------:R-:W-:Y:S01]  /*c570*/  ULDC.64 UR12, c[0x0][0x8c8] ;  /* 0x00023200000c7ab9 */ /* 0x000fe20000000a00 */
[----:B------:R-:W-:Y:S01]  /*c580*/  P2R R0, PR, RZ, 0x2 ;  /* 0x00000002ff007803 */ /* 0x000fe20000000000 */
[----:B------:R-:W-:Y:S01]  /*c590*/  UIMAD.WIDE.U32 UR20, UR41, UR20, URZ ;  /* 0x00000014291472a5 */ /* 0x000fe2000f8e003f */
[----:B------:R-:W-:Y:S01]  /*c5a0*/  IMAD.MOV.U32 R16, RZ, RZ, RZ ;  /* 0x000000ffff107224 */ /* 0x000fe200078e00ff */
[----:B------:R-:W-:Y:S01]  /*c5b0*/  ULDC.64 UR14, c[0x0][0x8e0] ;  /* 0x00023800000e7ab9 */ /* 0x000fe20000000a00 */
[----:B------:R-:W-:Y:S01]  /*c5c0*/  ULDC UR24, c[0x0][0x904] ;  /* 0x0002410000187ab9 */ /* 0x000fe20000000800 */
[----:B------:R-:W-:Y:S01]  /*c5d0*/  UMOV UR22, 0xffffffff ;  /* 0xffffffff00167882 */ /* 0x000fe20000000000 */
[----:B------:R-:W-:-:S02]  /*c5e0*/  UIADD3 UR11, UP1, UR12, -0x1, URZ ;  /* 0xffffffff0c0b7890 */ /* 0x000fc4000ff3e03f */
[----:B------:R-:W-:Y:S01]  /*c5f0*/  UIADD3 UR12, UP2, UR14, -0x1, URZ ;  /* 0xffffffff0e0c7890 */ /* 0x000fe2000ff5e03f */
[----:B------:R-:W1:Y:S01]  /*c600*/  @P1 S2R R0, SR_CTAID.Y ;  /* 0x0000000000001919 */ /* 0x000e620000002600 */
[----:B------:R-:W-:Y:S02]  /*c610*/  USHF.L.U32 UR25, UR22, UR24, URZ ;  /* 0x0000001816197299 */ /* 0x000fe4000800063f */
[----:B------:R-:W-:Y:S02]  /*c620*/  UIMAD.WIDE.U32 UR22, UR20, UR19, URZ ;  /* 0x00000013141672a5 */ /* 0x000fe4000f8e003f */
[----:B------:R-:W-:Y:S01]  /*c630*/  UIMAD UR21, UR21, UR19, URZ ;  /* 0x00000013151572a4 */ /* 0x000fe2000f8e023f */
[----:B------:R-:W-:Y:S01]  /*c640*/  ULDC UR18, c[0x0][0x8a8] ;  /* 0x00022a0000127ab9 */ /* 0x000fe20000000800 */
[----:B------:R-:W-:Y:S01]  /*c650*/  UMOV UR26, 0x1 ;  /* 0x00000001001a7882 */ /* 0x000fe20000000000 */
[----:B------:R-:W-:Y:S02]  /*c660*/  UIADD3.X UR14, UR15, -0x1, URZ, UP2, !UPT ;  /* 0xffffffff0f0e7890 */ /* 0x000fe400097fe43f */
[----:B------:R-:W-:-:S02]  /*c670*/  UIADD3.X UR13, UR13, -0x1, URZ, UP1, !UPT ;  /* 0xffffffff0d0d7890 */ /* 0x000fc40008ffe43f */
[----:B------:R-:W-:Y:S02]  /*c680*/  ULOP3.LUT UR15, UR54, 0x2, URZ, 0xfc, !UPT ;  /* 0x00000002360f7892 */ /* 0x000fe4000f8efc3f */
[----:B------:R-:W-:Y:S02]  /*c690*/  UIADD3 UR16, UR8, -0x1, URZ ;  /* 0xffffffff08107890 */ /* 0x000fe4000fffe03f */
[----:B------:R-:W-:Y:S02]  /*c6a0*/  UIADD3 UR17, UR7, -0x1, URZ ;  /* 0xffffffff07117890 */ /* 0x000fe4000fffe03f */
[----:B------:R-:W-:Y:S02]  /*c6b0*/  UIADD3 UR18, UR18, -0x1, URZ ;  /* 0xffffffff12127890 */ /* 0x000fe4000fffe03f */
[----:B------:R-:W-:Y:S02]  /*c6c0*/  USHF.L.U32 UR19, UR26, UR24, URZ ;  /* 0x000000181a137299 */ /* 0x000fe4000800063f */
[----:B------:R-:W-:-:S02]  /*c6d0*/  ULOP3.LUT UR20, URZ, UR25, URZ, 0x33, !UPT ;  /* 0x000000193f147292 */ /* 0x000fc4000f8e333f */
[----:B------:R-:W-:Y:S01]  /*c6e0*/  UIADD3 UR21, UR23, UR21, URZ ;  /* 0x0000001517157290 */ /* 0x000fe2000fffe03f */
[----:B-1----:R-:W-:Y:S01]  /*c6f0*/  @P1 R2UR UR40, R0 ;  /* 0x00000000002812ca */ /* 0x002fe200000e0000 */
[----:B------:R-:W-:-:S14]  /*c700*/  IMAD.MOV.U32 R0, RZ, RZ, 0x1 ;  /* 0x00000001ff007424 */ /* 0x000fdc00078e00ff */
.L_x_250:
[----:B------:R-:W1:Y:S01]  /*c710*/  LDC.64 R2, c[0x0][0x8f8] ;  /* 0x00023e00ff027b82 */ /* 0x000e620000000a00 */
[----:B------:R-:W-:Y:S01]  /*c720*/  UIADD3 UR10, UP1, UR10, UR22, URZ ;  /* 0x000000160a0a7290 */ /* 0x000fe2000ff3e03f */
[----:B------:R-:W-:Y:S01]  /*c730*/  ISETP.NE.AND P2, PT, R21, RZ, PT ;  /* 0x000000ff1500720c */ /* 0x000fe20003f45270 */
[----:B------:R-:W-:Y:S01]  /*c740*/  UMOV UR24, 0xffffffff ;  /* 0xffffffff00187882 */ /* 0x000fe20000000000 */
[----:B------:R-:W-:Y:S01]  /*c750*/  UMOV UR25, 0xffffffff ;  /* 0xffffffff00197882 */ /* 0x000fe20000000000 */
[----:B------:R-:W-:Y:S01]  /*c760*/  UIADD3.X UR9, UR9, UR21, URZ, UP1, !UPT ;  /* 0x0000001509097290 */ /* 0x000fe20008ffe43f */
[----:B------:R-:W-:Y:S01]  /*c770*/  IMAD.MOV.U32 R15, RZ, RZ, RZ ;  /* 0x000000ffff0f7224 */ /* 0x000fe200078e00ff */
[----:B------:R-:W-:Y:S01]  /*c780*/  UMOV UR26, 0xffffffff ;  /* 0xffffffff001a7882 */ /* 0x000fe20000000000 */
[----:B-1----:R-:W-:-:S03]  /*c790*/  ISETP.LE.U32.AND P1, PT, R2, UR10, PT ;  /* 0x0000000a02007c0c */ /* 0x002fc6000bf23070 */
[----:B------:R-:W-:-:S05]  /*c7a0*/  IMAD.U32 R2, RZ, RZ, UR9 ;  /* 0x00000009ff027e24 */ /* 0x000fca000f8e00ff */
[----:B------:R-:W-:-:S13]  /*c7b0*/  ISETP.GE.U32.AND.EX P1, PT, R2, R3, PT, P1 ;  /* 0x000000030200720c */ /* 0x000fda0003f26110 */
[----:B---345:R-:W-:Y:S05]  /*c7c0*/  @P2 BRA P1, `(.L_x_230) ;  /* 0x0000001800402947 */ /* 0x038fea0000800000 */
[----:B------:R-:W-:-:S04]  /*c7d0*/  IADD3 R2, P2, R6, UR5, RZ ;  /* 0x0000000506027c10 */ /* 0x000fc8000ff5e0ff */
[----:B------:R-:W-:Y:S02]  /*c7e0*/  ISETP.GT.U32.AND P1, PT, R2, UR10, PT ;  /* 0x0000000a02007c0c */ /* 0x000fe4000bf24070 */
[----:B------:R-:W-:-:S04]  /*c7f0*/  IADD3.X R2, R7, UR4, RZ, P2, !PT ;  /* 0x0000000407027c10 */ /* 0x000fc800097fe4ff */
[----:B------:R-:W-:-:S13]  /*c800*/  ISETP.GT.U32.AND.EX P1, PT, R2, UR9, PT, P1 ;  /* 0x0000000902007c0c */ /* 0x000fda000bf24110 */
[----:B------:R-:W-:Y:S05]  /*c810*/  @P1 BRA `(.L_x_231) ;  /* 0x0000001400201947 */ /* 0x000fea0003800000 */
[----:B------:R-:W-:Y:S01]  /*c820*/  VIADD R12, R9, UR6 ;  /* 0x00000006090c7c36 */ /* 0x000fe20008000000 */
[----:B------:R-:W-:Y:S01]  /*c830*/  ULDC UR24, c[0x0][0x910] ;  /* 0x0002440000187ab9 */ /* 0x000fe20000000800 */
[----:B------:R-:W-:Y:S02]  /*c840*/  IMAD.MOV.U32 R23, RZ, RZ, R8 ;  /* 0x000000ffff177224 */ /* 0x000fe400078e0008 */
[----:B------:R-:W-:Y:S02]  /*c850*/  VIADD R13, R12, 0x20 ;  /* 0x000000200c0d7836 */ /* 0x000fe40000000000 */
[----:B------:R-:W-:-:S03]  /*c860*/  IMAD.MOV.U32 R14, RZ, RZ, R10 ;  /* 0x000000ffff0e7224 */ /* 0x000fc600078e000a */
[----:B------:R-:W-:-:S13]  /*c870*/  ISETP.GE.AND P1, PT, R13, UR24, PT ;  /* 0x000000180d007c0c */ /* 0x000fda000bf26270 */
[----:B------:R-:W1:Y:S01]  /*c880*/  @!P1 LDC.64 R2, c[0x0][0x918] ;  /* 0x00024600ff029b82 */ /* 0x000e620000000a00 */
[----:B------:R-:W-:Y:S01]  /*c890*/  @!P1 VIADD R7, R12, 0x20 ;  /* 0x000000200c079836 */ /* 0x000fe20000000000 */
[----:B------:R-:W-:Y:S01]  /*c8a0*/  BSSY B0, `(.L_x_232) ;  /* 0x0000064000007945 */ /* 0x000fe20003800000 */
[----:B------:R-:W-:Y:S02]  /*c8b0*/  IMAD.MOV.U32 R6, RZ, RZ, 0x7fffffff ;  /* 0x7fffffffff067424 */ /* 0x000fe400078e00ff */
[----:B-1----:R-:W-:-:S05]  /*c8c0*/  @!P1 IMAD.WIDE R2, R7, 0xc, R2 ;  /* 0x0000000c07029825 */ /* 0x002fca00078e0202 */
[----:B------:R1:W5:Y:S04]  /*c8d0*/  @!P1 LDG.E R8, desc[UR58][R2.64] ;  /* 0x0000003a02089981 */ /* 0x000368000c1e1900 */
[----:B------:R1:W5:Y:S01]  /*c8e0*/  @!P1 LDG.E R10, desc[UR58][R2.64+0x4] ;  /* 0x0000043a020a9981 */ /* 0x000362000c1e1900 */
[----:B------:R-:W-:Y:S01]  /*c8f0*/  ISETP.GE.AND P1, PT, R12, UR24, PT ;  /* 0x000000180c007c0c */ /* 0x000fe2000bf26270 */
[----:B------:R-:W-:-:S12]  /*c900*/  IMAD.MOV.U32 R7, RZ, RZ, RZ ;  /* 0x000000ffff077224 */ /* 0x000fd800078e00ff */
[----:B-1----:R-:W-:Y:S05]  /*c910*/  @P1 BRA `(.L_x_233) ;  /* 0x0000000400701947 */ /* 0x002fea0003800000 */
[----:B------:R-:W-:Y:S01]  /*c920*/  IABS R7, R20 ;  /* 0x0000001400077213 */ /* 0x000fe20000000000 */
[----:B------:R-:W-:Y:S01]  /*c930*/  ULDC UR25, c[0x0][0x8f0] ;  /* 0x00023c0000197ab9 */ /* 0x000fe20000000800 */
[----:B------:R-:W-:Y:S02]  /*c940*/  IABS R6, R11 ;  /* 0x0000000b00067213 */ /* 0x000fe40000000000 */
[----:B------:R-:W1:Y:S01]  /*c950*/  I2F.RP R3, R7 ;  /* 0x0000000700037306 */ /* 0x000e620000209400 */
[----:B------:R-:W-:Y:S02]  /*c960*/  PLOP3.LUT P3, PT, PT, PT, UP0, 0x80, 0x0 ;  /* 0x000000000000781c */ /* 0x000fe40003f6f008 */
[C---:B------:R-:W-:Y:S02]  /*c970*/  IADD3 R22, P2, R14.reuse, UR12, RZ ;  /* 0x0000000c0e167c10 */ /* 0x040fe4000ff5e0ff */
[C---:B------:R-:W-:Y:S02]  /*c980*/  IADD3 R19, P1, R23.reuse, UR11, RZ ;  /* 0x0000000b17137c10 */ /* 0x040fe4000ff3e0ff */
[----:B------:R-:W-:Y:S01]  /*c990*/  LEA.HI.X.SX32 R25, R14, UR14, 0x1, P2 ;  /* 0x0000000e0e197c11 */ /* 0x000fe200090f0eff */
[----:B------:R-:W3:Y:S01]  /*c9a0*/  I2F.RP R2, R6 ;  /* 0x0000000600027306 */ /* 0x000ee20000209400 */
[----:B------:R-:W-:-:S07]  /*c9b0*/  LEA.HI.X.SX32 R24, R23, UR13, 0x1, P1 ;  /* 0x0000000d17187c11 */ /* 0x000fce00088f0eff */
[----:B-1----:R-:W1:Y:S08]  /*c9c0*/  MUFU.RCP R3, R3 ;  /* 0x0000000300037308 */ /* 0x002e700000001000 */
[----:B---3--:R-:W3:Y:S01]  /*c9d0*/  MUFU.RCP R2, R2 ;  /* 0x0000000200027308 */ /* 0x008ee20000001000 */
[----:B-1----:R-:W-:-:S07]  /*c9e0*/  VIADD R17, R3, 0xffffffe ;  /* 0x0ffffffe03117836 */ /* 0x002fce0000000000 */
[----:B------:R-:W1:Y:S01]  /*c9f0*/  F2I.FTZ.U32.TRUNC.NTZ R17, R17 ;  /* 0x0000001100117305 */ /* 0x000e62000021f000 */
[----:B---3--:R-:W-:-:S07]  /*ca00*/  IADD3 R15, R2, 0xffffffe, RZ ;  /* 0x0ffffffe020f7810 */ /* 0x008fce0007ffe0ff */
[----:B------:R-:W3:Y:S01]  /*ca10*/  F2I.FTZ.U32.TRUNC.NTZ R15, R15 ;  /* 0x0000000f000f7305 */ /* 0x000ee2000021f000 */
[----:B-1----:R-:W-:Y:S02]  /*ca20*/  IMAD.MOV R18, RZ, RZ, -R17 ;  /* 0x000000ffff127224 */ /* 0x002fe400078e0a11 */
[----:B---3--:R-:W-:Y:S01]  /*ca30*/  IMAD.MOV R14, RZ, RZ, -R15 ;  /* 0x000000ffff0e7224 */ /* 0x008fe200078e0a0f */
[----:B------:R-:W-:Y:S06]  /*ca40*/  @!P3 BRA `(.L_x_234) ;  /* 0x000000000034b947 */ /* 0x000fec0003800000 */
[----:B------:R-:W-:Y:S01]  /*ca50*/  ULDC UR6, c[0x0][0x8dc] ;  /* 0x0002370000067ab9 */ /* 0x000fe20000000800 */
[----:B------:R-:W-:Y:S01]  /*ca60*/  ULDC.64 UR26, c[0x0][0x8d0] ;  /* 0x00023400001a7ab9 */ /* 0x000fe20000000a00 */
[----:B------:R-:W-:-:S05]  /*ca70*/  IADD3 R3, P1, R19, UR6, RZ ;  /* 0x0000000613037c10 */ /* 0x000fca000ff3e0ff */
[----:B------:R-:W-:-:S04]  /*ca80*/  IMAD.X R19, RZ, RZ, R24, P1 ;  /* 0x000000ffff137224 */ /* 0x000fc800008e0618 */
[----:B------:R-:W-:-:S04]  /*ca90*/  IMAD.WIDE.U32 R4, R19, UR26, RZ ;  /* 0x0000001a13047c25 */ /* 0x000fc8000f8e00ff */
[----:B------:R-:W-:-:S04]  /*caa0*/  IMAD.WIDE.U32 R4, P1, R3, UR27, R4 ;  /* 0x0000001b03047c25 */ /* 0x000fc8000f820004 */
[----:B------:R-:W-:-:S04]  /*cab0*/  IMAD.WIDE.U32 R2, R3, UR26, RZ ;  /* 0x0000001a03027c25 */ /* 0x000fc8000f8e00ff */
[----:B------:R-:W-:Y:S01]  /*cac0*/  IMAD.MOV.U32 R2, RZ, RZ, R5 ;  /* 0x000000ffff027224 */ /* 0x000fe200078e0005 */
[----:B------:R-:W-:Y:S01]  /*cad0*/  IADD3 RZ, P2, R3, R4, RZ ;  /* 0x0000000403ff7210 */ /* 0x000fe20007f5e0ff */
[----:B------:R-:W-:-:S04]  /*cae0*/  IMAD.X R3, RZ, RZ, RZ, P1 ;  /* 0x000000ffff037224 */ /* 0x000fc800008e06ff */
[----:B------:R-:W-:-:S04]  /*caf0*/  IMAD.WIDE.U32.X R2, R19, UR27, R2, P2 ;  /* 0x0000001b13027c25 */ /* 0x000fc800090e0402 */
[----:B------:R-:W-:Y:S02]  /*cb00*/  IMAD.MOV.U32 R19, RZ, RZ, R2 ;  /* 0x000000ffff137224 */ /* 0x000fe400078e0002 */
[----:B------:R-:W-:-:S07]  /*cb10*/  IMAD.MOV.U32 R24, RZ, RZ, R3 ;  /* 0x000000ffff187224 */ /* 0x000fce00078e0003 */
.L_x_234:
[----:B------:R-:W-:Y:S05]  /*cb20*/  @!P0 BRA `(.L_x_235) ;  /* 0x0000000000348947 */ /* 0x000fea0003800000 */
        /* <DEDUP_REMOVED lines=13> */
.L_x_235:
[----:B------:R-:W-:Y:S01]  /*cc00*/  MOV R2, RZ ;  /* 0x000000ff00027202 */ /* 0x000fe20000000f00 */
[----:B------:R-:W-:Y:S01]  /*cc10*/  IMAD R18, R18, R7, RZ ;  /* 0x0000000712127224 */ /* 0x000fe200078e02ff */
[----:B------:R-:W-:Y:S01]  /*cc20*/  ULDC UR6, c[0x0][0x8d8] ;  /* 0x0002360000067ab9 */ /* 0x000fe20000000800 */
[----:B------:R-:W-:Y:S01]  /*cc30*/  IMAD.MOV.U32 R3, RZ, RZ, R17 ;  /* 0x000000ffff037224 */ /* 0x000fe200078e0011 */
[----:B------:R-:W-:Y:S01]  /*cc40*/  SHF.R.U64 R22, R22, UR25, R25 ;  /* 0x0000001916167c19 */ /* 0x000fe20008001219 */
[----:B------:R-:W-:Y:S01]  /*cc50*/  IMAD R4, R14, R6, RZ ;  /* 0x000000060e047224 */ /* 0x000fe200078e02ff */
[----:B------:R-:W-:Y:S01]  /*cc60*/  SHF.R.U64 R19, R19, UR6, R24 ;  /* 0x0000000613137c19 */ /* 0x000fe20008001218 */
[----:B------:R-:W-:Y:S01]  /*cc70*/  IMAD.HI.U32 R23, R17, R18, R2 ;  /* 0x0000001211177227 */ /* 0x000fe200078e0002 */
[----:B------:R-:W-:Y:S02]  /*cc80*/  IABS R17, R20 ;  /* 0x0000001400117213 */ /* 0x000fe40000000000 */
[----:B------:R-:W-:Y:S01]  /*cc90*/  PLOP3.LUT P5, PT, PT, PT, UP3, 0x80, 0x0 ;  /* 0x000000000000781c */ /* 0x000fe20003faf038 */
[----:B------:R-:W-:-:S02]  /*cca0*/  IMAD.MOV.U32 R3, RZ, RZ, R15 ;  /* 0x000000ffff037224 */ /* 0x000fc400078e000f */
[----:B------:R-:W-:Y:S02]  /*ccb0*/  VIADD R14, R19, UR16 ;  /* 0x00000010130e7c36 */ /* 0x000fe40008000000 */
[----:B------:R-:W-:Y:S01]  /*ccc0*/  IMAD.HI.U32 R2, R15, R4, R2 ;  /* 0x000000040f027227 */ /* 0x000fe200078e0002 */
[----:B------:R-:W-:Y:S02]  /*ccd0*/  IABS R3, R11 ;  /* 0x0000000b00037213 */ /* 0x000fe40000000000 */
[----:B------:R-:W-:Y:S01]  /*cce0*/  IABS R5, R14 ;  /* 0x0000000e00057213 */ /* 0x000fe20000000000 */
[----:B------:R-:W-:Y:S02]  /*ccf0*/  VIADD R15, R22, UR17 ;  /* 0x00000011160f7c36 */ /* 0x000fe40008000000 */
[----:B------:R-:W-:Y:S02]  /*cd00*/  IMAD.MOV R18, RZ, RZ, -R17 ;  /* 0x000000ffff127224 */ /* 0x000fe400078e0a11 */
[----:B------:R-:W-:Y:S01]  /*cd10*/  IMAD.MOV R17, RZ, RZ, -R3 ;  /* 0x000000ffff117224 */ /* 0x000fe200078e0a03 */
[----:B------:R-:W-:Y:S01]  /*cd20*/  IABS R4, R15 ;  /* 0x0000000f00047213 */ /* 0x000fe20000000000 */
[----:B------:R-:W-:-:S04]  /*cd30*/  IMAD.HI.U32 R2, R2, R5, RZ ;  /* 0x0000000502027227 */ /* 0x000fc800078e00ff */
[----:B------:R-:W-:-:S04]  /*cd40*/  IMAD.HI.U32 R3, R23, R4, RZ ;  /* 0x0000000417037227 */ /* 0x000fc800078e00ff */
[----:B------:R-:W-:Y:S02]  /*cd50*/  IMAD R4, R3, R18, R4 ;  /* 0x0000001203047224 */ /* 0x000fe400078e0204 */
[----:B------:R-:W-:-:S03]  /*cd60*/  IMAD R3, R2, R17, R5 ;  /* 0x0000001102037224 */ /* 0x000fc600078e0205 */
[----:B------:R-:W-:Y:S02]  /*cd70*/  ISETP.GT.U32.AND P2, PT, R7, R4, PT ;  /* 0x000000040700720c */ /* 0x000fe40003f44070 */
[----:B------:R-:W-:-:S11]  /*cd80*/  ISETP.GT.U32.AND P1, PT, R6, R3, PT ;  /* 0x000000030600720c */ /* 0x000fd60003f24070 */
[----:B------:R-:W-:Y:S01]  /*cd90*/  @!P2 IMAD.IADD R4, R4, 0x1, -R7 ;  /* 0x000000010404a824 */ /* 0x000fe200078e0a07 */
[----:B------:R-:W-:Y:S01]  /*cda0*/  ISETP.GE.AND P2, PT, R15, RZ, PT ;  /* 0x000000ff0f00720c */ /* 0x000fe20003f46270 */
[----:B------:R-:W-:Y:S01]  /*cdb0*/  @!P1 IMAD.IADD R3, R3, 0x1, -R6 ;  /* 0x0000000103039824 */ /* 0x000fe200078e0a06 */
[----:B------:R-:W-:Y:S02]  /*cdc0*/  ISETP.GE.AND P1, PT, R14, RZ, PT ;  /* 0x000000ff0e00720c */ /* 0x000fe40003f26270 */
[----:B------:R-:W-:Y:S02]  /*cdd0*/  ISETP.GT.U32.AND P4, PT, R7, R4, PT ;  /* 0x000000040700720c */ /* 0x000fe40003f84070 */
[----:B------:R-:W-:-:S11]  /*cde0*/  ISETP.GT.U32.AND P3, PT, R6, R3, PT ;  /* 0x000000030600720c */ /* 0x000fd60003f64070 */
[----:B------:R-:W-:Y:S01]  /*cdf0*/  @!P4 IMAD.IADD R4, R4, 0x1, -R7 ;  /* 0x000000010404c824 */ /* 0x000fe200078e0a07 */
[----:B------:R-:W-:Y:S01]  /*ce00*/  ISETP.NE.AND P4, PT, RZ, UR7, PT ;  /* 0x00000007ff007c0c */ /* 0x000fe2000bf85270 */
[----:B------:R-:W-:Y:S01]  /*ce10*/  @!P3 IMAD.IADD R3, R3, 0x1, -R6 ;  /* 0x000000010303b824 */ /* 0x000fe200078e0a06 */
[----:B------:R-:W-:Y:S01]  /*ce20*/  ISETP.NE.AND P3, PT, RZ, UR8, PT ;  /* 0x00000008ff007c0c */ /* 0x000fe2000bf65270 */
[----:B------:R-:W-:Y:S02]  /*ce30*/  @!P2 IMAD.MOV R4, RZ, RZ, -R4 ;  /* 0x000000ffff04a224 */ /* 0x000fe400078e0a04 */
[----:B------:R-:W-:-:S08]  /*ce40*/  @!P1 IMAD.MOV R3, RZ, RZ, -R3 ;  /* 0x000000ffff039224 */ /* 0x000fd000078e0a03 */
[----:B------:R-:W-:Y:S02]  /*ce50*/  @!P4 LOP3.LUT R4, RZ, UR7, RZ, 0x33, !PT ;  /* 0x00000007ff04cc12 */ /* 0x000fe4000f8e33ff */
[----:B------:R-:W-:Y:S02]  /*ce60*/  @!P3 LOP3.LUT R3, RZ, UR8, RZ, 0x33, !PT ;  /* 0x00000008ff03bc12 */ /* 0x000fe4000f8e33ff */
[----:B------:R-:W-:-:S03]  /*ce70*/  IADD3 R4, R15, -R4, RZ ;  /* 0x800000040f047210 */ /* 0x000fc60007ffe0ff */
[----:B------:R-:W-:-:S04]  /*ce80*/  IMAD.IADD R3, R14, 0x1, -R3 ;  /* 0x000000010e037824 */ /* 0x000fc800078e0a03 */
[----:B------:R-:W-:Y:S01]  /*ce90*/  IMAD R6, R3, R4, RZ ;  /* 0x0000000403067224 */ /* 0x000fe200078e02ff */
[----:B------:R-:W-:-:S04]  /*cea0*/  SEL R2, R4, R3, !P5 ;  /* 0x0000000304027207 */ /* 0x000fc80006800000 */
[--C-:B------:R-:W-:Y:S01]  /*ceb0*/  SHF.R.S32.HI R5, RZ, 0x1f, R2.reuse ;  /* 0x0000001fff057819 */ /* 0x100fe20000011402 */
[----:B------:R-:W-:Y:S01]  /*cec0*/  IMAD.MOV.U32 R4, RZ, RZ, R2 ;  /* 0x000000ffff047224 */ /* 0x000fe200078e0002 */
[----:B------:R-:W-:-:S07]  /*ced0*/  SHF.R.S32.HI R7, RZ, 0x1f, R6 ;  /* 0x0000001fff077819 */ /* 0x000fce0000011406 */
.L_x_233:
[----:B--2---:R-:W-:Y:S05]  /*cee0*/  BSYNC B0 ;  /* 0x0000000000007941 */ /* 0x004fea0003800000 */
.L_x_232:
[----:B------:R-:W1:Y:S01]  /*cef0*/  SHFL.UP PT, R3, R6, 0x1, RZ ;  /* 0x0420000006037989 */ /* 0x000e6200000e00ff */
[----:B------:R-:W-:-:S03]  /*cf00*/  ISETP.NE.AND P1, PT, R9, RZ, PT ;  /* 0x000000ff0900720c */ /* 0x000fc60003f25270 */
[----:B------:R-:W2:Y:S01]  /*cf10*/  SHFL.UP PT, R2, R7, 0x1, RZ ;  /* 0x0420000007027989 */ /* 0x000ea200000e00ff */
[----:B-1----:R-:W-:Y:S02]  /*cf20*/  SEL R3, R3, RZ, P1 ;  /* 0x000000ff03037207 */ /* 0x002fe40000800000 */
[----:B--2---:R-:W-:Y:S02]  /*cf30*/  SEL R2, R2, RZ, P1 ;  /* 0x000000ff02027207 */ /* 0x004fe40000800000 */
[----:B------:R-:W-:-:S05]  /*cf40*/  IADD3 R18, P2, R3, R6, RZ ;  /* 0x0000000603127210 */ /* 0x000fca0007f5e0ff */
[----:B------:R-:W-:Y:S01]  /*cf50*/  IMAD.X R15, R2, 0x1, R7, P2 ;  /* 0x00000001020f7824 */ /* 0x000fe200010e0607 */
[----:B------:R-:W1:Y:S01]  /*cf60*/  SHFL.UP PT, R3, R18, 0x2, RZ ;  /* 0x0440000012037989 */ /* 0x000e6200000e00ff */
[----:B------:R-:W-:-:S03]  /*cf70*/  ISETP.GE.U32.AND P2, PT, R9, 0x2, PT ;  /* 0x000000020900780c */ /* 0x000fc60003f46070 */
[----:B------:R-:W2:Y:S01]  /*cf80*/  SHFL.UP PT, R2, R15, 0x2, RZ ;  /* 0x044000000f027989 */ /* 0x000ea200000e00ff */
[----:B-1----:R-:W-:-:S04]  /*cf90*/  SEL R3, R3, RZ, P2 ;  /* 0x000000ff03037207 */ /* 0x002fc80001000000 */
[----:B------:R-:W-:Y:S02]  /*cfa0*/  IADD3 R14, P3, R3, R18, RZ ;  /* 0x00000012030e7210 */ /* 0x000fe40007f7e0ff */
[----:B--2---:R-:W-:-:S03]  /*cfb0*/  SEL R2, R2, RZ, P2 ;  /* 0x000000ff02027207 */ /* 0x004fc60001000000 */
[----:B------:R-:W1:Y:S02]  /*cfc0*/  SHFL.UP PT, R3, R14, 0x4, RZ ;  /* 0x048000000e037989 */ /* 0x000e6400000e00ff */
[----:B------:R-:W-:Y:S01]  /*cfd0*/  IMAD.X R17, R2, 0x1, R15, P3 ;  /* 0x0000000102117824 */ /* 0x000fe200018e060f */
[----:B------:R-:W-:-:S04]  /*cfe0*/  ISETP.GE.U32.AND P3, PT, R9, 0x4, PT ;  /* 0x000000040900780c */ /* 0x000fc80003f66070 */
        /* <DEDUP_REMOVED lines=17> */
[----:B--2---:R-:W-:-:S05]  /*d100*/  SEL R2, R2, RZ, P5 ;  /* 0x000000ff02027207 */ /* 0x004fca0002800000 */
[----:B------:R-:W-:Y:S01]  /*d110*/  IMAD.X R22, R2, 0x1, R17, P6 ;  /* 0x0000000102167824 */ /* 0x000fe200030e0611 */
[----:B------:R-:W-:-:S04]  /*d120*/  IADD3 R2, P6, R15, UR5, RZ ;  /* 0x000000050f027c10 */ /* 0x000fc8000ffde0ff */
[----:B------:R-:W-:Y:S02]  /*d130*/  IADD3.X R3, R22, UR4, RZ, P6, !PT ;  /* 0x0000000416037c10 */ /* 0x000fe4000b7fe4ff */
[----:B------:R-:W-:-:S04]  /*d140*/  ISETP.GT.U32.AND P6, PT, R2, UR10, PT ;  /* 0x0000000a02007c0c */ /* 0x000fc8000bfc4070 */
[----:B------:R-:W-:-:S13]  /*d150*/  ISETP.GT.U32.AND.EX P6, PT, R3, UR9, PT, P6 ;  /* 0x0000000903007c0c */ /* 0x000fda000bfc4160 */
[----:B------:R-:W-:-:S04]  /*d160*/  VOTE.ANY R14, PT, P6 ;  /* 0x00000000000e7806 */ /* 0x000fc800030e0100 */
[----:B------:R-:W-:-:S13]  /*d170*/  ISETP.NE.AND P6, PT, R14, RZ, PT ;  /* 0x000000ff0e00720c */ /* 0x000fda0003fc5270 */
[----:B------:R-:W-:Y:S05]  /*d180*/  @P6 BRA `(.L_x_236) ;  /* 0x0000000800746947 */ /* 0x000fea0003800000 */
[----:B------:R-:W-:Y:S01]  /*d190*/  IMAD.MOV.U32 R17, RZ, RZ, R2 ;  /* 0x000000ffff117224 */ /* 0x000fe200078e0002 */
[----:B------:R-:W-:Y:S01]  /*d1a0*/  ULDC UR24, c[0x0][0x910] ;  /* 0x0002440000187ab9 */ /* 0x000fe20000000800 */
[----:B------:R-:W-:Y:S01]  /*d1b0*/  IMAD.MOV.U32 R19, RZ, RZ, R3 ;  /* 0x000000ffff137224 */ /* 0x000fe200078e0003 */
[----:B------:R-:W-:Y:S01]  /*d1c0*/  ULDC UR25, c[0x0][0x8f4] ;  /* 0x00023d0000197ab9 */ /* 0x000fe20000000800 */
[----:B------:R-:W-:Y:S01]  /*d1d0*/  ULDC UR6, c[0x0][0x8dc] ;  /* 0x0002370000067ab9 */ /* 0x000fe20000000800 */
[----:B------:R-:W-:Y:S01]  /*d1e0*/  ULDC UR30, c[0x0][0x8d8] ;  /* 0x00023600001e7ab9 */ /* 0x000fe20000000800 */
[----:B------:R-:W-:Y:S01]  /*d1f0*/  ULDC UR31, c[0x0][0x8f0] ;  /* 0x00023c00001f7ab9 */ /* 0x000fe20000000800 */
[----:B------:R-:W-:Y:S01]  /*d200*/  ULDC.64 UR26, c[0x0][0x8d0] ;  /* 0x00023400001a7ab9 */ /* 0x000fe20000000a00 */
[----:B------:R-:W-:-:S05]  /*d210*/  ULDC.64 UR28, c[0x0][0x8e8] ;  /* 0x00023a00001c7ab9 */ /* 0x000fca0000000a00 */
.L_x_241:
[----:B------:R-:W-:Y:S01]  /*d220*/  IMAD.MOV.U32 R12, RZ, RZ, R13 ;  /* 0x000000ffff0c7224 */ /* 0x000fe200078e000d */
[----:B-----5:R-:W-:Y:S01]  /*d230*/  MOV R14, R8 ;  /* 0x00000008000e7202 */ /* 0x020fe20000000f00 */
[----:B------:R-:W-:Y:S02]  /*d240*/  VIADD R13, R13, 0x20 ;  /* 0x000000200d0d7836 */ /* 0x000fe40000000000 */
[----:B------:R-:W-:-:S03]  /*d250*/  IMAD.MOV.U32 R15, RZ, RZ, R10 ;  /* 0x000000ffff0f7224 */ /* 0x000fc600078e000a */
[----:B------:R-:W-:-:S13]  /*d260*/  ISETP.GE.AND P6, PT, R13, UR24, PT ;  /* 0x000000180d007c0c */ /* 0x000fda000bfc6270 */
[----:B------:R-:W1:Y:S01]  /*d270*/  @!P6 LDC.64 R2, c[0x0][0x918] ;  /* 0x00024600ff02eb82 */ /* 0x000e620000000a00 */
[----:B------:R-:W2:Y:S01]  /*d280*/  SHFL.IDX PT, R19, R19, 0x1f, 0x1f ;  /* 0x03e01f0013137f89 */ /* 0x000ea200000e0000 */
[----:B------:R-:W-:-:S03]  /*d290*/  @!P6 VIADD R7, R12, 0x20 ;  /* 0x000000200c07e836 */ /* 0x000fc60000000000 */
[----:B------:R-:W3:Y:S01]  /*d2a0*/  SHFL.IDX PT, R17, R17, 0x1f, 0x1f ;  /* 0x03e01f0011117f89 */ /* 0x000ee200000e0000 */
[----:B------:R-:W-:Y:S01]  /*d2b0*/  BSSY B0, `(.L_x_237) ;  /* 0x0000063000007945 */ /* 0x000fe20003800000 */
[----:B-1----:R-:W-:-:S05]  /*d2c0*/  @!P6 IMAD.WIDE R2, R7, 0xc, R2 ;  /* 0x0000000c0702e825 */ /* 0x002fca00078e0202 */
[----:B------:R1:W5:Y:S04]  /*d2d0*/  @!P6 LDG.E R8, desc[UR58][R2.64] ;  /* 0x0000003a0208e981 */ /* 0x000368000c1e1900 */
[----:B------:R1:W5:Y:S01]  /*d2e0*/  @!P6 LDG.E R10, desc[UR58][R2.64+0x4] ;  /* 0x0000043a020ae981 */ /* 0x000362000c1e1900 */
[----:B------:R-:W-:Y:S01]  /*d2f0*/  ISETP.GE.AND P6, PT, R12, UR24, PT ;  /* 0x000000180c007c0c */ /* 0x000fe2000bfc6270 */
[----:B------:R-:W-:Y:S01]  /*d300*/  IMAD.MOV.U32 R6, RZ, RZ, 0x7fffffff ;  /* 0x7fffffffff067424 */ /* 0x000fe200078e00ff */
[----:B--2---:R-:W-:Y:S01]  /*d310*/  R2UR UR4, R19 ;  /* 0x00000000130472ca */ /* 0x004fe200000e0000 */
[----:B------:R-:W-:Y:S01]  /*d320*/  IMAD.MOV.U32 R7, RZ, RZ, RZ ;  /* 0x000000ffff077224 */ /* 0x000fe200078e00ff */
[----:B---3--:R-:W-:-:S09]  /*d330*/  R2UR UR5, R17 ;  /* 0x00000000110572ca */ /* 0x008fd200000e0000 */
[----:B-1----:R-:W-:Y:S06]  /*d340*/  @P6 BRA `(.L_x_238) ;  /* 0x0000000400646947 */ /* 0x002fec0003800000 */
[----:B------:R-:W-:-:S04]  /*d350*/  IADD3 R17, P6, R14, UR11, RZ ;  /* 0x0000000b0e117c10 */ /* 0x000fc8000ffde0ff */
[----:B------:R-:W-:Y:S02]  /*d360*/  LEA.HI.X.SX32 R22, R14, UR13, 0x1, P6 ;  /* 0x0000000d0e167c11 */ /* 0x000fe4000b0f0eff */
[----:B------:R-:W-:Y:S02]  /*d370*/  IABS R14, R20 ;  /* 0x00000014000e7213 */ /* 0x000fe40000000000 */
[C---:B------:R-:W-:Y:S02]  /*d380*/  IADD3 R19, P6, R15.reuse, UR12, RZ ;  /* 0x0000000c0f137c10 */ /* 0x040fe4000ffde0ff */
[----:B------:R-:W1:Y:S02]  /*d390*/  I2F.RP R2, R14 ;  /* 0x0000000e00027306 */ /* 0x000e640000209400 */
[----:B------:R-:W-:Y:S02]  /*d3a0*/  LEA.HI.X.SX32 R24, R15, UR14, 0x1, P6 ;  /* 0x0000000e0f187c11 */ /* 0x000fe4000b0f0eff */
[----:B------:R-:W-:-:S04]  /*d3b0*/  PLOP3.LUT P6, PT, PT, PT, UP0, 0x80, 0x0 ;  /* 0x000000000000781c */ /* 0x000fc80003fcf008 */
[----:B-1----:R-:W1:Y:S02]  /*d3c0*/  MUFU.RCP R2, R2 ;  /* 0x0000000200027308 */ /* 0x002e640000001000 */
[----:B-1----:R-:W-:-:S06]  /*d3d0*/  VIADD R15, R2, 0xffffffe ;  /* 0x0ffffffe020f7836 */ /* 0x002fcc0000000000 */
[----:B------:R-:W1:Y:S02]  /*d3e0*/  F2I.FTZ.U32.TRUNC.NTZ R15, R15 ;  /* 0x0000000f000f7305 */ /* 0x000e64000021f000 */
[----:B-1----:R-:W-:Y:S01]  /*d3f0*/  IMAD.MOV R18, RZ, RZ, -R15 ;  /* 0x000000ffff127224 */ /* 0x002fe200078e0a0f */
[----:B------:R-:W-:Y:S06]  /*d400*/  @!P6 BRA `(.L_x_239) ;  /* 0x00000000002ce947 */ /* 0x000fec0003800000 */
        /* <DEDUP_REMOVED lines=11> */
.L_x_239:
[----:B------:R-:W-:Y:S05]  /*d4c0*/  @!P0 BRA `(.L_x_240) ;  /* 0x00000000002c8947 */ /* 0x000fea0003800000 */
[----:B------:R-:W-:-:S05]  /*d4d0*/  IADD3 R7, P6, R19, UR25, RZ ;  /* 0x0000001913077c10 */ /* 0x000fca000ffde0ff */
[----:B------:R-:W-:-:S04]  /*d4e0*/  IMAD.X R19, RZ, RZ, R24, P6 ;  /* 0x000000ffff137224 */ /* 0x000fc800030e0618 */
[----:B------:R-:W-:-:S04]  /*d4f0*/  IMAD.WIDE.U32 R4, R19, UR28, RZ ;  /* 0x0000001c13047c25 */ /* 0x000fc8000f8e00ff */
[----:B------:R-:W-:-:S04]  /*d500*/  IMAD.WIDE.U32 R4, P6, R7, UR29, R4 ;  /* 0x0000001d07047c25 */ /* 0x000fc8000f8c0004 */
[----:B------:R-:W-:Y:S01]  /*d510*/  IMAD.WIDE.U32 R6, R7, UR28, RZ ;  /* 0x0000001c07067c25 */ /* 0x000fe2000f8e00ff */
[----:B------:R-:W-:-:S03]  /*d520*/  MOV R2, R5 ;  /* 0x0000000500027202 */ /* 0x000fc60000000f00 */
[----:B------:R-:W-:Y:S01]  /*d530*/  IMAD.X R3, RZ, RZ, RZ, P6 ;  /* 0x000000ffff037224 */ /* 0x000fe200030e06ff */
[----:B------:R-:W-:-:S05]  /*d540*/  IADD3 RZ, P6, R7, R4, RZ ;  /* 0x0000000407ff7210 */ /* 0x000fca0007fde0ff */
[----:B------:R-:W-:-:S04]  /*d550*/  IMAD.WIDE.U32.X R2, R19, UR29, R2, P6 ;  /* 0x0000001d13027c25 */ /* 0x000fc8000b0e0402 */
[----:B------:R-:W-:Y:S02]  /*d560*/  IMAD.MOV.U32 R19, RZ, RZ, R2 ;  /* 0x000000ffff137224 */ /* 0x000fe400078e0002 */
[----:B------:R-:W-:-:S07]  /*d570*/  IMAD.MOV.U32 R24, RZ, RZ, R3 ;  /* 0x000000ffff187224 */ /* 0x000fce00078e0003 */
.L_x_240:
[----:B------:R-:W-:Y:S01]  /*d580*/  SHF.R.U64 R4, R19, UR31, R24 ;  /* 0x0000001f13047c19 */ /* 0x000fe20008001218 */
[----:B------:R-:W-:Y:S01]  /*d590*/  IMAD R5, R18, R14, RZ ;  /* 0x0000000e12057224 */ /* 0x000fe200078e02ff */
[----:B------:R-:W-:Y:S01]  /*d5a0*/  IABS R2, R20 ;  /* 0x0000001400027213 */ /* 0x000fe20000000000 */
[----:B------:R-:W-:Y:S01]  /*d5b0*/  IMAD.MOV.U32 R3, RZ, RZ, R15 ;  /* 0x000000ffff037224 */ /* 0x000fe200078e000f */
[----:B------:R-:W-:Y:S01]  /*d5c0*/  SHF.R.U64 R17, R17, UR30, R22 ;  /* 0x0000001e11117c19 */ /* 0x000fe20008001216 */
[----:B------:R-:W-:Y:S01]  /*d5d0*/  VIADD R4, R4, UR17 ;  /* 0x0000001104047c36 */ /* 0x000fe20008000000 */
[----:B------:R-:W-:Y:S01]  /*d5e0*/  IABS R19, R11 ;  /* 0x0000000b00137213 */ /* 0x000fe20000000000 */
[----:B------:R-:W-:Y:S02]  /*d5f0*/  IMAD.MOV R7, RZ, RZ, -R2 ;  /* 0x000000ffff077224 */ /* 0x000fe400078e0a02 */
[----:B------:R-:W-:Y:S01]  /*d600*/  IMAD.MOV.U32 R2, RZ, RZ, RZ ;  /* 0x000000ffff027224 */ /* 0x000fe200078e00ff */
[----:B------:R-:W-:Y:S01]  /*d610*/  IABS R6, R4 ;  /* 0x0000000400067213 */ /* 0x000fe20000000000 */
[----:B------:R-:W-:-:S02]  /*d620*/  VIADD R17, R17, UR16 ;  /* 0x0000001011117c36 */ /* 0x000fc40008000000 */
[----:B------:R-:W-:-:S04]  /*d630*/  IMAD.HI.U32 R2, R15, R5, R2 ;  /* 0x000000050f027227 */ /* 0x000fc800078e0002 */
[----:B------:R-:W-:Y:S01]  /*d640*/  IMAD.MOV.U32 R3, RZ, RZ, R7 ;  /* 0x000000ffff037224 */ /* 0x000fe200078e0007 */
[----:B------:R-:W-:Y:S01]  /*d650*/  IABS R7, R11 ;  /* 0x0000000b00077213 */ /* 0x000fe20000000000 */
[----:B------:R-:W-:-:S03]  /*d660*/  IMAD.MOV.U32 R5, RZ, RZ, R6 ;  /* 0x000000ffff057224 */ /* 0x000fc600078e0006 */
[----:B------:R-:W1:Y:S01]  /*d670*/  I2F.RP R6, R7 ;  /* 0x0000000700067306 */ /* 0x000e620000209400 */
[----:B------:R-:W-:-:S04]  /*d680*/  IMAD.HI.U32 R2, R2, R5, RZ ;  /* 0x0000000502027227 */ /* 0x000fc800078e00ff */
[----:B------:R-:W-:-:S05]  /*d690*/  IMAD R5, R2, R3, R5 ;  /* 0x0000000302057224 */ /* 0x000fca00078e0205 */
[----:B------:R-:W-:Y:S01]  /*d6a0*/  ISETP.GT.U32.AND P6, PT, R14, R5, PT ;  /* 0x000000050e00720c */ /* 0x000fe20003fc4070 */
[----:B-1----:R-:W1:-:S12]  /*d6b0*/  MUFU.RCP R6, R6 ;  /* 0x0000000600067308 */ /* 0x002e580000001000 */
[----:B------:R-:W-:Y:S02]  /*d6c0*/  @!P6 IMAD.IADD R5, R5, 0x1, -R14 ;  /* 0x000000010505e824 */ /* 0x000fe400078e0a0e */
[----:B-1----:R-:W-:-:S04]  /*d6d0*/  VIADD R2, R6, 0xffffffe ;  /* 0x0ffffffe06027836 */ /* 0x002fc80000000000 */
[----:B------:R1:W2:Y:S02]  /*d6e0*/  F2I.FTZ.U32.TRUNC.NTZ R3, R2 ;  /* 0x0000000200037305 */ /* 0x0002a4000021f000 */
[----:B-1----:R-:W-:Y:S01]  /*d6f0*/  MOV R2, RZ ;  /* 0x000000ff00027202 */ /* 0x002fe20000000f00 */
        /* <DEDUP_REMOVED lines=24> */
[----:B------:R-:W-:-:S03]  /*d880*/  PLOP3.LUT P6, PT, PT, PT, UP3, 0x80, 0x0 ;  /* 0x000000000000781c */ /* 0x000fc60003fcf038 */
[----:B------:R-:W-:-:S04]  /*d890*/  IMAD.IADD R2, R17, 0x1, -R2 ;  /* 0x0000000111027824 */ /* 0x000fc800078e0a02 */
[CC--:B------:R-:W-:Y:S01]  /*d8a0*/  IMAD R6, R3.reuse, R2.reuse, RZ ;  /* 0x0000000203067224 */ /* 0x0c0fe200078e02ff */
[----:B------:R-:W-:-:S04]  /*d8b0*/  SEL R4, R3, R2, !P6 ;  /* 0x0000000203047207 */ /* 0x000fc80007000000 */
[----:B------:R-:W-:Y:S02]  /*d8c0*/  SHF.R.S32.HI R5, RZ, 0x1f, R4 ;  /* 0x0000001fff057819 */ /* 0x000fe40000011404 */
[----:B------:R-:W-:-:S07]  /*d8d0*/  SHF.R.S32.HI R7, RZ, 0x1f, R6 ;  /* 0x0000001fff077819 */ /* 0x000fce0000011406 */
.L_x_238:
[----:B------:R-:W-:Y:S05]  /*d8e0*/  BSYNC B0 ;  /* 0x0000000000007941 */ /* 0x000fea0003800000 */
.L_x_237:
        /* <DEDUP_REMOVED lines=16> */
[----:B------:R-:W-:-:S04]  /*d9f0*/  IADD3 R22, P6, R3, R14, RZ ;  /* 0x0000000e03167210 */ /* 0x000fc80007fde0ff */
[----:B------:R-:W-:Y:S01]  /*da00*/  IADD3.X R17, R2, R19, RZ, P6, !PT ;  /* 0x0000001302117210 */ /* 0x000fe200037fe4ff */
        /* <DEDUP_REMOVED lines=12> */
[----:B------:R-:W-:-:S04]  /*dad0*/  IADD3 R17, P6, R2, UR5, RZ ;  /* 0x0000000502117c10 */ /* 0x000fc8000ffde0ff */
[----:B------:R-:W-:Y:S02]  /*dae0*/  IADD3.X R19, R3, UR4, RZ, P6, !PT ;  /* 0x0000000403137c10 */ /* 0x000fe4000b7fe4ff */
[----:B------:R-:W-:-:S04]  /*daf0*/  ISETP.GT.U32.AND P6, PT, R17, UR10, PT ;  /* 0x0000000a11007c0c */ /* 0x000fc8000bfc4070 */
[----:B------:R-:W-:-:S13]  /*db00*/  ISETP.GT.U32.AND.EX P6, PT, R19, UR9, PT, P6 ;  /* 0x0000000913007c0c */ /* 0x000fda000bfc4160 */
[----:B------:R-:W-:-:S04]  /*db10*/  VOTE.ANY R14, PT, P6 ;  /* 0x00000000000e7806 */ /* 0x000fc800030e0100 */
[----:B------:R-:W-:-:S13]  /*db20*/  ISETP.NE.AND P6, PT, R14, RZ, PT ;  /* 0x000000ff0e00720c */ /* 0x000fda0003fc5270 */
[----:B------:R-:W-:Y:S05]  /*db30*/  @!P6 BRA `(.L_x_241) ;  /* 0xfffffff400b8e947 */ /* 0x000fea000383ffff */
[----:B------:R-:W-:Y:S02]  /*db40*/  IMAD.MOV.U32 R15, RZ, RZ, R2 ;  /* 0x000000ffff0f7224 */ /* 0x000fe400078e0002 */
[----:B------:R-:W-:-:S07]  /*db50*/  IMAD.MOV.U32 R22, RZ, RZ, R3 ;  /* 0x000000ffff167224 */ /* 0x000fce00078e0003 */
.L_x_236:
[----:B------:R-:W1:Y:S08]  /*db60*/  BREV R14, R14 ;  /* 0x0000000e000e7301 */ /* 0x000e700000000000 */
[----:B-1----:R-:W1:Y:S02]  /*db70*/  FLO.U32.SH R13, R14 ;  /* 0x0000000e000d7300 */ /* 0x002e6400000e0400 */
[----:B-1----:R-:W1:Y:S02]  /*db80*/  SHFL.IDX PT, R12, R12, R13, 0x1f ;  /* 0x00001f0d0c0c7589 */ /* 0x002e6400000e0000 */
[----:B-1----:R-:W-:-:S13]  /*db90*/  R2UR UR6, R12 ;  /* 0x000000000c0672ca */ /* 0x002fda00000e0000 */
[----:B------:R-:W-:-:S05]  /*dba0*/  VIADD R17, R9, UR6 ;  /* 0x0000000609117c36 */ /* 0x000fca0008000000 */
[----:B------:R-:W-:-:S13]  /*dbb0*/  ISETP.GE.AND P1, PT, R17, UR24, PT ;  /* 0x0000001811007c0c */ /* 0x000fda000bf26270 */
[----:B------:R-:W1:Y:S02]  /*dbc0*/  @!P1 LDC.64 R2, c[0x0][0x918] ;  /* 0x00024600ff029b82 */ /* 0x000e640000000a00 */
[----:B-1----:R-:W-:-:S05]  /*dbd0*/  @!P1 IMAD.WIDE R2, R17, 0xc, R2 ;  /* 0x0000000c11029825 */ /* 0x002fca00078e0202 */
[----:B-----5:R1:W5:Y:S04]  /*dbe0*/  @!P1 LDG.E R8, desc[UR58][R2.64] ;  /* 0x0000003a02089981 */ /* 0x020368000c1e1900 */
[----:B------:R1:W5:Y:S01]  /*dbf0*/  @!P1 LDG.E R10, desc[UR58][R2.64+0x4] ;  /* 0x0000043a020a9981 */ /* 0x000362000c1e1900 */
[----:B------:R-:W-:-:S03]  /*dc00*/  IADD3 R18, P1, P2, R15, UR5, -R6 ;  /* 0x000000050f127c10 */ /* 0x000fc6000fa3e806 */
[----:B------:R-:W-:Y:S01]  /*dc10*/  SHFL.IDX PT, R6, R6, R13, 0x1f ;  /* 0x00001f0d06067589 */ /* 0x000fe200000e0000 */
[----:B------:R-:W-:-:S03]  /*dc20*/  IADD3.X R22, R22, UR4, ~R7, P1, P2 ;  /* 0x0000000416167c10 */ /* 0x000fc60008fe4c07 */
[----:B------:R-:W2:Y:S04]  /*dc30*/  SHFL.IDX PT, R18, R18, R13, 0x1f ;  /* 0x00001f0d12127589 */ /* 0x000ea800000e0000 */
[----:B------:R-:W3:Y:S04]  /*dc40*/  SHFL.IDX PT, R22, R22, R13, 0x1f ;  /* 0x00001f0d16167589 */ /* 0x000ee800000e0000 */
[----:B------:R1:W4:Y:S04]  /*dc50*/  SHFL.IDX PT, R7, R7, R13, 0x1f ;  /* 0x00001f0d07077589 */ /* 0x00032800000e0000 */
[----:B------:R1:W1:Y:S04]  /*dc60*/  SHFL.IDX PT, R5, R5, R13, 0x1f ;  /* 0x00001f0d05057589 */ /* 0x00026800000e0000 */
[----:B------:R1:W1:Y:S01]  /*dc70*/  SHFL.IDX PT, R4, R4, R13, 0x1f ;  /* 0x00001f0d04047589 */ /* 0x00026200000e0000 */
[----:B--2---:R-:W-:-:S02]  /*dc80*/  R2UR UR5, R18 ;  /* 0x00000000120572ca */ /* 0x004fc400000e0000 */
[----:B---3--:R-:W-:-:S15]  /*dc90*/  R2UR UR4, R22 ;  /* 0x00000000160472ca */ /* 0x008fde00000e0000 */
.L_x_231:
[----:B-1----:R-:W1:Y:S01]  /*dca0*/  LDC R2, c[0x0][0x910] ;  /* 0x00024400ff027b82 */ /* 0x002e620000000800 */
[----:B------:R-:W-:Y:S01]  /*dcb0*/  UMOV UR24, 0xffffffff ;  /* 0xffffffff00187882 */ /* 0x000fe20000000000 */
[----:B------:R-:W-:Y:S01]  /*dcc0*/  UMOV UR25, 0xffffffff ;  /* 0xffffffff00197882 */ /* 0x000fe20000000000 */
[----:B------:R-:W-:Y:S01]  /*dcd0*/  UMOV UR26, 0xffffffff ;  /* 0xffffffff001a7882 */ /* 0x000fe20000000000 */
[----:B------:R-:W-:Y:S01]  /*dce0*/  IMAD.MOV.U32 R15, RZ, RZ, RZ ;  /* 0x000000ffff0f7224 */ /* 0x000fe200078e00ff */
[----:B-1----:R-:W-:-:S13]  /*dcf0*/  ISETP.LE.AND P1, PT, R2, UR6, PT ;  /* 0x0000000602007c0c */ /* 0x002fda000bf23270 */
[----:B------:R-:W-:Y:S05]  /*dd00*/  @P1 BRA `(.L_x_230) ;  /* 0x0000000000f01947 */ /* 0x000fea0003800000 */
[C---:B------:R-:W-:Y:S01]  /*dd10*/  R2UR UR24, R4.reuse ;  /* 0x00000000041872ca */ /* 0x040fe200000e0000 */
[----:B------:R-:W-:Y:S01]  /*dd20*/  UIADD3 UR30, UP1, -UR5, UR10, URZ ;  /* 0x0000000a051e7290 */ /* 0x000fe2000ff3e13f */
[----:B------:R-:W-:Y:S01]  /*dd30*/  R2UR UR25, R5 ;  /* 0x00000000051972ca */ /* 0x000fe200000e0000 */
[----:B------:R-:W-:Y:S01]  /*dd40*/  ULDC UR26, c[0x0][0x8c0] ;  /* 0x00023000001a7ab9 */ /* 0x000fe20000000800 */
[----:B------:R-:W-:Y:S01]  /*dd50*/  ULDC UR27, c[0x0][0x8b0] ;  /* 0x00022c00001b7ab9 */ /* 0x000fe20000000800 */
[----:B------:R-:W-:Y:S01]  /*dd60*/  ULDC UR28, c[0x0][0x904] ;  /* 0x00024100001c7ab9 */ /* 0x000fe20000000800 */
[----:B------:R-:W-:-:S03]  /*dd70*/  SHF.R.U64 R2, R4, UR27, R5 ;  /* 0x0000001b04027c19 */ /* 0x000fc60008001205 */
[----:B------:R-:W-:Y:S01]  /*dd80*/  UIADD3.X UR24, ~UR4, UR9, URZ, UP1, !UPT ;  /* 0x0000000904187290 */ /* 0x000fe20008ffe53f */
[----:B------:R-:W-:-:S03]  /*dd90*/  R2UR UR32, R2 ;  /* 0x00000000022072ca */ /* 0x000fc600000e0000 */
[----:B------:R-:W-:Y:S02]  /*dda0*/  USHF.R.U32.HI UR31, URZ, UR26, UR24 ;  /* 0x0000001a3f1f7299 */ /* 0x000fe40008011618 */
[----:B------:R-:W-:Y:S02]  /*ddb0*/  USHF.R.U32.HI UR35, URZ, UR27, UR25 ;  /* 0x0000001b3f237299 */ /* 0x000fe40008011619 */
[----:B------:R-:W-:Y:S02]  /*ddc0*/  USHF.R.U32.HI UR33, URZ, UR27, UR31 ;  /* 0x0000001b3f217299 */ /* 0x000fe4000801161f */
[----:B------:R-:W-:Y:S02]  /*ddd0*/  USHF.R.U64 UR30, UR30, UR26, UR24 ;  /* 0x0000001a1e1e7299 */ /* 0x000fe40008001218 */
[----:B------:R-:W-:Y:S02]  /*dde0*/  USHF.R.U32.HI UR34, URZ, UR28, UR33 ;  /* 0x0000001c3f227299 */ /* 0x000fe40008011621 */
[----:B------:R-:W-:-:S02]  /*ddf0*/  USHF.R.U64 UR31, UR30, UR27, UR31 ;  /* 0x0000001b1e1f7299 */ /* 0x000fc4000800121f */
[----:B------:R-:W-:Y:S02]  /*de00*/  ULOP3.LUT UR24, UR34, UR35, URZ, 0xfc, !UPT ;  /* 0x0000002322187292 */ /* 0x000fe4000f8efc3f */
[----:B------:R-:W-:-:S04]  /*de10*/  USHF.R.U64 UR33, UR31, UR28, UR33 ;  /* 0x0000001c1f217299 */ /* 0x000fc80008001221 */
[----:B------:R-:W-:-:S13]  /*de20*/  ISETP.NE.U32.AND P1, PT, RZ, UR24, PT ;  /* 0x00000018ff007c0c */ /* 0x000fda000bf25070 */
[----:B------:R-:W-:Y:S05]  /*de30*/  @!P1 BRA `(.L_x_242) ;  /* 0x0000000000189947 */ /* 0x000fea0003800000 */
[----:B------:R-:W-:-:S07]  /*de40*/  MOV R12, 0xde60 ;  /* 0x0000de60000c7802 */ /* 0x000fce0000000f00 */
[----:B--2-45:R-:W-:Y:S05]  /*de50*/  CALL.REL.NOINC `(.L_x_243) ;  /* 0x0000001c006c7944 */ /* 0x034fea0003c00000 */
[----:B------:R-:W-:-:S04]  /*de60*/  UIADD3 UR24, -UR25, URZ, URZ ;  /* 0x0000003f19187290 */ /* 0x000fc8000fffe13f */
[----:B------:R-:W-:-:S03]  /*de70*/  UIMAD UR32, UR32, UR24, UR33 ;  /* 0x00000018202072a4 */ /* 0x000fc6000f8e0221 */
[----:B------:R-:W-:Y:S01]  /*de80*/  UMOV UR24, UR25 ;  /* 0x0000001900187c82 */ /* 0x000fe20008000000 */
[----:B------:R-:W-:Y:S08]  /*de90*/  BRA `(.L_x_244) ;  /* 0x0000000000587947 */ /* 0x000ff00003800000 */
.L_x_242:
[----:B------:R-:W1:Y:S01]  /*dea0*/  I2F.U32.RP R2, UR32 ;  /* 0x0000002000027d06 */ /* 0x000e620008209000 */
[----:B------:R-:W-:Y:S01]  /*deb0*/  UMOV UR24, URZ ;  /* 0x0000003f00187c82 */ /* 0x000fe20008000000 */
[----:B------:R-:W-:-:S06]  /*dec0*/  UISETP.NE.U32.AND UP4, UPT, UR32, URZ, UPT ;  /* 0x0000003f2000728c */ /* 0x000fcc000bf85070 */
[----:B-1----:R-:W1:Y:S02]  /*ded0*/  MUFU.RCP R2, R2 ;  /* 0x0000000200027308 */ /* 0x002e640000001000 */
[----:B-1----:R-:W-:-:S06]  /*dee0*/  VIADD R3, R2, 0xffffffe ;  /* 0x0ffffffe02037836 */ /* 0x002fcc0000000000 */
[----:B------:R-:W1:Y:S02]  /*def0*/  F2I.FTZ.U32.TRUNC.NTZ R3, R3 ;  /* 0x0000000300037305 */ /* 0x000e64000021f000 */
[----:B-1----:R-:W-:-:S13]  /*df00*/  R2UR UR25, R3 ;  /* 0x00000000031972ca */ /* 0x002fda00000e0000 */
[----:B------:R-:W-:-:S04]  /*df10*/  UIADD3 UR26, URZ, -UR25, URZ ;  /* 0x800000193f1a7290 */ /* 0x000fc8000fffe03f */
[----:B------:R-:W-:-:S04]  /*df20*/  UIMAD UR26, UR26, UR32, URZ ;  /* 0x000000201a1a72a4 */ /* 0x000fc8000f8e023f */
[----:B------:R-:W-:-:S04]  /*df30*/  UIMAD.WIDE.U32 UR24, UR25, UR26, UR24 ;  /* 0x0000001a191872a5 */ /* 0x000fc8000f8e0018 */
[----:B------:R-:W-:-:S04]  /*df40*/  UIMAD.WIDE.U32 UR24, UR25, UR33, URZ ;  /* 0x00000021191872a5 */ /* 0x000fc8000f8e003f */
[----:B------:R-:W-:-:S04]  /*df50*/  UIADD3 UR24, -UR25, URZ, URZ ;  /* 0x0000003f19187290 */ /* 0x000fc8000fffe13f */
[----:B------:R-:W-:-:S04]  /*df60*/  UIMAD UR24, UR32, UR24, UR33 ;  /* 0x00000018201872a4 */ /* 0x000fc8000f8e0221 */
[----:B------:R-:W-:-:S11]  /*df70*/  UISETP.GE.U32.AND UP1, UPT, UR24, UR32, UPT ;  /* 0x000000201800728c */ /* 0x000fd6000bf26070 */
[----:B------:R-:W-:Y:S02]  /*df80*/  @UP1 UIADD3 UR24, UR24, -UR32, URZ ;  /* 0x8000002018181290 */ /* 0x000fe4000fffe03f */
[----:B------:R-:W-:Y:S02]  /*df90*/  @UP1 UIADD3 UR25, UR25, 0x1, URZ ;  /* 0x0000000119191890 */ /* 0x000fe4000fffe03f */
[----:B------:R-:W-:-:S11]  /*dfa0*/  UISETP.GE.U32.AND UP2, UPT, UR24, UR32, UPT ;  /* 0x000000201800728c */ /* 0x000fd6000bf46070 */
[----:B------:R-:W-:Y:S02]  /*dfb0*/  @UP2 UIADD3 UR25, UR25, 0x1, URZ ;  /* 0x0000000119192890 */ /* 0x000fe4000fffe03f */
[----:B------:R-:W-:-:S04]  /*dfc0*/  @!UP4 ULOP3.LUT UR25, URZ, UR32, URZ, 0x33, !UPT ;  /* 0x000000203f19c292 */ /* 0x000fc8000f8e333f */
[----:B------:R-:W-:-:S04]  /*dfd0*/  UIADD3 UR24, -UR25, URZ, URZ ;  /* 0x0000003f19187290 */ /* 0x000fc8000fffe13f */
[----:B------:R-:W-:-:S03]  /*dfe0*/  UIMAD UR32, UR32, UR24, UR33 ;  /* 0x00000018202072a4 */ /* 0x000fc6000f8e0221 */
[----:B------:R-:W-:-:S09]  /*dff0*/  UMOV UR24, UR25 ;  /* 0x0000001900187c82 */ /* 0x000fd20008000000 */
.L_x_244:
[----:B------:R-:W-:Y:S01]  /*e000*/  ULOP3.LUT UR31, UR31, UR20, URZ, 0xc0, !UPT ;  /* 0x000000141f1f7292 */ /* 0x000fe2000f8ec03f */
[----:B------:R-:W-:Y:S01]  /*e010*/  IMAD.MOV.U32 R15, RZ, RZ, 0x1 ;  /* 0x00000001ff0f7424 */ /* 0x000fe200078e00ff */
[----:B------:R-:W-:Y:S02]  /*e020*/  ULOP3.LUT UR30, UR30, UR18, URZ, 0xc0, !UPT ;  /* 0x000000121e1e7292 */ /* 0x000fe4000f8ec03f */
[----:B------:R-:W-:Y:S01]  /*e030*/  UIMAD UR24, UR19, UR24, UR31 ;  /* 0x00000018131872a4 */ /* 0x000fe2000f8e021f */
[----:B------:R-:W-:Y:S01]  /*e040*/  ULDC UR26, c[0x0][0x8a8] ;  /* 0x00022a00001a7ab9 */ /* 0x000fe20000000800 */
[----:B------:R-:W-:Y:S01]  /*e050*/  ULDC UR25, c[0x0][0x8b8] ;  /* 0x00022e0000197ab9 */ /* 0x000fe20000000800 */
[----:B------:R-:W-:Y:S02]  /*e060*/  UIMAD UR30, UR32, UR26, UR30 ;  /* 0x0000001a201e72a4 */ /* 0x000fe4000f8e021e */
[----:B------:R-:W-:Y:S01]  /*e070*/  UIMAD UR25, UR24, UR25, UR40 ;  /* 0x00000019181972a4 */ /* 0x000fe2000f8e0228 */
[----:B------:R-:W-:Y:S01]  /*e080*/  @UP3 UMOV UR26, UR6 ;  /* 0x00000006001a3c82 */ /* 0x000fe20008000000 */
[----:B------:R-:W-:-:S03]  /*e090*/  @!UP3 UMOV UR26, UR6 ;  /* 0x00000006001abc82 */ /* 0x000fc60008000000 */
[----:B------:R-:W-:Y:S02]  /*e0a0*/  @UP3 UMOV UR24, UR30 ;  /* 0x0000001e00183c82 */ /* 0x000fe40008000000 */
[----:B------:R-:W-:Y:S01]  /*e0b0*/  @!UP3 UMOV UR24, UR25 ;  /* 0x000000190018bc82 */ /* 0x000fe20008000000 */
[----:B------:R-:W-:-:S05]  /*e0c0*/  @!UP3 UMOV UR25, UR30 ;  /* 0x0000001e0019bc82 */ /* 0x000fca0008000000 */
.L_x_230:
[----:B------:R-:W-:-:S06]  /*e0d0*/  UISETP.NE.AND UP1, UPT, UR15, 0x3, UPT ;  /* 0x000000030f00788c */ /* 0x000fcc000bf25270 */
[----:B------:R-:W-:-:S13]  /*e0e0*/  PLOP3.LUT P1, PT, PT, PT, UP1, 0x80, 0x0 ;  /* 0x000000000000781c */ /* 0x000fda0003f2f018 */
[----:B------:R-:W-:Y:S05]  /*e0f0*/  @!P1 BRA `(.L_x_245) ;  /* 0x0000000000049947 */ /* 0x000fea0003800000 */
[----:B--2---:R-:W-:Y:S01]  /*e100*/  BPT.TRAP 0x1 ;  /* 0x000000040000795c */ /* 0x004fe20000300000 */
.L_x_245:
[----:B------:R-:W1:Y:S01]  /*e110*/  S2R R2, SR_CgaCtaId ;  /* 0x0000000000027919 */ /* 0x000e620000008800 */
[----:B------:R-:W-:-:S04]  /*e120*/  MOV R3, 0x400 ;  /* 0x0000040000037802 */ /* 0x000fc80000000f00 */
[----:B-1----:R-:W-:Y:S02]  /*e130*/  LEA R3, R2, R3, 0x18 ;  /* 0x0000000302037211 */ /* 0x002fe400078ec0ff */
[----:B------:R-:W-:-:S03]  /*e140*/  SHF.L.U32 R2, R0, 0x1f, RZ ;  /* 0x0000001f00027819 */ /* 0x000fc600000006ff */
[----:B------:R-:W-:-:S04]  /*e150*/  IMAD R17, R16, 0x8, R3 ;  /* 0x0000000810117824 */ /* 0x000fc800078e0203 */
[----:B------:R-:W1:Y:S02]  /*e160*/  SYNCS.PHASECHK.TRANS64.TRYWAIT P2, [R17+URZ+0x38440], R2 ;  /* 0x03844002110075a7 */ /* 0x000e64000804017f */
[----:B-1----:R-:W-:Y:S05]  /*e170*/  @!P2 BRA `(.L_x_246) ;  /* 0x000000140008a947 */ /* 0x002fea0003800000 */
.L_x_309:
[----:B------:R-:W-:Y:S01]  /*e180*/  ELECT P2, URZ, PT ;  /* 0x00000000003f782f */ /* 0x000fe20003840000 */
[----:B------:R-:W-:-:S12]  /*e190*/  BSSY B0, `(.L_x_247) ;  /* 0x0000010000007945 */ /* 0x000fd80003800000 */
[----:B------:R-:W-:Y:S05]  /*e1a0*/  @!P2 BRA `(.L_x_248) ;  /* 0x000000000038a947 */ /* 0x000fea0003800000 */
[----:B-1----:R-:W-:Y:S01]  /*e1b0*/  IMAD R2, R16, 0x10, R3 ;  /* 0x0000001010027824 */ /* 0x002fe200078e0203 */
[----:B------:R-:W-:Y:S01]  /*e1c0*/  MOV R12, UR24 ;  /* 0x00000018000c7c02 */ /* 0x000fe20008000f00 */
[----:B------:R-:W-:Y:S02]  /*e1d0*/  IMAD.U32 R14, RZ, RZ, UR26 ;  /* 0x0000001aff0e7e24 */ /* 0x000fe4000f8e00ff */
[----:B------:R-:W-:-:S05]  /*e1e0*/  IMAD.U32 R13, RZ, RZ, UR25 ;  /* 0x00000019ff0d7e24 */ /* 0x000fca000f8e00ff */
[----:B------:R1:W-:Y:S01]  /*e1f0*/  STS.128 [R2+0x38510], R12 ;  /* 0x0385100c02007388 */ /* 0x0003e20000000c00 */
[----:B------:R-:W-:Y:S01]  /*e200*/  @!PT LDS RZ, [RZ] ;  /* 0x00000000fffff984 */ /* 0x000fe20000000800 */
[----:B------:R-:W-:Y:S01]  /*e210*/  @!PT LDS RZ, [RZ] ;  /* 0x00000000fffff984 */ /* 0x000fe20000000800 */
[----:B------:R-:W-:Y:S01]  /*e220*/  @!PT LDS RZ, [RZ] ;  /* 0x00000000fffff984 */ /* 0x000fe20000000800 */
[----:B------:R-:W-:Y:S01]  /*e230*/  @!PT LDS RZ, [RZ] ;  /* 0x00000000fffff984 */ /* 0x000fe20000000800 */
[----:B------:R3:W-:Y:S06]  /*e240*/  MEMBAR.ALL.CTA ;  /* 0x0000000000007992 */ /* 0x0007ec0000008000 */
[----:B---3--:R-:W3:Y:S01]  /*e250*/  FENCE.VIEW.ASYNC.S ;  /* 0x00000000000073c6 */ /* 0x008ee20000000000 */
[----:B------:R-:W-:Y:S05]  /*e260*/  @!P1 BRA `(.L_x_249) ;  /* 0x0000000000049947 */ /* 0x000fea0003800000 */
[----:B--2---:R-:W-:Y:S01]  /*e270*/  BPT.TRAP 0x1 ;  /* 0x000000040000795c */ /* 0x004fe20000300000 */
.L_x_249:
[----:B---3--:R3:W-:Y:S02]  /*e280*/  SYNCS.ARRIVE.TRANS64.A1T0 RZ, [R17+URZ+0x38400], RZ ;  /* 0x038400ff11ff79a7 */ /* 0x0087e4000810003f */
.L_x_248:
[----:B--2---:R-:W-:Y:S05]  /*e290*/  BSYNC B0 ;  /* 0x0000000000007941 */ /* 0x004fea0003800000 */
.L_x_247:
[----:B------:R-:W-:Y:S01]  /*e2a0*/  ISETP.NE.AND P3, PT, R15, RZ, PT ;  /* 0x000000ff0f00720c */ /* 0x000fe20003f65270 */
[----:B------:R-:W-:-:S05]  /*e2b0*/  VIADD R16, R16, 0x1 ;  /* 0x0000000110107836 */ /* 0x000fca0000000000 */
[----:B------:R-:W-:-:S04]  /*e2c0*/  ISETP.NE.AND P2, PT, R16, 0x8, PT ;  /* 0x000000081000780c */ /* 0x000fc80003f45270 */
[----:B-1----:R-:W-:Y:S02]  /*e2d0*/  SEL R13, RZ, 0x1, P2 ;  /* 0x00000001ff0d7807 */ /* 0x002fe40001000000 */
[----:B------:R-:W-:Y:S02]  /*e2e0*/  SEL R16, R16, RZ, P2 ;  /* 0x000000ff10107207 */ /* 0x000fe40001000000 */
[----:B------:R-:W-:Y:S01]  /*e2f0*/  LOP3.LUT R0, R0, R13, RZ, 0x3c, !PT ;  /* 0x0000000d00007212 */ /* 0x000fe200078e3cff */
[----:B------:R-:W-:Y:S06]  /*e300*/  @P3 BRA `(.L_x_250) ;  /* 0xffffffe400003947 */ /* 0x000fec000383ffff */
[----:B------:R-:W-:Y:S05]  /*e310*/  @!P1 BRA `(.L_x_251) ;  /* 0x0000000000049947 */ /* 0x000fea0003800000 */
[----:B------:R-:W-:Y:S01]  /*e320*/  BPT.TRAP 0x1 ;  /* 0x000000040000795c */ /* 0x000fe20000300000 */
.L_x_251:
[----:B------:R-:W-:Y:S01]  /*e330*/  IMAD R5, R16, 0x8, R3 ;  /* 0x0000000810057824 */ /* 0x000fe200078e0203 */
[----:B------:R-:W-:-:S04]  /*e340*/  SHF.L.U32 R2, R0, 0x1f, RZ ;  /* 0x0000001f00027819 */ /* 0x000fc800000006ff */
[----:B------:R-:W1:Y:S02]  /*e350*/  SYNCS.PHASECHK.TRANS64.TRYWAIT P0, [R5+URZ+0x38440], R2 ;  /* 0x03844002050075a7 */ /* 0x000e64000800017f */
[----:B-1----:R-:W-:Y:S05]  /*e360*/  @!P0 BRA `(.L_x_252) ;  /* 0x0000001000a08947 */ /* 0x002fea0003800000 */
.L_x_310:
[----:B------:R-:W-:Y:S05]  /*e370*/  @!P1 BRA `(.L_x_253) ;  /* 0x0000000000049947 */ /* 0x000fea0003800000 */
[----:B------:R-:W-:Y:S01]  /*e380*/  BPT.TRAP 0x1 ;  /* 0x000000040000795c */ /* 0x000fe20000300000 */
.L_x_253:
[----:B------:R-:W-:-:S05]  /*e390*/  VIADD R16, R16, 0x1 ;  /* 0x0000000110107836 */ /* 0x000fca0000000000 */
[----:B------:R-:W-:-:S04]  /*e3a0*/  ISETP.NE.AND P0, PT, R16, 0x8, PT ;  /* 0x000000081000780c */ /* 0x000fc80003f05270 */
[----:B-1----:R-:W-:Y:S02]  /*e3b0*/  SEL R5, RZ, 0x1, P0 ;  /* 0x00000001ff057807 */ /* 0x002fe40000000000 */
[----:B------:R-:W-:Y:S02]  /*e3c0*/  SEL R16, R16, RZ, P0 ;  /* 0x000000ff10107207 */ /* 0x000fe40000000000 */
[----:B------:R-:W-:-:S03]  /*e3d0*/  LOP3.LUT R5, R0, R5, RZ, 0x3c, !PT ;  /* 0x0000000500057212 */ /* 0x000fc600078e3cff */
[----:B----4-:R-:W-:Y:S01]  /*e3e0*/  IMAD R7, R16, 0x8, R3 ;  /* 0x0000000810077824 */ /* 0x010fe200078e0203 */
[----:B------:R-:W-:-:S04]  /*e3f0*/  SHF.L.U32 R0, R5, 0x1f, RZ ;  /* 0x0000001f05007819 */ /* 0x000fc800000006ff */
[----:B------:R-:W1:Y:S02]  /*e400*/  SYNCS.PHASECHK.TRANS64.TRYWAIT P0, [R7+URZ+0x38440], R0 ;  /* 0x03844000070075a7 */ /* 0x000e64000800017f */
[----:B-1----:R-:W-:Y:S05]  /*e410*/  @!P0 BRA `(.L_x_254) ;  /* 0x0000001000888947 */ /* 0x002fea0003800000 */
.L_x_311:
[----:B------:R-:W-:Y:S05]  /*e420*/  @!P1 BRA `(.L_x_255) ;  /* 0x0000000000049947 */ /* 0x000fea0003800000 */
[----:B------:R-:W-:Y:S01]  /*e430*/  BPT.TRAP 0x1 ;  /* 0x000000040000795c */ /* 0x000fe20000300000 */
.L_x_255:
[----:B-1----:R-:W-:-:S05]  /*e440*/  VIADD R0, R16, 0x1 ;  /* 0x0000000110007836 */ /* 0x002fca0000000000 */
[----:B------:R-:W-:-:S04]  /*e450*/  ISETP.NE.AND P0, PT, R0, 0x8, PT ;  /* 0x000000080000780c */ /* 0x000fc80003f05270 */
[----:B------:R-:W-:Y:S02]  /*e460*/  SEL R2, RZ, 0x1, P0 ;  /* 0x00000001ff027807 */ /* 0x000fe40000000000 */
[----:B------:R-:W-:Y:S02]  /*e470*/  SEL R4, R0, RZ, P0 ;  /* 0x000000ff00047207 */ /* 0x000fe40000000000 */
[----:B------:R-:W-:-:S03]  /*e480*/  LOP3.LUT R5, R5, R2, RZ, 0x3c, !PT ;  /* 0x0000000205057212 */ /* 0x000fc600078e3cff */
[----:B------:R-:W-:Y:S01]  /*e490*/  IMAD R7, R4, 0x8, R3 ;  /* 0x0000000804077824 */ /* 0x000fe200078e0203 */
[----:B------:R-:W-:-:S04]  /*e4a0*/  SHF.L.U32 R0, R5, 0x1f, RZ ;  /* 0x0000001f05007819 */ /* 0x000fc800000006ff */
[----:B------:R-:W1:Y:S02]  /*e4b0*/  SYNCS.PHASECHK.TRANS64.TRYWAIT P0, [R7+URZ+0x38440], R0 ;  /* 0x03844000070075a7 */ /* 0x000e64000800017f */
[----:B-1----:R-:W-:Y:S05]  /*e4c0*/  @!P0 BRA `(.L_x_256) ;  /* 0x0000001000708947 */ /* 0x002fea0003800000 */
.L_x_312:
[----:B------:R-:W-:Y:S05]  /*e4d0*/  @!P1 BRA `(.L_x_257) ;  /* 0x0000000000049947 */ /* 0x000fea0003800000 */
[----:B------:R-:W-:Y:S01]  /*e4e0*/  BPT.TRAP 0x1 ;  /* 0x000000040000795c */ /* 0x000fe20000300000 */
.L_x_257:
        /* <DEDUP_REMOVED lines=9> */
.L_x_313:
[----:B------:R-:W-:Y:S05]  /*e580*/  @!P1 BRA `(.L_x_259) ;  /* 0x0000000000049947 */ /* 0x000fea0003800000 */
[----:B------:R-:W-:Y:S01]  /*e590*/  BPT.TRAP 0x1 ;  /* 0x000000040000795c */ /* 0x000fe20000300000 */
.L_x_259:
        /* <DEDUP_REMOVED lines=9> */
.L_x_314:
[----:B------:R-:W-:Y:S05]  /*e630*/  @!P1 BRA `(.L_x_261) ;  /* 0x0000000000049947 */ /* 0x000fea0003800000 */
[----:B------:R-:W-:Y:S01]  /*e640*/  BPT.TRAP 0x1 ;  /* 0x000000040000795c */ /* 0x000fe20000300000 */
.L_x_261:
        /* <DEDUP_REMOVED lines=9> */
.L_x_315:
[----:B------:R-:W-:Y:S05]  /*e6e0*/  @!P1 BRA `(.L_x_263) ;  /* 0x0000000000049947 */ /* 0x000fea0003800000 */
[----:B------:R-:W-:Y:S01]  /*e6f0*/  BPT.TRAP 0x1 ;  /* 0x000000040000795c */ /* 0x000fe20000300000 */
.L_x_263:
[----:B-1----:R-:W-:-:S04]  /*e700*/  IADD3 R0, R4, 0x1, RZ ;  /* 0x0000000104007810 */ /* 0x002fc80007ffe0ff */
        /* <DEDUP_REMOVED lines=8> */
.L_x_316:
[----:B------:R-:W-:Y:S05]  /*e790*/  @!P1 BRA `(.L_x_265) ;  /* 0x0000000000049947 */ /* 0x000fea0003800000 */
[----:B------:R-:W-:Y:S01]  /*e7a0*/  BPT.TRAP 0x1 ;  /* 0x000000040000795c */ /* 0x000fe20000300000 */
.L_x_265:
[----:B-1----:R-:W-:-:S05]  /*e7b0*/  VIADD R0, R4, 0x1 ;  /* 0x0000000104007836 */ /* 0x002fca0000000000 */
[----:B------:R-:W-:-:S04]  /*e7c0*/  ISETP.NE.AND P0, PT, R0, 0x8, PT ;  /* 0x000000080000780c */ /* 0x000fc80003f05270 */
[----:B------:R-:W-:Y:S02]  /*e7d0*/  SEL R2, RZ, 0x1, P0 ;  /* 0x00000001ff027807 */ /* 0x000fe40000000000 */
[----:B------:R-:W-:Y:S02]  /*e7e0*/  SEL R0, R0, RZ, P0 ;  /* 0x000000ff00007207 */ /* 0x000fe40000000000 */
[----:B------:R-:W-:-:S03]  /*e7f0*/  LOP3.LUT R2, R5, R2, RZ, 0x3c, !PT ;  /* 0x0000000205027212 */ /* 0x000fc600078e3cff */
[----:B------:R-:W-:Y:S01]  /*e800*/  IMAD R3, R0, 0x8, R3 ;  /* 0x0000000800037824 */ /* 0x000fe200078e0203 */
[----:B------:R-:W-:-:S07]  /*e810*/  SHF.L.U32 R0, R2, 0x1f, RZ ;  /* 0x0000001f02007819 */ /* 0x000fce00000006ff */
.L_x_266:
[----:B-1----:R1:W2:Y:S02]  /*e820*/  SYNCS.PHASECHK.TRANS64.TRYWAIT P0, [R3+URZ+0x38440], R0 ;  /* 0x03844000030075a7 */ /* 0x0022a4000800017f */
[----:B--2---:R-:W-:Y:S05]  /*e830*/  @!P0 NANOSLEEP.SYNCS 0x989680 ;  /* 0x009896800000895d */ /* 0x004fea0003900000 */
[----:B------:R-:W2:Y:S02]  /*e840*/  @!P0 SYNCS.PHASECHK.TRANS64 P0, [R3+URZ+0x38440], R0 ;  /* 0x03844000030085a7 */ /* 0x000ea4000800007f */
[----:B--2---:R-:W-:Y:S05]  /*e850*/  @P0 EXIT ;  /* 0x000000000000094d */ /* 0x004fea0003800000 */
[----:B------:R-:W-:Y:S05]  /*e860*/  BRA `(.L_x_266) ;  /* 0xfffffffc00ec7947 */ /* 0x000fea000383ffff */
.L_x_37:
[----:B--2---:R-:W-:-:S04]  /*e870*/  IMAD.U32 R3, RZ, RZ, UR4 ;  /* 0x00000004ff037e24 */ /* 0x004fc8000f8e00ff */
[----:B------:R2:W3:Y:S03]  /*e880*/  SYNCS.PHASECHK.TRANS64.TRYWAIT P0, [R3+URZ+0x38480], R2 ;  /* 0x03848002030075a7 */ /* 0x0004e6000800017f */
[----:B---3--:R-:W-:Y:S05]  /*e890*/  @!P0 NANOSLEEP.SYNCS 0x989680 ;  /* 0x009896800000895d */ /* 0x008fea0003900000 */
[----:B------:R-:W3:Y:S02]  /*e8a0*/  @!P0 SYNCS.PHASECHK.TRANS64 P0, [R3+URZ+0x38480], R2 ;  /* 0x03848002030085a7 */ /* 0x000ee4000800007f */
[----:B---3--:R-:W-:Y:S05]  /*e8b0*/  @!P0 BRA `(.L_x_37) ;  /* 0xfffffffc00ec8947 */ /* 0x008fea000383ffff */
[----:B------:R-:W-:Y:S05]  /*e8c0*/  BRA `(.L_x_36) ;  /* 0xffffff5400d87947 */ /* 0x000fea000383ffff */
.L_x_42:
[----:B--2---:R-:W-:-:S04]  /*e8d0*/  IMAD.U32 R8, RZ, RZ, UR4 ;  /* 0x00000004ff087e24 */ /* 0x004fc8000f8e00ff */
[----:B------:R2:W3:Y:S03]  /*e8e0*/  SYNCS.PHASECHK.TRANS64.TRYWAIT P0, [R8+URZ+0x38480], R5 ;  /* 0x03848005080075a7 */ /* 0x0004e6000800017f */
[----:B---3--:R-:W-:Y:S05]  /*e8f0*/  @!P0 NANOSLEEP.SYNCS 0x989680 ;  /* 0x009896800000895d */ /* 0x008fea0003900000 */
[----:B------:R-:W3:Y:S02]  /*e900*/  @!P0 SYNCS.PHASECHK.TRANS64 P0, [R8+URZ+0x38480], R5 ;  /* 0x03848005080085a7 */ /* 0x000ee4000800007f */
[----:B---3--:R-:W-:Y:S05]  /*e910*/  @!P0 BRA `(.L_x_42) ;  /* 0xfffffffc00ec8947 */ /* 0x008fea000383ffff */
[----:B------:R-:W-:Y:S05]  /*e920*/  BRA `(.L_x_41) ;  /* 0xffffff5c00007947 */ /* 0x000fea000383ffff */
.L_x_59:
[----:B------:R-:W-:-:S07]  /*e930*/  IMAD.MOV.U32 R15, RZ, RZ, -0x1 ;  /* 0xffffffffff0f7424 */ /* 0x000fce00078e00ff */
[----:B-12--5:R-:W-:Y:S05]  /*e940*/  WARPSYNC.COLLECTIVE R15, `(.L_x_267) ;  /* 0x000000000f0c7348 */ /* 0x026fea0003c00000 */
[----:B------:R-:W-:Y:S02]  /*e950*/  ELECT P6, UR62, PT ;  /* 0x00000000003e782f */ /* 0x000fe400038c0000 */
[----:B------:R-:W-:Y:S01]  /*e960*/  MOV R14, UR62 ;  /* 0x0000003e000e7c02 */ /* 0x000fe20008000f00 */
[----:B-12--5:R-:W-:Y:S10]  /*e970*/  ENDCOLLECTIVE ;  /* 0x000000000000791b */ /* 0x026ff40003800000 */
.L_x_267:
[----:B------:R-:W-:Y:S05]  /*e980*/  BRA `(.L_x_268) ;  /* 0xffffff6400dc7947 */ /* 0x000fea000383ffff */
.L_x_61:
[----:B-1----:R-:W-:-:S04]  /*e990*/  IMAD.U32 R6, RZ, RZ, UR47 ;  /* 0x0000002fff067e24 */ /* 0x002fc8000f8e00ff */
[----:B------:R1:W2:Y:S03]  /*e9a0*/  SYNCS.PHASECHK.TRANS64.TRYWAIT P2, [R6+URZ+0x384c0], R3 ;  /* 0x0384c003060075a7 */ /* 0x0002a6000804017f */
[----:B--2---:R-:W-:Y:S05]  /*e9b0*/  @!P2 NANOSLEEP.SYNCS 0x989680 ;  /* 0x009896800000a95d */ /* 0x004fea0003900000 */
[----:B------:R-:W2:Y:S02]  /*e9c0*/  @!P2 SYNCS.PHASECHK.TRANS64 P2, [R6+URZ+0x384c0], R3 ;  /* 0x0384c0030600a5a7 */ /* 0x000ea4000804007f */
[----:B--2---:R-:W-:Y:S05]  /*e9d0*/  @!P2 BRA `(.L_x_61) ;  /* 0xfffffffc00eca947 */ /* 0x004fea000383ffff */
[----:B------:R-:W-:Y:S05]  /*e9e0*/  BRA `(.L_x_269) ;  /* 0xffffff6400f47947 */ /* 0x000fea000383ffff */
.L_x_69:
[----:B-1----:R-:W-:-:S04]  /*e9f0*/  IMAD.U32 R12, RZ, RZ, UR47 ;  /* 0x0000002fff0c7e24 */ /* 0x002fc8000f8e00ff */
[----:B------:R1:W2:Y:S03]  /*ea00*/  SYNCS.PHASECHK.TRANS64.TRYWAIT P3, [R12+URZ+0x384c8], R3 ;  /* 0x0384c8030c0075a7 */ /* 0x0002a6000806017f */
[----:B--2---:R-:W-:Y:S05]  /*ea10*/  @!P3 NANOSLEEP.SYNCS 0x989680 ;  /* 0x009896800000b95d */ /* 0x004fea0003900000 */
[----:B------:R-:W2:Y:S02]  /*ea20*/  @!P3 SYNCS.PHASECHK.TRANS64 P3, [R12+URZ+0x384c8], R3 ;  /* 0x0384c8030c00b5a7 */ /* 0x000ea4000806007f */
[----:B--2---:R-:W-:Y:S05]  /*ea30*/  @!P3 BRA `(.L_x_69) ;  /* 0xfffffffc00ecb947 */ /* 0x004fea000383ffff */
[----:B------:R-:W-:Y:S05]  /*ea40*/  BRA `(.L_x_270) ;  /* 0xffffff6c00847947 */ /* 0x000fea000383ffff */
.L_x_74:
[----:B-1----:R-:W-:-:S04]  /*ea50*/  IMAD.U32 R12, RZ, RZ, UR47 ;  /* 0x0000002fff0c7e24 */ /* 0x002fc8000f8e00ff */
[----:B------:R1:W2:Y:S03]  /*ea60*/  SYNCS.PHASECHK.TRANS64.TRYWAIT P3, [R12+URZ+0x384d0], R3 ;  /* 0x0384d0030c0075a7 */ /* 0x0002a6000806017f */
[----:B--2---:R-:W-:Y:S05]  /*ea70*/  @!P3 NANOSLEEP.SYNCS 0x989680 ;  /* 0x009896800000b95d */ /* 0x004fea0003900000 */
[----:B------:R-:W2:Y:S02]  /*ea80*/  @!P3 SYNCS.PHASECHK.TRANS64 P3, [R12+URZ+0x384d0], R3 ;  /* 0x0384d0030c00b5a7 */ /* 0x000ea4000806007f */
[----:B--2---:R-:W-:Y:S05]  /*ea90*/  @!P3 BRA `(.L_x_74) ;  /* 0xfffffffc00ecb947 */ /* 0x004fea000383ffff */
[----:B------:R-:W-:Y:S05]  /*eaa0*/  BRA `(.L_x_271) ;  /* 0xffffff7000e07947 */ /* 0x000fea000383ffff */
.L_x_79:
[----:B-1----:R-:W-:-:S04]  /*eab0*/  IMAD.U32 R12, RZ, RZ, UR47 ;  /* 0x0000002fff0c7e24 */ /* 0x002fc8000f8e00ff */
[----:B------:R1:W2:Y:S03]  /*eac0*/  SYNCS.PHASECHK.TRANS64.TRYWAIT P3, [R12+URZ+0x384d8], R3 ;  /* 0x0384d8030c0075a7 */ /* 0x0002a6000806017f */
[----:B--2---:R-:W-:Y:S05]  /*ead0*/  @!P3 NANOSLEEP.SYNCS 0x989680 ;  /* 0x009896800000b95d */ /* 0x004fea0003900000 */
[----:B------:R-:W2:Y:S02]  /*eae0*/  @!P3 SYNCS.PHASECHK.TRANS64 P3, [R12+URZ+0x384d8], R3 ;  /* 0x0384d8030c00b5a7 */ /* 0x000ea4000806007f */
[----:B--2---:R-:W-:Y:S05]  /*eaf0*/  @!P3 BRA `(.L_x_79) ;  /* 0xfffffffc00ecb947 */ /* 0x004fea000383ffff */
[----:B------:R-:W-:Y:S05]  /*eb00*/  BRA `(.L_x_272) ;  /* 0xffffff7800487947 */ /* 0x000fea000383ffff */
.L_x_84:
[----:B-1----:R-:W-:-:S04]  /*eb10*/  IMAD.U32 R12, RZ, RZ, UR47 ;  /* 0x0000002fff0c7e24 */ /* 0x002fc8000f8e00ff */
[----:B------:R1:W2:Y:S03]  /*eb20*/  SYNCS.PHASECHK.TRANS64.TRYWAIT P3, [R12+URZ+0x384c0], R3 ;  /* 0x0384c0030c0075a7 */ /* 0x0002a6000806017f */
[----:B--2---:R-:W-:Y:S05]  /*eb30*/  @!P3 NANOSLEEP.SYNCS 0x989680 ;  /* 0x009896800000b95d */ /* 0x004fea0003900000 */
[----:B------:R-:W2:Y:S02]  /*eb40*/  @!P3 SYNCS.PHASECHK.TRANS64 P3, [R12+URZ+0x384c0], R3 ;  /* 0x0384c0030c00b5a7 */ /* 0x000ea4000806007f */
[----:B--2---:R-:W-:Y:S05]  /*eb50*/  @!P3 BRA `(.L_x_84) ;  /* 0xfffffffc00ecb947 */ /* 0x004fea000383ffff */
[----:B------:R-:W-:Y:S05]  /*eb60*/  BRA `(.L_x_273) ;  /* 0xffffff7c00b87947 */ /* 0x000fea000383ffff */
.L_x_89:
[----:B-1----:R-:W-:-:S04]  /*eb70*/  IMAD.U32 R12, RZ, RZ, UR47 ;  /* 0x0000002fff0c7e24 */ /* 0x002fc8000f8e00ff */
[----:B------:R1:W2:Y:S03]  /*eb80*/  SYNCS.PHASECHK.TRANS64.TRYWAIT P3, [R12+URZ+0x384c8], R3 ;  /* 0x0384c8030c0075a7 */ /* 0x0002a6000806017f */
[----:B--2---:R-:W-:Y:S05]  /*eb90*/  @!P3 NANOSLEEP.SYNCS 0x989680 ;  /* 0x009896800000b95d */ /* 0x004fea0003900000 */
[----:B------:R-:W2:Y:S02]  /*eba0*/  @!P3 SYNCS.PHASECHK.TRANS64 P3, [R12+URZ+0x384c8], R3 ;  /* 0x0384c8030c00b5a7 */ /* 0x000ea4000806007f */
[----:B--2---:R-:W-:Y:S05]  /*ebb0*/  @!P3 BRA `(.L_x_89) ;  /* 0xfffffffc00ecb947 */ /* 0x004fea000383ffff */
[----:B------:R-:W-:Y:S05]  /*ebc0*/  BRA `(.L_x_274) ;  /* 0xffffff8400207947 */ /* 0x000fea000383ffff */
.L_x_94:
[----:B-1----:R-:W-:-:S04]  /*ebd0*/  MOV R12, UR47 ;  /* 0x0000002f000c7c02 */ /* 0x002fc80008000f00 */
[----:B------:R1:W2:Y:S03]  /*ebe0*/  SYNCS.PHASECHK.TRANS64.TRYWAIT P3, [R12+URZ+0x384d0], R3 ;  /* 0x0384d0030c0075a7 */ /* 0x0002a6000806017f */
[----:B--2---:R-:W-:Y:S05]  /*ebf0*/  @!P3 NANOSLEEP.SYNCS 0x989680 ;  /* 0x009896800000b95d */ /* 0x004fea0003900000 */
[----:B------:R-:W2:Y:S02]  /*ec00*/  @!P3 SYNCS.PHASECHK.TRANS64 P3, [R12+URZ+0x384d0], R3 ;  /* 0x0384d0030c00b5a7 */ /* 0x000ea4000806007f */
[----:B--2---:R-:W-:Y:S05]  /*ec10*/  @!P3 BRA `(.L_x_94) ;  /* 0xfffffffc00ecb947 */ /* 0x004fea000383ffff */
[----:B------:R-:W-:Y:S05]  /*ec20*/  BRA `(.L_x_275) ;  /* 0xffffff8800887947 */ /* 0x000fea000383ffff */
.L_x_99:
[----:B-1----:R-:W-:-:S04]  /*ec30*/  IMAD.U32 R12, RZ, RZ, UR47 ;  /* 0x0000002fff0c7e24 */ /* 0x002fc8000f8e00ff */
[----:B------:R1:W2:Y:S03]  /*ec40*/  SYNCS.PHASECHK.TRANS64.TRYWAIT P3, [R12+URZ+0x384d8], R3 ;  /* 0x0384d8030c0075a7 */ /* 0x0002a6000806017f */
[----:B--2---:R-:W-:Y:S05]  /*ec50*/  @!P3 NANOSLEEP.SYNCS 0x989680 ;  /* 0x009896800000b95d */ /* 0x004fea0003900000 */
[----:B------:R-:W2:Y:S02]  /*ec60*/  @!P3 SYNCS.PHASECHK.TRANS64 P3, [R12+URZ+0x384d8], R3 ;  /* 0x0384d8030c00b5a7 */ /* 0x000ea4000806007f */
[----:B--2---:R-:W-:Y:S05]  /*ec70*/  @!P3 BRA `(.L_x_99) ;  /* 0xfffffffc00ecb947 */ /* 0x004fea000383ffff */
[----:B------:R-:W-:Y:S05]  /*ec80*/  BRA `(.L_x_276) ;  /* 0xffffff8c00f07947 */ /* 0x000fea000383ffff */
.L_x_106:
[----:B--2---:R-:W-:-:S04]  /*ec90*/  IMAD.U32 R3, RZ, RZ, UR4 ;  /* 0x00000004ff037e24 */ /* 0x004fc8000f8e00ff */
[----:B------:R2:W3:Y:S03]  /*eca0*/  SYNCS.PHASECHK.TRANS64.TRYWAIT P0, [R3+URZ+0x38400], R0 ;  /* 0x03840000030075a7 */ /* 0x0004e6000800017f */
[----:B---3--:R-:W-:Y:S05]  /*ecb0*/  @!P0 NANOSLEEP.SYNCS 0x989680 ;  /* 0x009896800000895d */ /* 0x008fea0003900000 */
[----:B------:R-:W3:Y:S02]  /*ecc0*/  @!P0 SYNCS.PHASECHK.TRANS64 P0, [R3+URZ+0x38400], R0 ;  /* 0x03840000030085a7 */ /* 0x000ee4000800007f */
[----:B---3--:R-:W-:Y:S05]  /*ecd0*/  @!P0 BRA `(.L_x_106) ;  /* 0xfffffffc00ec8947 */ /* 0x008fea000383ffff */
[----:B------:R-:W-:Y:S05]  /*ece0*/  BRA `(.L_x_277) ;  /* 0xffffff9400807947 */ /* 0x000fea000383ffff */
.L_x_124:
[----:B-1----:R-:W-:-:S04]  /*ecf0*/  IMAD.U32 R3, RZ, RZ, UR31 ;  /* 0x0000001fff037e24 */ /* 0x002fc8000f8e00ff */
[----:B------:R1:W2:Y:S03]  /*ed00*/  SYNCS.PHASECHK.TRANS64.TRYWAIT P0, [R3+URZ+0x38508], R0 ;  /* 0x03850800030075a7 */ /* 0x0002a6000800017f */
[----:B--2---:R-:W-:Y:S05]  /*ed10*/  @!P0 NANOSLEEP.SYNCS 0x989680 ;  /* 0x009896800000895d */ /* 0x004fea0003900000 */
[----:B------:R-:W2:Y:S02]  /*ed20*/  @!P0 SYNCS.PHASECHK.TRANS64 P0, [R3+URZ+0x38508], R0 ;  /* 0x03850800030085a7 */ /* 0x000ea4000800007f */
[----:B--2---:R-:W-:Y:S05]  /*ed30*/  @!P0 BRA `(.L_x_124) ;  /* 0xfffffffc00ec8947 */ /* 0x004fea000383ffff */
[----:B------:R-:W-:Y:S05]  /*ed40*/  BRA `(.L_x_278) ;  /* 0xffffffa400147947 */ /* 0x000fea000383ffff */
.L_x_126:
[----:B-1----:R-:W-:-:S04]  /*ed50*/  IMAD.U32 R3, RZ, RZ, UR8 ;  /* 0x00000008ff037e24 */ /* 0x002fc8000f8e00ff */
[----:B------:R1:W2:Y:S03]  /*ed60*/  SYNCS.PHASECHK.TRANS64.TRYWAIT P0, [R3+URZ+0x38400], R0 ;  /* 0x03840000030075a7 */ /* 0x0002a6000800017f */
[----:B--2---:R-:W-:Y:S05]  /*ed70*/  @!P0 NANOSLEEP.SYNCS 0x989680 ;  /* 0x009896800000895d */ /* 0x004fea0003900000 */
[----:B------:R-:W2:Y:S02]  /*ed80*/  @!P0 SYNCS.PHASECHK.TRANS64 P0, [R3+URZ+0x38400], R0 ;  /* 0x03840000030085a7 */ /* 0x000ea4000800007f */
[----:B--2---:R-:W-:Y:S05]  /*ed90*/  @!P0 BRA `(.L_x_126) ;  /* 0xfffffffc00ec8947 */ /* 0x004fea000383ffff */
[----:B------:R-:W-:Y:S05]  /*eda0*/  BRA `(.L_x_279) ;  /* 0xffffffa400347947 */ /* 0x000fea000383ffff */
.L_x_132:
[----:B-1----:R-:W-:-:S04]  /*edb0*/  IMAD.U32 R3, RZ, RZ, UR31 ;  /* 0x0000001fff037e24 */ /* 0x002fc8000f8e00ff */
[----:B------:R1:W3:Y:S03]  /*edc0*/  SYNCS.PHASECHK.TRANS64.TRYWAIT P1, [R3+URZ+0x384e0], R0 ;  /* 0x0384e000030075a7 */ /* 0x0002e6000802017f */
[----:B---3--:R-:W-:Y:S05]  /*edd0*/  @!P1 NANOSLEEP.SYNCS 0x989680 ;  /* 0x009896800000995d */ /* 0x008fea0003900000 */
[----:B------:R-:W3:Y:S02]  /*ede0*/  @!P1 SYNCS.PHASECHK.TRANS64 P1, [R3+URZ+0x384e0], R0 ;  /* 0x0384e000030095a7 */ /* 0x000ee4000802007f */
[----:B---3--:R-:W-:Y:S05]  /*edf0*/  @!P1 BRA `(.L_x_132) ;  /* 0xfffffffc00ec9947 */ /* 0x008fea000383ffff */
[----:B------:R-:W-:Y:S05]  /*ee00*/  BRA `(.L_x_280) ;  /* 0xffffffa400e47947 */ /* 0x000fea000383ffff */
.L_x_138:
[----:B-1----:R-:W-:-:S04]  /*ee10*/  IMAD.U32 R3, RZ, RZ, UR31 ;  /* 0x0000001fff037e24 */ /* 0x002fc8000f8e00ff */
[----:B------:R1:W4:Y:S03]  /*ee20*/  SYNCS.PHASECHK.TRANS64.TRYWAIT P1, [R3+URZ+0x384e8], R0 ;  /* 0x0384e800030075a7 */ /* 0x000326000802017f */
[----:B----4-:R-:W-:Y:S05]  /*ee30*/  @!P1 NANOSLEEP.SYNCS 0x989680 ;  /* 0x009896800000995d */ /* 0x010fea0003900000 */
[----:B------:R-:W4:Y:S02]  /*ee40*/  @!P1 SYNCS.PHASECHK.TRANS64 P1, [R3+URZ+0x384e8], R0 ;  /* 0x0384e800030095a7 */ /* 0x000f24000802007f */
[----:B----4-:R-:W-:Y:S05]  /*ee50*/  @!P1 BRA `(.L_x_138) ;  /* 0xfffffffc00ec9947 */ /* 0x010fea000383ffff */
[----:B------:R-:W-:Y:S05]  /*ee60*/  BRA `(.L_x_281) ;  /* 0xffffffa800347947 */ /* 0x000fea000383ffff */
.L_x_144:
[----:B-1----:R-:W-:-:S04]  /*ee70*/  IMAD.U32 R3, RZ, RZ, UR31 ;  /* 0x0000001fff037e24 */ /* 0x002fc8000f8e00ff */
[----:B------:R1:W1:Y:S03]  /*ee80*/  SYNCS.PHASECHK.TRANS64.TRYWAIT P1, [R3+URZ+0x384f0], R0 ;  /* 0x0384f000030075a7 */ /* 0x000266000802017f */
[----:B-1----:R-:W-:Y:S05]  /*ee90*/  @!P1 NANOSLEEP.SYNCS 0x989680 ;  /* 0x009896800000995d */ /* 0x002fea0003900000 */
[----:B------:R-:W1:Y:S02]  /*eea0*/  @!P1 SYNCS.PHASECHK.TRANS64 P1, [R3+URZ+0x384f0], R0 ;  /* 0x0384f000030095a7 */ /* 0x000e64000802007f */
[----:B-1----:R-:W-:Y:S05]  /*eeb0*/  @!P1 BRA `(.L_x_144) ;  /* 0xfffffffc00ec9947 */ /* 0x002fea000383ffff */
[----:B------:R-:W-:Y:S05]  /*eec0*/  BRA `(.L_x_282) ;  /* 0xffffffa800907947 */ /* 0x000fea000383ffff */
.L_x_150:
[----:B-1----:R-:W-:-:S04]  /*eed0*/  IMAD.U32 R3, RZ, RZ, UR31 ;  /* 0x0000001fff037e24 */ /* 0x002fc8000f8e00ff */
[----:B------:R1:W1:Y:S03]  /*eee0*/  SYNCS.PHASECHK.TRANS64.TRYWAIT P1, [R3+URZ+0x384f8], R0 ;  /* 0x0384f800030075a7 */ /* 0x000266000802017f */
[----:B-1----:R-:W-:Y:S05]  /*eef0*/  @!P1 NANOSLEEP.SYNCS 0x989680 ;  /* 0x009896800000995d */ /* 0x002fea0003900000 */
[----:B------:R-:W1:Y:S02]  /*ef00*/  @!P1 SYNCS.PHASECHK.TRANS64 P1, [R3+URZ+0x384f8], R0 ;  /* 0x0384f800030095a7 */ /* 0x000e64000802007f */
[----:B-1----:R-:W-:Y:S05]  /*ef10*/  @!P1 BRA `(.L_x_150) ;  /* 0xfffffffc00ec9947 */ /* 0x002fea000383ffff */
[----:B------:R-:W-:Y:S05]  /*ef20*/  BRA `(.L_x_283) ;  /* 0xffffffa800e47947 */ /* 0x000fea000383ffff */
.L_x_156:
[----:B-1----:R-:W-:-:S04]  /*ef30*/  IMAD.U32 R3, RZ, RZ, UR31 ;  /* 0x0000001fff037e24 */ /* 0x002fc8000f8e00ff */
[----:B------:R1:W3:Y:S03]  /*ef40*/  SYNCS.PHASECHK.TRANS64.TRYWAIT P1, [R3+URZ+0x384e0], R2 ;  /* 0x0384e002030075a7 */ /* 0x0002e6000802017f */
[----:B---3--:R-:W-:Y:S05]  /*ef50*/  @!P1 NANOSLEEP.SYNCS 0x989680 ;  /* 0x009896800000995d */ /* 0x008fea0003900000 */
[----:B------:R-:W3:Y:S02]  /*ef60*/  @!P1 SYNCS.PHASECHK.TRANS64 P1, [R3+URZ+0x384e0], R2 ;  /* 0x0384e002030095a7 */ /* 0x000ee4000802007f */
[----:B---3--:R-:W-:Y:S05]  /*ef70*/  @!P1 BRA `(.L_x_156) ;  /* 0xfffffffc00ec9947 */ /* 0x008fea000383ffff */
[----:B------:R-:W-:Y:S05]  /*ef80*/  BRA `(.L_x_284) ;  /* 0xffffffac00407947 */ /* 0x000fea000383ffff */
.L_x_162:
[----:B-1-3--:R-:W-:-:S04]  /*ef90*/  IMAD.U32 R3, RZ, RZ, UR31 ;  /* 0x0000001fff037e24 */ /* 0x00afc8000f8e00ff */
[----:B------:R1:W3:Y:S03]  /*efa0*/  SYNCS.PHASECHK.TRANS64.TRYWAIT P1, [R3+URZ+0x384e8], R2 ;  /* 0x0384e802030075a7 */ /* 0x0002e6000802017f */
[----:B---3--:R-:W-:Y:S05]  /*efb0*/  @!P1 NANOSLEEP.SYNCS 0x989680 ;  /* 0x009896800000995d */ /* 0x008fea0003900000 */
[----:B------:R-:W3:Y:S02]  /*efc0*/  @!P1 SYNCS.PHASECHK.TRANS64 P1, [R3+URZ+0x384e8], R2 ;  /* 0x0384e802030095a7 */ /* 0x000ee4000802007f */
[----:B---3--:R-:W-:Y:S05]  /*efd0*/  @!P1 BRA `(.L_x_162) ;  /* 0xfffffffc00ec9947 */ /* 0x008fea000383ffff */
[----:B------:R-:W-:Y:S05]  /*efe0*/  BRA `(.L_x_285) ;  /* 0xffffffac00887947 */ /* 0x000fea000383ffff */
.L_x_168:
[----:B-1-34-:R-:W-:-:S04]  /*eff0*/  IMAD.U32 R3, RZ, RZ, UR31 ;  /* 0x0000001fff037e24 */ /* 0x01afc8000f8e00ff */
[----:B------:R1:W3:Y:S03]  /*f000*/  SYNCS.PHASECHK.TRANS64.TRYWAIT P1, [R3+URZ+0x384f0], R2 ;  /* 0x0384f002030075a7 */ /* 0x0002e6000802017f */
[----:B---3--:R-:W-:Y:S05]  /*f010*/  @!P1 NANOSLEEP.SYNCS 0x989680 ;  /* 0x009896800000995d */ /* 0x008fea0003900000 */
[----:B------:R-:W3:Y:S02]  /*f020*/  @!P1 SYNCS.PHASECHK.TRANS64 P1, [R3+URZ+0x384f0], R2 ;  /* 0x0384f002030095a7 */ /* 0x000ee4000802007f */
[----:B---3--:R-:W-:Y:S05]  /*f030*/  @!P1 BRA `(.L_x_168) ;  /* 0xfffffffc00ec9947 */ /* 0x008fea000383ffff */
[----:B------:R-:W-:Y:S05]  /*f040*/  BRA `(.L_x_286) ;  /* 0xffffffac00d47947 */ /* 0x000fea000383ffff */
.L_x_174:
[----:B-1-34-:R-:W-:-:S04]  /*f050*/  IMAD.U32 R3, RZ, RZ, UR31 ;  /* 0x0000001fff037e24 */ /* 0x01afc8000f8e00ff */
[----:B------:R1:W3:Y:S03]  /*f060*/  SYNCS.PHASECHK.TRANS64.TRYWAIT P1, [R3+URZ+0x384f8], R2 ;  /* 0x0384f802030075a7 */ /* 0x0002e6000802017f */
[----:B---3--:R-:W-:Y:S05]  /*f070*/  @!P1 NANOSLEEP.SYNCS 0x989680 ;  /* 0x009896800000995d */ /* 0x008fea0003900000 */
[----:B------:R-:W3:Y:S02]  /*f080*/  @!P1 SYNCS.PHASECHK.TRANS64 P1, [R3+URZ+0x384f8], R2 ;  /* 0x0384f802030095a7 */ /* 0x000ee4000802007f */
[----:B---3--:R-:W-:Y:S05]  /*f090*/  @!P1 BRA `(.L_x_174) ;  /* 0xfffffffc00ec9947 */ /* 0x008fea000383ffff */
[----:B------:R-:W-:Y:S05]  /*f0a0*/  BRA `(.L_x_287) ;  /* 0xffffffb000187947 */ /* 0x000fea000383ffff */
.L_x_189:
[----:B-1-34-:R-:W-:-:S04]  /*f0b0*/  MOV R3, UR31 ;  /* 0x0000001f00037c02 */ /* 0x01afc80008000f00 */
[----:B------:R1:W2:Y:S03]  /*f0c0*/  SYNCS.PHASECHK.TRANS64.TRYWAIT P0, [R3+URZ+0x384e0], R0 ;  /* 0x0384e000030075a7 */ /* 0x0002a6000800017f */
[----:B--2---:R-:W-:Y:S05]  /*f0d0*/  @!P0 NANOSLEEP.SYNCS 0x989680 ;  /* 0x009896800000895d */ /* 0x004fea0003900000 */
[----:B------:R-:W2:Y:S02]  /*f0e0*/  @!P0 SYNCS.PHASECHK.TRANS64 P0, [R3+URZ+0x384e0], R0 ;  /* 0x0384e000030085a7 */ /* 0x000ea4000800007f */
[----:B--2---:R-:W-:Y:S05]  /*f0f0*/  @!P0 BRA `(.L_x_189) ;  /* 0xfffffffc00ec8947 */ /* 0x004fea000383ffff */
[----:B------:R-:W-:Y:S05]  /*f100*/  BRA `(.L_x_288) ;  /* 0xffffffb400b07947 */ /* 0x000fea000383ffff */
.L_x_191:
[----:B-1-34-:R-:W-:-:S04]  /*f110*/  IMAD.U32 R3, RZ, RZ, UR31 ;  /* 0x0000001fff037e24 */ /* 0x01afc8000f8e00ff */
[----:B------:R1:W2:Y:S03]  /*f120*/  SYNCS.PHASECHK.TRANS64.TRYWAIT P0, [R3+URZ+0x384e8], R0 ;  /* 0x0384e800030075a7 */ /* 0x0002a6000800017f */
[----:B--2---:R-:W-:Y:S05]  /*f130*/  @!P0 NANOSLEEP.SYNCS 0x989680 ;  /* 0x009896800000895d */ /* 0x004fea0003900000 */
[----:B------:R-:W2:Y:S02]  /*f140*/  @!P0 SYNCS.PHASECHK.TRANS64 P0, [R3+URZ+0x384e8], R0 ;  /* 0x0384e800030085a7 */ /* 0x000ea4000800007f */
[----:B--2---:R-:W-:Y:S05]  /*f150*/  @!P0 BRA `(.L_x_191) ;  /* 0xfffffffc00ec8947 */ /* 0x004fea000383ffff */
[----:B------:R-:W-:Y:S05]  /*f160*/  BRA `(.L_x_289) ;  /* 0xffffffb400a87947 */ /* 0x000fea000383ffff */
.L_x_193:
[----:B-1-34-:R-:W-:-:S04]  /*f170*/  IMAD.U32 R3, RZ, RZ, UR31 ;  /* 0x0000001fff037e24 */ /* 0x01afc8000f8e00ff */
[----:B------:R1:W2:Y:S03]  /*f180*/  SYNCS.PHASECHK.TRANS64.TRYWAIT P0, [R3+URZ+0x384f0], R0 ;  /* 0x0384f000030075a7 */ /* 0x0002a6000800017f */
[----:B--2---:R-:W-:Y:S05]  /*f190*/  @!P0 NANOSLEEP.SYNCS 0x989680 ;  /* 0x009896800000895d */ /* 0x004fea0003900000 */
[----:B------:R-:W2:Y:S02]  /*f1a0*/  @!P0 SYNCS.PHASECHK.TRANS64 P0, [R3+URZ+0x384f0], R0 ;  /* 0x0384f000030085a7 */ /* 0x000ea4000800007f */
[----:B--2---:R-:W-:Y:S05]  /*f1b0*/  @!P0 BRA `(.L_x_193) ;  /* 0xfffffffc00ec8947 */ /* 0x004fea000383ffff */
[----:B------:R-:W-:Y:S05]  /*f1c0*/  BRA `(.L_x_290) ;  /* 0xffffffb400a07947 */ /* 0x000fea000383ffff */
.L_x_205:
[----:B------:R-:W-:Y:S01]  /*f1d0*/  BSSY B1, `(.L_x_291) ;  /* 0x0000006000017945 */ /* 0x000fe20003800000 */
[----:B------:R-:W-:-:S07]  /*f1e0*/  IMAD.MOV.U32 R15, RZ, RZ, -0x1 ;  /* 0xffffffffff0f7424 */ /* 0x000fce00078e00ff */
[----:B-----5:R-:W-:Y:S05]  /*f1f0*/  WARPSYNC.COLLECTIVE R15, `(.L_x_292) ;  /* 0x000000000f0c7348 */ /* 0x020fea0003c00000 */
[----:B-----5:R-:W-:Y:S02]  /*f200*/  ELECT P6, UR62, PT ;  /* 0x00000000003e782f */ /* 0x020fe400038c0000 */
[----:B------:R-:W-:Y:S01]  /*f210*/  MOV R14, UR62 ;  /* 0x0000003e000e7c02 */ /* 0x000fe20008000f00 */
[----:B------:R-:W-:Y:S10]  /*f220*/  ENDCOLLECTIVE ;  /* 0x000000000000791b */ /* 0x000ff40003800000 */
.L_x_292:
[----:B------:R-:W-:Y:S05]  /*f230*/  BSYNC B1 ;  /* 0x0000000000017941 */ /* 0x000fea0003800000 */
.L_x_291:
[----:B------:R-:W-:Y:S05]  /*f240*/  BRA `(.L_x_293) ;  /* 0xffffffc000c47947 */ /* 0x000fea000383ffff */
.L_x_208:
[----:B-1----:R1:W3:Y:S02]  /*f250*/  SYNCS.PHASECHK.TRANS64.TRYWAIT P0, [R8+URZ+0x384a0], R5 ;  /* 0x0384a005080075a7 */ /* 0x0022e4000800017f */
[----:B---3--:R-:W-:Y:S05]  /*f260*/  @!P0 NANOSLEEP.SYNCS 0x989680 ;  /* 0x009896800000895d */ /* 0x008fea0003900000 */
[----:B------:R-:W3:Y:S02]  /*f270*/  @!P0 SYNCS.PHASECHK.TRANS64 P0, [R8+URZ+0x384a0], R5 ;  /* 0x0384a005080085a7 */ /* 0x000ee4000800007f */
[----:B---3--:R-:W-:Y:S05]  /*f280*/  @!P0 BRA `(.L_x_208) ;  /* 0xfffffffc00f08947 */ /* 0x008fea000383ffff */
[----:B------:R-:W-:Y:S05]  /*f290*/  BRA `(.L_x_294) ;  /* 0xffffffc000f07947 */ /* 0x000fea000383ffff */
.L_x_213:
[----:B--2---:R2:W3:Y:S02]  /*f2a0*/  SYNCS.PHASECHK.TRANS64.TRYWAIT P0, [R3+URZ+0x38400], R2 ;  /* 0x03840002030075a7 */ /* 0x0044e4000800017f */
[----:B---3--:R-:W-:Y:S05]  /*f2b0*/  @!P0 NANOSLEEP.SYNCS 0x989680 ;  /* 0x009896800000895d */ /* 0x008fea0003900000 */
[----:B------:R-:W3:Y:S02]  /*f2c0*/  @!P0 SYNCS.PHASECHK.TRANS64 P0, [R3+URZ+0x38400], R2 ;  /* 0x03840002030085a7 */ /* 0x000ee4000800007f */
[----:B---3--:R-:W-:Y:S05]  /*f2d0*/  @!P0 BRA `(.L_x_213) ;  /* 0xfffffffc00f08947 */ /* 0x008fea000383ffff */
[----:B------:R-:W-:Y:S05]  /*f2e0*/  BRA `(.L_x_295) ;  /* 0xffffffc400bc7947 */ /* 0x000fea000383ffff */
.L_x_216:
[----:B------:R-:W-:Y:S01]  /*f2f0*/  BSSY B1, `(.L_x_296) ;  /* 0x0000006000017945 */ /* 0x000fe20003800000 */
[----:B------:R-:W-:-:S07]  /*f300*/  IMAD.MOV.U32 R15, RZ, RZ, -0x1 ;  /* 0xffffffffff0f7424 */ /* 0x000fce00078e00ff */
[----:B-1---5:R-:W-:Y:S05]  /*f310*/  WARPSYNC.COLLECTIVE R15, `(.L_x_297) ;  /* 0x000000000f0c7348 */ /* 0x022fea0003c00000 */
[----:B------:R-:W-:Y:S02]  /*f320*/  ELECT P6, UR62, PT ;  /* 0x00000000003e782f */ /* 0x000fe400038c0000 */
[----:B------:R-:W-:Y:S01]  /*f330*/  MOV R14, UR62 ;  /* 0x0000003e000e7c02 */ /* 0x000fe20008000f00 */
[----:B-1---5:R-:W-:Y:S10]  /*f340*/  ENDCOLLECTIVE ;  /* 0x000000000000791b */ /* 0x022ff40003800000 */
.L_x_297:
[----:B------:R-:W-:Y:S05]  /*f350*/  BSYNC B1 ;  /* 0x0000000000017941 */ /* 0x000fea0003800000 */
.L_x_296:
[----:B------:R-:W-:Y:S05]  /*f360*/  BRA `(.L_x_298) ;  /* 0xffffffc800047947 */ /* 0x000fea000383ffff */
.L_x_219:
[----:B------:R-:W-:Y:S01]  /*f370*/  BSSY B1, `(.L_x_299) ;  /* 0x0000005000017945 */ /* 0x000fe20003800000 */
[----:B------:R-:W-:-:S07]  /*f380*/  IMAD.MOV.U32 R15, RZ, RZ, -0x1 ;  /* 0xffffffffff0f7424 */ /* 0x000fce00078e00ff */
[----:B-12--5:R-:W-:Y:S05]  /*f390*/  WARPSYNC.COLLECTIVE R15, `(.L_x_300) ;  /* 0x000000000f087348 */ /* 0x026fea0003c00000 */
[----:B------:R-:W-:Y:S01]  /*f3a0*/  NOP ;  /* 0x0000000000007918 */ /* 0x000fe20000000000 */
[----:B-12--5:R-:W-:Y:S01]  /*f3b0*/  ENDCOLLECTIVE ;  /* 0x000000000000791b */ /* 0x026fe20003800000 */
.L_x_300:
[----:B------:R-:W-:Y:S05]  /*f3c0*/  BSYNC B1 ;  /* 0x0000000000017941 */ /* 0x000fea0003800000 */
.L_x_299:
[----:B------:R-:W-:-:S07]  /*f3d0*/  IMAD.MOV.U32 R15, RZ, RZ, -0x1 ;  /* 0xffffffffff0f7424 */ /* 0x000fce00078e00ff */
[----:B------:R-:W-:Y:S05]  /*f3e0*/  WARPSYNC.COLLECTIVE R15, `(.L_x_301) ;  /* 0x000000000f0c7348 */ /* 0x000fea0003c00000 */
[----:B------:R-:W-:Y:S02]  /*f3f0*/  ELECT P6, UR62, PT ;  /* 0x00000000003e782f */ /* 0x000fe400038c0000 */
[----:B------:R-:W-:Y:S01]  /*f400*/  MOV R14, UR62 ;  /* 0x0000003e000e7c02 */ /* 0x000fe20008000f00 */
[----:B------:R-:W-:Y:S10]  /*f410*/  ENDCOLLECTIVE ;  /* 0x000000000000791b */ /* 0x000ff40003800000 */
.L_x_301:
[----:B------:R-:W-:Y:S05]  /*f420*/  BRA `(.L_x_302) ;  /* 0xffffffcc00247947 */ /* 0x000fea000383ffff */
.L_x_222:
[----:B------:R-:W-:Y:S01]  /*f430*/  BSSY B0, `(.L_x_303) ;  /* 0x0000006000007945 */ /* 0x000fe20003800000 */
[----:B------:R-:W-:-:S07]  /*f440*/  IMAD.MOV.U32 R15, RZ, RZ, -0x1 ;  /* 0xffffffffff0f7424 */ /* 0x000fce00078e00ff */
[----:B-----5:R-:W-:Y:S05]  /*f450*/  WARPSYNC.COLLECTIVE R15, `(.L_x_304) ;  /* 0x000000000f0c7348 */ /* 0x020fea0003c00000 */
[----:B-----5:R-:W-:Y:S02]  /*f460*/  ELECT P6, UR62, PT ;  /* 0x00000000003e782f */ /* 0x020fe400038c0000 */
[----:B------:R-:W-:Y:S01]  /*f470*/  MOV R14, UR62 ;  /* 0x0000003e000e7c02 */ /* 0x000fe20008000f00 */
[----:B------:R-:W-:Y:S10]  /*f480*/  ENDCOLLECTIVE ;  /* 0x000000000000791b */ /* 0x000ff40003800000 */
.L_x_304:
[----:B------:R-:W-:Y:S05]  /*f490*/  BSYNC B0 ;  /* 0x0000000000007941 */ /* 0x000fea0003800000 */
.L_x_303:
[----:B------:R-:W-:Y:S05]  /*f4a0*/  BRA `(.L_x_305) ;  /* 0xffffffcc00747947 */ /* 0x000fea000383ffff */
.L_x_226:
[----:B-1----:R1:W2:Y:S02]  /*f4b0*/  SYNCS.PHASECHK.TRANS64.TRYWAIT P0, [R7+URZ], R2 ;  /* 0x00000002070075a7 */ /* 0x0022a4000800017f */
[----:B--2---:R-:W-:Y:S05]  /*f4c0*/  @!P0 NANOSLEEP.SYNCS 0x989680 ;  /* 0x009896800000895d */ /* 0x004fea0003900000 */
[----:B------:R-:W2:Y:S02]  /*f4d0*/  @!P0 SYNCS.PHASECHK.TRANS64 P0, [R7+URZ], R2 ;  /* 0x00000002070085a7 */ /* 0x000ea4000800007f */
[----:B--2---:R-:W-:Y:S05]  /*f4e0*/  @!P0 BRA `(.L_x_226) ;  /* 0xfffffffc00f08947 */ /* 0x004fea000383ffff */
[----:B------:R-:W-:Y:S05]  /*f4f0*/  BRA `(.L_x_306) ;  /* 0xffffffcc00b07947 */ /* 0x000fea000383ffff */
.L_x_227:
[----:B-1----:R1:W2:Y:S02]  /*f500*/  SYNCS.PHASECHK.TRANS64.TRYWAIT P0, [R9+URZ], R4 ;  /* 0x00000004090075a7 */ /* 0x0022a4000800017f */
[----:B--2---:R-:W-:Y:S05]  /*f510*/  @!P0 NANOSLEEP.SYNCS 0x989680 ;  /* 0x009896800000895d */ /* 0x004fea0003900000 */
[----:B------:R-:W2:Y:S02]  /*f520*/  @!P0 SYNCS.PHASECHK.TRANS64 P0, [R9+URZ], R4 ;  /* 0x00000004090085a7 */ /* 0x000ea4000800007f */
[----:B--2---:R-:W-:Y:S05]  /*f530*/  @!P0 BRA `(.L_x_227) ;  /* 0xfffffffc00f08947 */ /* 0x004fea000383ffff */
[----:B------:R-:W-:Y:S05]  /*f540*/  BRA `(.L_x_307) ;  /* 0xffffffcc00c07947 */ /* 0x000fea000383ffff */
.L_x_228:
[----:B--2---:R2:W3:Y:S02]  /*f550*/  SYNCS.PHASECHK.TRANS64.TRYWAIT P0, [R6+URZ], R5 ;  /* 0x00000005060075a7 */ /* 0x0044e4000800017f */
[----:B---3--:R-:W-:Y:S05]  /*f560*/  @!P0 NANOSLEEP.SYNCS 0x989680 ;  /* 0x009896800000895d */ /* 0x008fea0003900000 */
[----:B------:R-:W3:Y:S02]  /*f570*/  @!P0 SYNCS.PHASECHK.TRANS64 P0, [R6+URZ], R5 ;  /* 0x00000005060085a7 */ /* 0x000ee4000800007f */
[----:B---3--:R-:W-:Y:S05]  /*f580*/  @!P0 BRA `(.L_x_228) ;  /* 0xfffffffc00f08947 */ /* 0x008fea000383ffff */
[----:B------:R-:W-:Y:S05]  /*f590*/  BRA `(.L_x_308) ;  /* 0xffffffcc00c87947 */ /* 0x000fea000383ffff */
.L_x_246:
[----:B-1----:R1:W3:Y:S02]  /*f5a0*/  SYNCS.PHASECHK.TRANS64.TRYWAIT P2, [R17+URZ+0x38440], R2 ;  /* 0x03844002110075a7 */ /* 0x0022e4000804017f */
[----:B---3--:R-:W-:Y:S05]  /*f5b0*/  @!P2 NANOSLEEP.SYNCS 0x989680 ;  /* 0x009896800000a95d */ /* 0x008fea0003900000 */
[----:B------:R-:W3:Y:S02]  /*f5c0*/  @!P2 SYNCS.PHASECHK.TRANS64 P2, [R17+URZ+0x38440], R2 ;  /* 0x038440021100a5a7 */ /* 0x000ee4000804007f */
[----:B---3--:R-:W-:Y:S05]  /*f5d0*/  @!P2 BRA `(.L_x_246) ;  /* 0xfffffffc00f0a947 */ /* 0x008fea000383ffff */
[----:B------:R-:W-:Y:S05]  /*f5e0*/  BRA `(.L_x_309) ;  /* 0xffffffe800e47947 */ /* 0x000fea000383ffff */
.L_x_252:
[----:B-1----:R1:W2:Y:S02]  /*f5f0*/  SYNCS.PHASECHK.TRANS64.TRYWAIT P0, [R5+URZ+0x38440], R2 ;  /* 0x03844002050075a7 */ /* 0x0022a4000800017f */
[----:B--2---:R-:W-:Y:S05]  /*f600*/  @!P0 NANOSLEEP.SYNCS 0x989680 ;  /* 0x009896800000895d */ /* 0x004fea0003900000 */
[----:B------:R-:W2:Y:S02]  /*f610*/  @!P0 SYNCS.PHASECHK.TRANS64 P0, [R5+URZ+0x38440], R2 ;  /* 0x03844002050085a7 */ /* 0x000ea4000800007f */
[----:B--2---:R-:W-:Y:S05]  /*f620*/  @!P0 BRA `(.L_x_252) ;  /* 0xfffffffc00f08947 */ /* 0x004fea000383ffff */
[----:B------:R-:W-:Y:S05]  /*f630*/  BRA `(.L_x_310) ;  /* 0xffffffec004c7947 */ /* 0x000fea000383ffff */
.L_x_254:
[----:B-1----:R1:W2:Y:S02]  /*f640*/  SYNCS.PHASECHK.TRANS64.TRYWAIT P0, [R7+URZ+0x38440], R0 ;  /* 0x03844000070075a7 */ /* 0x0022a4000800017f */
[----:B--2---:R-:W-:Y:S05]  /*f650*/  @!P0 NANOSLEEP.SYNCS 0x989680 ;  /* 0x009896800000895d */ /* 0x004fea0003900000 */
[----:B------:R-:W2:Y:S02]  /*f660*/  @!P0 SYNCS.PHASECHK.TRANS64 P0, [R7+URZ+0x38440], R0 ;  /* 0x03844000070085a7 */ /* 0x000ea4000800007f */
[----:B--2---:R-:W-:Y:S05]  /*f670*/  @!P0 BRA `(.L_x_254) ;  /* 0xfffffffc00f08947 */ /* 0x004fea000383ffff */
[----:B------:R-:W-:Y:S05]  /*f680*/  BRA `(.L_x_311) ;  /* 0xffffffec00647947 */ /* 0x000fea000383ffff */
.L_x_256:
[----:B-1----:R1:W2:Y:S02]  /*f690*/  SYNCS.PHASECHK.TRANS64.TRYWAIT P0, [R7+URZ+0x38440], R0 ;  /* 0x03844000070075a7 */ /* 0x0022a4000800017f */
[----:B--2---:R-:W-:Y:S05]  /*f6a0*/  @!P0 NANOSLEEP.SYNCS 0x989680 ;  /* 0x009896800000895d */ /* 0x004fea0003900000 */
[----:B------:R-:W2:Y:S02]  /*f6b0*/  @!P0 SYNCS.PHASECHK.TRANS64 P0, [R7+URZ+0x38440], R0 ;  /* 0x03844000070085a7 */ /* 0x000ea4000800007f */
[----:B--2---:R-:W-:Y:S05]  /*f6c0*/  @!P0 BRA `(.L_x_256) ;  /* 0xfffffffc00f08947 */ /* 0x004fea000383ffff */
[----:B------:R-:W-:Y:S05]  /*f6d0*/  BRA `(.L_x_312) ;  /* 0xffffffec007c7947 */ /* 0x000fea000383ffff */
.L_x_258:
[----:B-1----:R1:W2:Y:S02]  /*f6e0*/  SYNCS.PHASECHK.TRANS64.TRYWAIT P0, [R7+URZ+0x38440], R0 ;  /* 0x03844000070075a7 */ /* 0x0022a4000800017f */
[----:B--2---:R-:W-:Y:S05]  /*f6f0*/  @!P0 NANOSLEEP.SYNCS 0x989680 ;  /* 0x009896800000895d */ /* 0x004fea0003900000 */
[----:B------:R-:W2:Y:S02]  /*f700*/  @!P0 SYNCS.PHASECHK.TRANS64 P0, [R7+URZ+0x38440], R0 ;  /* 0x03844000070085a7 */ /* 0x000ea4000800007f */
[----:B--2---:R-:W-:Y:S05]  /*f710*/  @!P0 BRA `(.L_x_258) ;  /* 0xfffffffc00f08947 */ /* 0x004fea000383ffff */
[----:B------:R-:W-:Y:S05]  /*f720*/  BRA `(.L_x_313) ;  /* 0xffffffec00947947 */ /* 0x000fea000383ffff */
.L_x_260:
[----:B-1----:R1:W2:Y:S02]  /*f730*/  SYNCS.PHASECHK.TRANS64.TRYWAIT P0, [R7+URZ+0x38440], R0 ;  /* 0x03844000070075a7 */ /* 0x0022a4000800017f */
[----:B--2---:R-:W-:Y:S05]  /*f740*/  @!P0 NANOSLEEP.SYNCS 0x989680 ;  /* 0x009896800000895d */ /* 0x004fea0003900000 */
[----:B------:R-:W2:Y:S02]  /*f750*/  @!P0 SYNCS.PHASECHK.TRANS64 P0, [R7+URZ+0x38440], R0 ;  /* 0x03844000070085a7 */ /* 0x000ea4000800007f */
[----:B--2---:R-:W-:Y:S05]  /*f760*/  @!P0 BRA `(.L_x_260) ;  /* 0xfffffffc00f08947 */ /* 0x004fea000383ffff */
[----:B------:R-:W-:Y:S05]  /*f770*/  BRA `(.L_x_314) ;  /* 0xffffffec00ac7947 */ /* 0x000fea000383ffff */
.L_x_262:
[----:B-1----:R1:W2:Y:S02]  /*f780*/  SYNCS.PHASECHK.TRANS64.TRYWAIT P0, [R7+URZ+0x38440], R0 ;  /* 0x03844000070075a7 */ /* 0x0022a4000800017f */
[----:B--2---:R-:W-:Y:S05]  /*f790*/  @!P0 NANOSLEEP.SYNCS 0x989680 ;  /* 0x009896800000895d */ /* 0x004fea0003900000 */
[----:B------:R-:W2:Y:S02]  /*f7a0*/  @!P0 SYNCS.PHASECHK.TRANS64 P0, [R7+URZ+0x38440], R0 ;  /* 0x03844000070085a7 */ /* 0x000ea4000800007f */
[----:B--2---:R-:W-:Y:S05]  /*f7b0*/  @!P0 BRA `(.L_x_262) ;  /* 0xfffffffc00f08947 */ /* 0x004fea000383ffff */
[----:B------:R-:W-:Y:S05]  /*f7c0*/  BRA `(.L_x_315) ;  /* 0xffffffec00c47947 */ /* 0x000fea000383ffff */
.L_x_264:
[----:B-1----:R1:W2:Y:S02]  /*f7d0*/  SYNCS.PHASECHK.TRANS64.TRYWAIT P0, [R7+URZ+0x38440], R0 ;  /* 0x03844000070075a7 */ /* 0x0022a4000800017f */
[----:B--2---:R-:W-:Y:S05]  /*f7e0*/  @!P0 NANOSLEEP.SYNCS 0x989680 ;  /* 0x009896800000895d */ /* 0x004fea0003900000 */
[----:B------:R-:W2:Y:S02]  /*f7f0*/  @!P0 SYNCS.PHASECHK.TRANS64 P0, [R7+URZ+0x38440], R0 ;  /* 0x03844000070085a7 */ /* 0x000ea4000800007f */
[----:B--2---:R-:W-:Y:S05]  /*f800*/  @!P0 BRA `(.L_x_264) ;  /* 0xfffffffc00f08947 */ /* 0x004fea000383ffff */
[----:B------:R-:W-:Y:S05]  /*f810*/  BRA `(.L_x_316) ;  /* 0xffffffec00dc7947 */ /* 0x000fea000383ffff */
        .weak           $__internal_0_$__cuda_sm20_div_u64
        .type           $__internal_0_$__cuda_sm20_div_u64,@function
        .size           $__internal_0_$__cuda_sm20_div_u64,(.L_x_243 - $__internal_0_$__cuda_sm20_div_u64)
$__internal_0_$__cuda_sm20_div_u64:
[----:B------:R-:W1:Y:S08]  /*f820*/  I2F.U64.RP R0, R24 ;  /* 0x0000001800007312 */ /* 0x000e700000309000 */
[----:B-1----:R-:W1:Y:S02]  /*f830*/  MUFU.RCP R0, R0 ;  /* 0x0000000000007308 */ /* 0x002e640000001000 */
[----:B-1----:R-:W-:-:S06]  /*f840*/  VIADD R2, R0, 0x1ffffffe ;  /* 0x1ffffffe00027836 */ /* 0x002fcc0000000000 */
[----:B------:R-:W1:Y:S02]  /*f850*/  F2I.U64.TRUNC R2, R2 ;  /* 0x0000000200027311 */ /* 0x000e64000020d800 */
[----:B-1----:R-:W-:-:S04]  /*f860*/  IMAD.WIDE.U32 R16, R2, R24, RZ ;  /* 0x0000001802107225 */ /* 0x002fc800078e00ff */
[C---:B------:R-:W-:Y:S01]  /*f870*/  IMAD R15, R2.reuse, R25, R17 ;  /* 0x00000019020f7224 */ /* 0x040fe200078e0211 */
[----:B------:R-:W-:Y:S01]  /*f880*/  IADD3 R27, P1, RZ, -R16, RZ ;  /* 0x80000010ff1b7210 */ /* 0x000fe20007f3e0ff */
[----:B------:R-:W-:Y:S02]  /*f890*/  IMAD.MOV.U32 R17, RZ, RZ, R2 ;  /* 0x000000ffff117224 */ /* 0x000fe400078e0002 */
[----:B------:R-:W-:Y:S02]  /*f8a0*/  IMAD R15, R3, R24, R15 ;  /* 0x00000018030f7224 */ /* 0x000fe400078e020f */
[----:B------:R-:W-:-:S04]  /*f8b0*/  IMAD.HI.U32 R16, R2, R27, RZ ;  /* 0x0000001b02107227 */ /* 0x000fc800078e00ff */
[----:B------:R-:W-:-:S04]  /*f8c0*/  IMAD.X R15, RZ, RZ, ~R15, P1 ;  /* 0x000000ffff0f7224 */ /* 0x000fc800008e0e0f */
[----:B------:R-:W-:-:S04]  /*f8d0*/  IMAD.WIDE.U32 R16, P1, R2, R15, R16 ;  /* 0x0000000f02107225 */ /* 0x000fc80007820010 */
[C---:B------:R-:W-:Y:S02]  /*f8e0*/  IMAD R29, R3.reuse, R15, RZ ;  /* 0x0000000f031d7224 */ /* 0x040fe400078e02ff */
[----:B------:R-:W-:-:S04]  /*f8f0*/  IMAD.HI.U32 R16, P2, R3, R27, R16 ;  /* 0x0000001b03107227 */ /* 0x000fc80007840010 */
[----:B------:R-:W-:Y:S01]  /*f900*/  IMAD.HI.U32 R15, R3, R15, RZ ;  /* 0x0000000f030f7227 */ /* 0x000fe200078e00ff */
[----:B------:R-:W-:-:S03]  /*f910*/  IADD3 R17, P3, R29, R16, RZ ;  /* 0x000000101d117210 */ /* 0x000fc60007f7e0ff */
[----:B------:R-:W-:Y:S02]  /*f920*/  IMAD.X R0, R15, 0x1, R3, P1 ;  /* 0x000000010f007824 */ /* 0x000fe400008e0603 */
[----:B------:R-:W-:-:S03]  /*f930*/  IMAD.WIDE.U32 R2, R17, R24, RZ ;  /* 0x0000001811027225 */ /* 0x000fc600078e00ff */
[----:B------:R-:W-:Y:S01]  /*f940*/  IADD3.X R15, RZ, RZ, R0, P3, P2 ;  /* 0x000000ffff0f7210 */ /* 0x000fe20001fe4400 */
[----:B------:R-:W-:Y:S01]  /*f950*/  IMAD R0, R17, R25, R3 ;  /* 0x0000001911007224 */ /* 0x000fe200078e0203 */
[----:B------:R-:W-:-:S03]  /*f960*/  IADD3 R3, P1, RZ, -R2, RZ ;  /* 0x80000002ff037210 */ /* 0x000fc60007f3e0ff */
        /* <DEDUP_REMOVED lines=8> */
[----:B------:R-:W-:Y:S01]  /*f9f0*/  IMAD.MOV.U32 R3, RZ, RZ, RZ ;  /* 0x000000ffff037224 */ /* 0x000fe200078e00ff */
[----:B------:R-:W-:Y:S01]  /*fa00*/  IADD3.X R15, R0, R15, RZ, P1, !PT ;  /* 0x0000000f000f7210 */ /* 0x000fe20000ffe4ff */
[----:B------:R-:W-:-:S03]  /*fa10*/  IMAD.HI.U32 R2, R17, UR14, RZ ;  /* 0x0000000e11027c27 */ /* 0x000fc6000f8e00ff */
[----:B------:R-:W-:Y:S01]  /*fa20*/  IADD3.X R15, RZ, RZ, R15, P3, P2 ;  /* 0x000000ffff0f7210 */ /* 0x000fe20001fe440f */
[----:B------:R-:W-:-:S04]  /*fa30*/  IMAD.WIDE.U32 R2, R17, UR22, R2 ;  /* 0x0000001611027c25 */ /* 0x000fc8000f8e0002 */
[C---:B------:R-:W-:Y:S02]  /*fa40*/  IMAD R17, R15.reuse, UR22, RZ ;  /* 0x000000160f117c24 */ /* 0x040fe4000f8e02ff */
[----:B------:R-:W-:-:S04]  /*fa50*/  IMAD.HI.U32 R2, P1, R15, UR14, R2 ;  /* 0x0000000e0f027c27 */ /* 0x000fc8000f820002 */
[----:B------:R-:W-:Y:S01]  /*fa60*/  IMAD.HI.U32 R0, R15, UR22, RZ ;  /* 0x000000160f007c27 */ /* 0x000fe2000f8e00ff */
[----:B------:R-:W-:-:S03]  /*fa70*/  IADD3 R15, P2, R17, R2, RZ ;  /* 0x00000002110f7210 */ /* 0x000fc60007f5e0ff */
[----:B------:R-:W-:Y:S02]  /*fa80*/  IMAD.X R0, RZ, RZ, R0, P1 ;  /* 0x000000ffff007224 */ /* 0x000fe400008e0600 */
[----:B------:R-:W-:-:S04]  /*fa90*/  IMAD.WIDE.U32 R2, R15, R24, RZ ;  /* 0x000000180f027225 */ /* 0x000fc800078e00ff */
[----:B------:R-:W-:Y:S01]  /*faa0*/  IMAD.X R0, RZ, RZ, R0, P2 ;  /* 0x000000ffff007224 */ /* 0x000fe200010e0600 */
[----:B------:R-:W-:Y:S01]  /*fab0*/  IADD3 R17, P2, -R2, UR14, RZ ;  /* 0x0000000e02117c10 */ /* 0x000fe2000ff5e1ff */
[----:B------:R-:W-:-:S03]  /*fac0*/  IMAD R3, R15, R25, R3 ;  /* 0x000000190f037224 */ /* 0x000fc600078e0203 */
[-C--:B------:R-:W-:Y:S01]  /*fad0*/  ISETP.GE.U32.AND P1, PT, R17, R24.reuse, PT ;  /* 0x000000181100720c */ /* 0x080fe20003f26070 */
[----:B------:R-:W-:-:S05]  /*fae0*/  IMAD R0, R0, R24, R3 ;  /* 0x0000001800007224 */ /* 0x000fca00078e0203 */
[----:B------:R-:W-:Y:S01]  /*faf0*/  IADD3.X R16, ~R0, UR22, RZ, P2, !PT ;  /* 0x0000001600107c10 */ /* 0x000fe200097fe5ff */
[----:B------:R-:W-:Y:S01]  /*fb00*/  VIADD R0, R15, 0x1 ;  /* 0x000000010f007836 */ /* 0x000fe20000000000 */
[----:B------:R-:W-:Y:S02]  /*fb10*/  IADD3 R2, P2, -R24, R17, RZ ;  /* 0x0000001118027210 */ /* 0x000fe40007f5e1ff */
[----:B------:R-:W-:-:S03]  /*fb20*/  ISETP.GE.U32.AND.EX P1, PT, R16, R25, PT, P1 ;  /* 0x000000191000720c */ /* 0x000fc60003f26110 */
[----:B------:R-:W-:Y:S01]  /*fb30*/  IMAD.X R3, R16, 0x1, ~R25, P2 ;  /* 0x0000000110037824 */ /* 0x000fe200010e0e19 */
[----:B------:R-:W-:Y:S02]  /*fb40*/  SEL R2, R2, R17, P1 ;  /* 0x0000001102027207 */ /* 0x000fe40000800000 */
[----:B------:R-:W-:Y:S02]  /*fb50*/  SEL R15, R0, R15, P1 ;  /* 0x0000000f000f7207 */ /* 0x000fe40000800000 */
[----:B------:R-:W-:Y:S02]  /*fb60*/  SEL R3, R3, R16, P1 ;  /* 0x0000001003037207 */ /* 0x000fe40000800000 */
[----:B------:R-:W-:Y:S01]  /*fb70*/  ISETP.GE.U32.AND P1, PT, R2, R24, PT ;  /* 0x000000180200720c */ /* 0x000fe20003f26070 */
[----:B------:R-:W-:Y:S01]  /*fb80*/  VIADD R0, R15, 0x1 ;  /* 0x000000010f007836 */ /* 0x000fe20000000000 */
[----:B------:R-:W-:Y:S01]  /*fb90*/  ISETP.NE.U32.AND P2, PT, R24, RZ, PT ;  /* 0x000000ff1800720c */ /* 0x000fe20003f45070 */
[----:B------:R-:W-:Y:S01]  /*fba0*/  IMAD.MOV.U32 R2, RZ, RZ, R12 ;  /* 0x000000ffff027224 */ /* 0x000fe200078e000c */
[----:B------:R-:W-:Y:S01]  /*fbb0*/  ISETP.GE.U32.AND.EX P1, PT, R3, R25, PT, P1 ;  /* 0x000000190300720c */ /* 0x000fe20003f26110 */
[----:B------:R-:W-:Y:S01]  /*fbc0*/  IMAD.MOV.U32 R3, RZ, RZ, 0x0 ;  /* 0x00000000ff037424 */ /* 0x000fe200078e00ff */
[----:B------:R-:W-:-:S02]  /*fbd0*/  ISETP.NE.AND.EX P2, PT, R25, RZ, PT, P2 ;  /* 0x000000ff1900720c */ /* 0x000fc40003f45320 */
[----:B------:R-:W-:-:S04]  /*fbe0*/  SEL R0, R0, R15, P1 ;  /* 0x0000000f00007207 */ /* 0x000fc80000800000 */
[----:B------:R-:W-:Y:S01]  /*fbf0*/  SEL R0, R0, 0xffffffff, P2 ;  /* 0xffffffff00007807 */ /* 0x000fe20001000000 */
[----:B------:R-:W-:Y:S06]  /*fc00*/  RET.REL.NODEC R2 `(_ZN7cutlass13device_kernelINS_4gemm6kernel13GemmUniversalINS1_17GroupProblemShapeIN4cute5tupleIJiiiEEEEENS1_10collective13CollectiveMmaINS1_39MainloopSm90ArrayTmaGmmaWarpSpecializedILi4ENS6_IJNS5_1CILi2EEENSC_ILi1EEESE_EEENS1_43KernelPtrArrayTmaWarpSpecializedCooperativeEEENS6_IJNSC_ILi256EEENSC_ILi128EEENSC_ILi64EEEEEENS_6half_tEPNS6_IJlSE_NSC_ILi0EEEEEESM_SP_NS5_8TiledMMAINS5_8MMA_AtomIJNS5_4SM904GMMA26MMA_64x128x16_F32F16F16_SSILNST_5MajorE0ELSV_0ELNST_7ScaleInE1ELSW_1EEEEEENS5_6LayoutISF_NS6_IJSE_SN_SN_EEEEENS6_IJNS5_10UnderscoreES12_S12_EEEEENS5_13SM90_TMA_LOADENS5_14ComposedLayoutINS5_7SwizzleILi3ELi4ELi3EEENS5_18smem_ptr_flag_bitsILi16EEENSZ_INS6_IJNSC_ILi8EEESK_EEENS6_IJSK_SE_EEEEEEEvNS5_8identityENS5_23SM90_TMA_LOAD_MULTICASTES1F_vS1G_EENS_8epilogue10collective18CollectiveEpilogueINS1J_30Sm90PtrArrayTmaWarpSpecializedILi4ELi2ELi16ELb1ELb0ELi2EEEJSL_NS6_IJSJ_NSC_ILi32EEEEEESM_PNS6_IJSE_lSN_EEESM_S1R_NS1J_6fusion15FusionCallbacksIS1N_NS1S_17LinearCombinationISM_fSM_fLNS_15FloatRoundStyleE2EEESL_S1P_JEEES15_NS16_IS18_S1A_NSZ_INS6_IJSK_S1B_EEENS6_IJSE_SK_EEEEEEENS5_17SM75_U16x8_LDSM_TENS5_14SM90_TMA_STOREES21_NS5_17SM90_U16x8_STSM_TENS5_9Copy_AtomIJNS5_17SM90_U32x4_STSM_NESM_EEEvEEEvvEEEEvNT_6ParamsE) ;  /* 0xffffff0002fc7950 */ /* 0x000fec0003c3ffff */
.L_x_243:
[----:B------:R-:W-:Y:S01]  /*fc10*/  UMOV UR24, UR32 ;  /* 0x0000002000187c82 */ /* 0x000fe20008000000 */
[----:B------:R-:W-:Y:S02]  /*fc20*/  UMOV UR25, UR35 ;  /* 0x0000002300197c82 */ /* 0x000fe40008000000 */
[----:B------:R-:W1:Y:S08]  /*fc30*/  I2F.U64.RP R13, UR24 ;  /* 0x00000018000d7d12 */ /* 0x000e700008309000 */
[----:B-1----:R-:W1:Y:S02]  /*fc40*/  MUFU.RCP R13, R13 ;  /* 0x0000000d000d7308 */ /* 0x002e640000001000 */
[----:B-1----:R-:W-:-:S06]  /*fc50*/  VIADD R2, R13, 0x1ffffffe ;  /* 0x1ffffffe0d027836 */ /* 0x002fcc0000000000 */
[----:B------:R-:W1:Y:S02]  /*fc60*/  F2I.U64.TRUNC R2, R2 ;  /* 0x0000000200027311 */ /* 0x000e64000020d800 */
[----:B-1----:R-:W-:Y:S01]  /*fc70*/  R2UR UR24, R2 ;  /* 0x00000000021872ca */ /* 0x002fe200000e0000 */
[----:B------:R-:W-:Y:S01]  /*fc80*/  IMAD.MOV.U32 R2, RZ, RZ, R12 ;  /* 0x000000ffff027224 */ /* 0x000fe200078e000c */
[----:B------:R-:W-:Y:S01]  /*fc90*/  R2UR UR25, R3 ;  /* 0x00000000031972ca */ /* 0x000fe200000e0000 */
[----:B------:R-:W-:-:S10]  /*fca0*/  IMAD.MOV.U32 R3, RZ, RZ, 0x0 ;  /* 0x00000000ff037424 */ /* 0x000fd400078e00ff */
[----:B------:R-:W-:-:S04]  /*fcb0*/  UIMAD.WIDE.U32 UR26, UR24, UR32, URZ ;  /* 0x00000020181a72a5 */ /* 0x000fc8000f8e003f */
[----:B------:R-:W-:Y:S02]  /*fcc0*/  UIMAD UR27, UR24, UR35, UR27 ;  /* 0x00000023181b72a4 */ /* 0x000fe4000f8e021b */
[----:B------:R-:W-:Y:S02]  /*fcd0*/  UIADD3 UR36, UP1, URZ, -UR26, URZ ;  /* 0x8000001a3f247290 */ /* 0x000fe4000ff3e03f */
[----:B------:R-:W-:Y:S02]  /*fce0*/  UIMAD UR28, UR25, UR32, UR27 ;  /* 0x00000020191c72a4 */ /* 0x000fe4000f8e021b */
[----:B------:R-:W-:Y:S02]  /*fcf0*/  UIMAD.WIDE.U32 UR26, UR24, UR36, URZ ;  /* 0x00000024181a72a5 */ /* 0x000fe4000f8e003f */
[----:B------:R-:W-:-:S05]  /*fd00*/  UIADD3.X UR37, URZ, ~UR28, URZ, UP1, !UPT ;  /* 0x8000001c3f257290 */ /* 0x000fca0008ffe43f */
[----:B------:R-:W-:Y:S01]  /*fd10*/  UMOV UR26, UR27 ;  /* 0x0000001b001a7c82 */ /* 0x000fe20008000000 */
[----:B------:R-:W-:Y:S02]  /*fd20*/  UMOV UR27, UR24 ;  /* 0x00000018001b7c82 */ /* 0x000fe40008000000 */
[----:B------:R-:W-:Y:S02]  /*fd30*/  UIMAD.WIDE.U32 UR28, UP1, UR24, UR37, UR26 ;  /* 0x00000025181c72a5 */ /* 0x000fe4000f82001a */
[----:B------:R-:W-:Y:S02]  /*fd40*/  UIMAD.WIDE.U32 UR26, UR25, UR37, URZ ;  /* 0x00000025191a72a5 */ /* 0x000fe4000f8e003f */
[----:B------:R-:W-:Y:S02]  /*fd50*/  UIMAD.WIDE.U32 UR28, UP2, UR25, UR36, UR28 ;  /* 0x00000024191c72a5 */ /* 0x000fe4000f84001c */
[----:B------:R-:W-:Y:S02]  /*fd60*/  UIMAD UR37, UR25, UR37, URZ ;  /* 0x00000025192572a4 */ /* 0x000fe4000f8e023f */
[----:B------:R-:W-:-:S02]  /*fd70*/  UIADD3.X UR26, UR27, UR25, URZ, UP1, !UPT ;  /* 0x000000191b1a7290 */ /* 0x000fc40008ffe43f */
[----:B------:R-:W-:-:S04]  /*fd80*/  UIADD3 UR29, UP4, UR37, UR29, URZ ;  /* 0x0000001d251d7290 */ /* 0x000fc8000ff9e03f */
[----:B------:R-:W-:Y:S02]  /*fd90*/  UIMAD.WIDE.U32 UR24, UR29, UR32, URZ ;  /* 0x000000201d1872a5 */ /* 0x000fe4000f8e003f */
[----:B------:R-:W-:Y:S02]  /*fda0*/  UIADD3.X UR36, URZ, URZ, UR26, UP4, UP2 ;  /* 0x0000003f3f247290 */ /* 0x000fe4000a7e441a */
[----:B------:R-:W-:Y:S02]  /*fdb0*/  UIMAD UR25, UR29, UR35, UR25 ;  /* 0x000000231d1972a4 */ /* 0x000fe4000f8e0219 */
[----:B------:R-:W-:Y:S02]  /*fdc0*/  UIADD3 UR37, UP1, URZ, -UR24, URZ ;  /* 0x800000183f257290 */ /* 0x000fe4000ff3e03f */
[----:B------:R-:W-:Y:S02]  /*fdd0*/  UIMAD UR26, UR36, UR32, UR25 ;  /* 0x00000020241a72a4 */ /* 0x000fe4000f8e0219 */
[----:B------:R-:W-:-:S02]  /*fde0*/  UIMAD.WIDE.U32 UR24, UR29, UR37, URZ ;  /* 0x000000251d1872a5 */ /* 0x000fc4000f8e003f */
[----:B------:R-:W-:-:S05]  /*fdf0*/  UIADD3.X UR38, URZ, ~UR26, URZ, UP1, !UPT ;  /* 0x8000001a3f267290 */ /* 0x000fca0008ffe43f */
[----:B------:R-:W-:Y:S01]  /*fe00*/  UMOV UR28, UR25 ;  /* 0x00000019001c7c82 */ /* 0x000fe20008000000 */
[----:B------:R-:W-:Y:S02]  /*fe10*/  UIMAD.WIDE.U32 UR24, UR36, UR38, URZ ;  /* 0x00000026241872a5 */ /* 0x000fe4000f8e003f */
[----:B------:R-:W-:Y:S02]  /*fe20*/  UIMAD.WIDE.U32 UR26, UP1, UR29, UR38, UR28 ;  /* 0x000000261d1a72a5 */ /* 0x000fe4000f82001c */
[----:B------:R-:W-:Y:S02]  /*fe30*/  UIMAD UR28, UR36, UR38, URZ ;  /* 0x00000026241c72a4 */ /* 0x000fe4000f8e023f */
[----:B------:R-:W-:Y:S02]  /*fe40*/  UIMAD.WIDE.U32 UR26, UP2, UR36, UR37, UR26 ;  /* 0x00000025241a72a5 */ /* 0x000fe4000f84001a */
[----:B------:R-:W-:Y:S02]  /*fe50*/  UIADD3.X UR36, UR25, UR36, URZ, UP1, !UPT ;  /* 0x0000002419247290 */ /* 0x000fe40008ffe43f */
[----:B------:R-:W-:Y:S01]  /*fe60*/  UIADD3 UR28, UP4, UR28, UR27, URZ ;  /* 0x0000001b1c1c7290 */ /* 0x000fe2000ff9e03f */
[----:B------:R-:W-:-:S03]  /*fe70*/  UMOV UR25, URZ ;  /* 0x0000003f00197c82 */ /* 0x000fc60008000000 */
[----:B------:R-:W-:Y:S02]  /*fe80*/  UIMAD.WIDE.U32 UR26, UR28, UR33, URZ ;  /* 0x000000211c1a72a5 */ /* 0x000fe4000f8e003f */
[----:B------:R-:W-:-:S05]  /*fe90*/  UIADD3.X UR36, URZ, URZ, UR36, UP4, UP2 ;  /* 0x0000003f3f247290 */ /* 0x000fca000a7e4424 */
[----:B------:R-:W-:Y:S01]  /*fea0*/  UMOV UR24, UR27 ;  /* 0x0000001b00187c82 */ /* 0x000fe20008000000 */
[----:B------:R-:W-:Y:S02]  /*feb0*/  UIMAD.WIDE.U32 UR26, UR36, UR34, URZ ;  /* 0x00000022241a72a5 */ /* 0x000fe4000f8e003f */
[----:B------:R-:W-:Y:S02]  /*fec0*/  UIMAD.WIDE.U32 UR24, UR28, UR34, UR24 ;  /* 0x000000221c1872a5 */ /* 0x000fe4000f8e0018 */
[----:B------:R-:W-:Y:S02]  /*fed0*/  UIMAD UR28, UR36, UR34, URZ ;  /* 0x00000022241c72a4 */ /* 0x000fe4000f8e023f */
[----:B------:R-:W-:-:S04]  /*fee0*/  UIMAD.WIDE.U32 UR24, UP1, UR36, UR33, UR24 ;  /* 0x00000021241872a5 */ /* 0x000fc8000f820018 */
[----:B------:R-:W-:Y:S02]  /*fef0*/  UIADD3 UR28, UP2, UR28, UR25, URZ ;  /* 0x000000191c1c7290 */ /* 0x000fe4000ff5e03f */
[----:B------:R-:W-:Y:S02]  /*ff00*/  UIADD3.X UR26, UR27, URZ, URZ, UP1, !UPT ;  /* 0x0000003f1b1a7290 */ /* 0x000fe40008ffe43f */
[----:B------:R-:W-:Y:S02]  /*ff10*/  UIMAD.WIDE.U32 UR24, UR28, UR32, URZ ;  /* 0x000000201c1872a5 */ /* 0x000fe4000f8e003f */
[----:B------:R-:W-:Y:S02]  /*ff20*/  UIADD3.X UR26, URZ, UR26, URZ, UP2, !UPT ;  /* 0x0000001a3f1a7290 */ /* 0x000fe400097fe43f */
[----:B------:R-:W-:Y:S02]  /*ff30*/  UIMAD UR25, UR28, UR35, UR25 ;  /* 0x000000231c1972a4 */ /* 0x000fe4000f8e0219 */
[----:B------:R-:W-:-:S02]  /*ff40*/  UIADD3 UR27, UP2, -UR24, UR33, URZ ;  /* 0x00000021181b7290 */ /* 0x000fc4000ff5e13f */
[----:B------:R-:W-:Y:S02]  /*ff50*/  UIMAD UR25, UR26, UR32, UR25 ;  /* 0x000000201a1972a4 */ /* 0x000fe4000f8e0219 */
[----:B------:R-:W-:Y:S02]  /*ff60*/  UISETP.GE.U32.AND UP1, UPT, UR27, UR32, UPT ;  /* 0x000000201b00728c */ /* 0x000fe4000bf26070 */
[----:B------:R-:W-:Y:S02]  /*ff70*/  UIADD3.X UR34, ~UR25, UR34, URZ, UP2, !UPT ;  /* 0x0000002219227290 */ /* 0x000fe400097fe53f */
[----:B------:R-:W-:Y:S02]  /*ff80*/  UIADD3 UR25, UP2, -UR32, UR27, URZ ;  /* 0x0000001b20197290 */ /* 0x000fe4000ff5e13f */
[----:B------:R-:W-:Y:S02]  /*ff90*/  UISETP.GE.U32.AND.EX UP1, UPT, UR34, UR35, UPT, UP1 ;  /* 0x000000232200728c */ /* 0x000fe4000bf26110 */
[----:B------:R-:W-:-:S02]  /*ffa0*/  UIADD3 UR24, UR28, 0x1, URZ ;  /* 0x000000011c187890 */ /* 0x000fc4000fffe03f */
[----:B------:R-:W-:Y:S02]  /*ffb0*/  UIADD3.X UR26, ~UR35, UR34, URZ, UP2, !UPT ;  /* 0x00000022231a7290 */ /* 0x000fe400097fe53f */
[----:B------:R-:W-:Y:S02]  /*ffc0*/  USEL UR25, UR25, UR27, UP1 ;  /* 0x0000001b19197287 */ /* 0x000fe40008800000 */
[----:B------:R-:W-:Y:S02]  /*ffd0*/  USEL UR26, UR26, UR34, UP1 ;  /* 0x000000221a1a7287 */ /* 0x000fe40008800000 */
[----:B------:R-:W-:Y:S02]  /*ffe0*/  USEL UR28, UR24, UR28, UP1 ;  /* 0x0000001c181c7287 */ /* 0x000fe40008800000 */
[----:B------:R-:W-:Y:S02]  /*fff0*/  UISETP.GE.U32.AND UP1, UPT, UR25, UR32, UPT ;  /* 0x000000201900728c */ /* 0x000fe4000bf26070 */
[----:B------:R-:W-:-:S02]  /*10000*/  UISETP.NE.U32.AND UP2, UPT, UR32, URZ, UPT ;  /* 0x0000003f2000728c */ /* 0x000fc4000bf45070 */
[----:B------:R-:W-:Y:S02]  /*10010*/  UIADD3 UR24, UR28, 0x1, URZ ;  /* 0x000000011c187890 */ /* 0x000fe4000fffe03f */
[----:B------:R-:W-:Y:S02]  /*10020*/  UISETP.GE.U32.AND.EX UP1, UPT, UR26, UR35, UPT, UP1 ;  /* 0x000000231a00728c */ /* 0x000fe4000bf26110 */
[----:B------:R-:W-:Y:S02]  /*10030*/  UISETP.NE.AND.EX UP2, UPT, UR35, URZ, UPT, UP2 ;  /* 0x0000003f2300728c */ /* 0x000fe4000bf45320 */
[----:B------:R-:W-:-:S04]  /*10040*/  USEL UR24, UR24, UR28, UP1 ;  /* 0x0000001c18187287 */ /* 0x000fc80008800000 */
[----:B------:R-:W-:Y:S01]  /*10050*/  USEL UR25, UR24, 0xffffffff, UP2 ;  /* 0xffffffff18197887 */ /* 0x000fe20009000000 */
[----:B------:R-:W-:Y:S11]  /*10060*/  RET.REL.NODEC R2 `(_ZN7cutlass13device_kernelINS_4gemm6kernel13GemmUniversalINS1_17GroupProblemShapeIN4cute5tupleIJiiiEEEEENS1_10collective13CollectiveMmaINS1_39MainloopSm90ArrayTmaGmmaWarpSpecializedILi4ENS6_IJNS5_1CILi2EEENSC_ILi1EEESE_EEENS1_43KernelPtrArrayTmaWarpSpecializedCooperativeEEENS6_IJNSC_ILi256EEENSC_ILi128EEENSC_ILi64EEEEEENS_6half_tEPNS6_IJlSE_NSC_ILi0EEEEEESM_SP_NS5_8TiledMMAINS5_8MMA_AtomIJNS5_4SM904GMMA26MMA_64x128x16_F32F16F16_SSILNST_5MajorE0ELSV_0ELNST_7ScaleInE1ELSW_1EEEEEENS5_6LayoutISF_NS6_IJSE_SN_SN_EEEEENS6_IJNS5_10UnderscoreES12_S12_EEEEENS5_13SM90_TMA_LOADENS5_14ComposedLayoutINS5_7SwizzleILi3ELi4ELi3EEENS5_18smem_ptr_flag_bitsILi16EEENSZ_INS6_IJNSC_ILi8EEESK_EEENS6_IJSK_SE_EEEEEEEvNS5_8identityENS5_23SM90_TMA_LOAD_MULTICASTES1F_vS1G_EENS_8epilogue10collective18CollectiveEpilogueINS1J_30Sm90PtrArrayTmaWarpSpecializedILi4ELi2ELi16ELb1ELb0ELi2EEEJSL_NS6_IJSJ_NSC_ILi32EEEEEESM_PNS6_IJSE_lSN_EEESM_S1R_NS1J_6fusion15FusionCallbacksIS1N_NS1S_17LinearCombinationISM_fSM_fLNS_15FloatRoundStyleE2EEESL_S1P_JEEES15_NS16_IS18_S1A_NSZ_INS6_IJSK_S1B_EEENS6_IJSE_SK_EEEEEEENS5_17SM75_U16x8_LDSM_TENS5_14SM90_TMA_STOREES21_NS5_17SM90_U16x8_STSM_TENS5_9Copy_AtomIJNS5_17SM90_U32x4_STSM_NESM_EEEvEEEvvEEEEvNT_6ParamsE) ;  /* 0xfffffefc02e47950 */ /* 0x000ff60003c3ffff */
.L_x_317:
[----:B------:R-:W-:-:S00]  /*10070*/  BRA `(.L_x_317) ;  /* 0xfffffffc00fc7947 */ /* 0x000fc0000383ffff */
[----:B------:R-:W-:-:S00]  /*10080*/  NOP ;  /* 0x0000000000007918 */ /* 0x000fc00000000000 */
[----:B------:R-:W-:-:S00]  /*10090*/  NOP ;  /* 0x0000000000007918 */ /* 0x000fc00000000000 */
[----:B------:R-:W-:-:S00]  /*100a0*/  NOP ;  /* 0x0000000000007918 */ /* 0x000fc00000000000 */
[----:B------:R-:W-:-:S00]  /*100b0*/  NOP ;  /* 0x0000000000007918 */ /* 0x000fc00000000000 */
[----:B------:R-:W-:-:S00]  /*100c0*/  NOP ;  /* 0x0000000000007918 */ /* 0x000fc00000000000 */
[----:B------:R-:W-:-:S00]  /*100d0*/  NOP ;  /* 0x0000000000007918 */ /* 0x000fc00000000000 */
[----:B------:R-:W-:-:S00]  /*100e0*/  NOP ;  /* 0x0000000000007918 */ /* 0x000fc00000000000 */
[----:B------:R-:W-:-:S00]  /*100f0*/  NOP ;  /* 0x0000000000007918 */ /* 0x000fc00000000000 */
.L_x_318:


//--------------------- .nv.global.init           --------------------------
	.section	.nv.global.init,"aw",@progbits
.nv.global.init:
	.type		$str$24,@object
	.size		$str$24,($str$25 - $str$24)
$str$24:
        /*0000*/ 	.byte	0x28, 0x61, 0x64, 0x64, 0x72, 0x65, 0x73, 0x73, 0x20, 0x26, 0x20, 0x6d, 0x61, 0x73, 0x6b, 0x29
        /*0010*/ 	.byte	0x20, 0x3d, 0x3d, 0x20, 0x30, 0x00
	.type		$str$25,@object
	.size		$str$25,(__unnamed_1 - $str$25)
$str$25:
        /*0016*/ 	.byte	0x2f, 0x74, 0x6d, 0x70, 0x2f, 0x63, 0x75, 0x74, 0x6c, 0x61, 0x73, 0x73, 0x5f, 0x73, 0x77, 0x65
        /*0026*/ 	.byte	0x65, 0x70, 0x5f, 0x73, 0x72, 0x63, 0x2f, 0x69, 0x6e, 0x63, 0x6c, 0x75, 0x64, 0x65, 0x2f, 0x63
        /*0036*/ 	.byte	0x75, 0x74, 0x65, 0x2f, 0x70, 0x6f, 0x69, 0x6e, 0x74, 0x65, 0x72, 0x5f, 0x66, 0x6c, 0x61, 0x67
        /*0046*/ 	.byte	0x67, 0x65, 0x64, 0x2e, 0x68, 0x70, 0x70, 0x00
	.type		__unnamed_1,@object
	.size		__unnamed_1,(.L_0 - __unnamed_1)
__unnamed_1:
        /*004e*/ 	.byte	0x61, 0x75, 0x74, 0x6f, 0x20, 0x63, 0x75, 0x74, 0x65, 0x3a, 0x3a, 0x61, 0x73, 0x5f, 0x70, 0x6f
        /* <DEDUP_REMOVED lines=27> */
        /*020e*/ 	.byte	0x30, 0x39, 0x36, 0x3e, 0x3e, 0x3e, 0x3e, 0x3e, 0x5d, 0x00
.L_0:


//--------------------- .nv.shared._ZN7cutlass13device_kernelINS_4gemm6kernel13GemmUniversalINS1_17GroupProblemShapeIN4cute5tupleIJiiiEEEEENS1_10collective13CollectiveMmaINS1_39MainloopSm90ArrayTmaGmmaWarpSpecializedILi4ENS6_IJNS5_1CILi2EEENSC_ILi1EEESE_EEENS1_43KernelPtrArrayTmaWarpSpecializedCooperativeEEENS6_IJNSC_ILi256EEENSC_ILi128EEENSC_ILi64EEEEEENS_6half_tEPNS6_IJlSE_NSC_ILi0EEEEEESM_SP_NS5_8TiledMMAINS5_8MMA_AtomIJNS5_4SM904GMMA26MMA_64x128x16_F32F16F16_SSILNST_5MajorE0ELSV_0ELNST_7ScaleInE1ELSW_1EEEEEENS5_6LayoutISF_NS6_IJSE_SN_SN_EEEEENS6_IJNS5_10UnderscoreES12_S12_EEEEENS5_13SM90_TMA_LOADENS5_14ComposedLayoutINS5_7SwizzleILi3ELi4ELi3EEENS5_18smem_ptr_flag_bitsILi16EEENSZ_INS6_IJNSC_ILi8EEESK_EEENS6_IJSK_SE_EEEEEEEvNS5_8identityENS5_23SM90_TMA_LOAD_MULTICASTES1F_vS1G_EENS_8epilogue10collective18CollectiveEpilogueINS1J_30Sm90PtrArrayTmaWarpSpecializedILi4ELi2ELi16ELb1ELb0ELi2EEEJSL_NS6_IJSJ_NSC_ILi32EEEEEESM_PNS6_IJSE_lSN_EEESM_S1R_NS1J_6fusion15FusionCallbacksIS1N_NS1S_17LinearCombinationISM_fSM_fLNS_15FloatRoundStyleE2EEESL_S1P_JEEES15_NS16_IS18_S1A_NSZ_INS6_IJSK_S1B_EEENS6_IJSE_SK_EEEEEEENS5_17SM75_U16x8_LDSM_TENS5_14SM90_TMA_STOREES21_NS5_17SM90_U16x8_STSM_TENS5_9Copy_AtomIJNS5_17SM90_U32x4_STSM_NESM_EEEvEEEvvEEEEvNT_6ParamsE --------------------------
	.section	.nv.shared._ZN7cutlass13device_kernelINS_4gemm6kernel13GemmUniversalINS1_17GroupProblemShapeIN4cute5tupleIJiiiEEEEENS1_10collective13CollectiveMmaINS1_39MainloopSm90ArrayTmaGmmaWarpSpecializedILi4ENS6_IJNS5_1CILi2EEENSC_ILi1EEESE_EEENS1_43KernelPtrArrayTmaWarpSpecializedCooperativeEEENS6_IJNSC_ILi256EEENSC_ILi128EEENSC_ILi64EEEEEENS_6half_tEPNS6_IJlSE_NSC_ILi0EEEEEESM_SP_NS5_8TiledMMAINS5_8MMA_AtomIJNS5_4SM904GMMA26MMA_64x128x16_F32F16F16_SSILNST_5MajorE0ELSV_0ELNST_7ScaleInE1ELSW_1EEEEEENS5_6LayoutISF_NS6_IJSE_SN_SN_EEEEENS6_IJNS5_10UnderscoreES12_S12_EEEEENS5_13SM90_TMA_LOADENS5_14ComposedLayoutINS5_7SwizzleILi3ELi4ELi3EEENS5_18smem_ptr_flag_bitsILi16EEENSZ_INS6_IJNSC_ILi8EEESK_EEENS6_IJSK_SE_EEEEEEEvNS5_8identityENS5_23SM90_TMA_LOAD_MULTICASTES1F_vS1G_EENS_8epilogue10collective18CollectiveEpilogueINS1J_30Sm90PtrArrayTmaWarpSpecializedILi4ELi2ELi16ELb1ELb0ELi2EEEJSL_NS6_IJSJ_NSC_ILi32EEEEEESM_PNS6_IJSE_lSN_EEESM_S1R_NS1J_6fusion15FusionCallbacksIS1N_NS1S_17LinearCombinationISM_fSM_fLNS_15FloatRoundStyleE2EEESL_S1P_JEEES15_NS16_IS18_S1A_NSZ_INS6_IJSK_S1B_EEENS6_IJSE_SK_EEEEEEENS5_17SM75_U16x8_LDSM_TENS5_14SM90_TMA_STOREES21_NS5_17SM90_U16x8_STSM_TENS5_9Copy_AtomIJNS5_17SM90_U32x4_STSM_NESM_EEEvEEEvvEEEEvNT_6ParamsE,"aw",@nobits
	.sectionflags	@""
	.align	16
	.zero		1024


//--------------------- .nv.shared.reserved.0     --------------------------
	.section	.nv.shared.reserved.0,"aw",@nobits
	.weak		__nv_reservedSMEM_offset_0_alias
	.size		__nv_reservedSMEM_offset_0_alias, 0, 0
	.other		__nv_reservedSMEM_offset_0_alias,@"STO_CUDA_RESERVED_SHARED STV_DEFAULT"
__nv_reservedSMEM_offset_0_alias:
	.zero		0


//--------------------- .nv.global                --------------------------
	.section	.nv.global,"aw",@nobits
.nv.global:
	.type		_ZN39_INTERNAL_48f1d233_4_k_cu_37ec75d6_27874cute1_E,@object
	.size		_ZN39_INTERNAL_48f1d233_4_k_cu_37ec75d6_27874cute1_E,(_ZN39_INTERNAL_48f1d233_4_k_cu_37ec75d6_27874cuda3std3__45__cpo6cbeginE - _ZN39_INTERNAL_48f1d233_4_k_cu_37ec75d6_27874cute1_E)
_ZN39_INTERNAL_48f1d233_4_k_cu_37ec75d6_27874cute1_E:
	.zero		1
	.type		_ZN39_INTERNAL_48f1d233_4_k_cu_37ec75d6_27874cuda3std3__45__cpo6cbeginE,@object
	.size		_ZN39_INTERNAL_48f1d233_4_k_cu_37ec75d6_27874cuda3std3__45__cpo6cbeginE,(_ZN39_INTERNAL_48f1d233_4_k_cu_37ec75d6_27874cuda3std3__48in_placeE - _ZN39_INTERNAL_48f1d233_4_k_cu_37ec75d6_27874cuda3std3__45__cpo6cbeginE)
_ZN39_INTERNAL_48f1d233_4_k_cu_37ec75d6_27874cuda3std3__45__cpo6cbeginE:
	.zero		1
	.type		_ZN39_INTERNAL_48f1d233_4_k_cu_37ec75d6_27874cuda3std3__48in_placeE,@object
	.size		_ZN39_INTERNAL_48f1d233_4_k_cu_37ec75d6_27874cuda3std3__48in_placeE,(_ZN39_INTERNAL_48f1d233_4_k_cu_37ec75d6_27874cuda3std6ranges3__45__cpo9iter_moveE - _ZN39_INTERNAL_48f1d233_4_k_cu_37ec75d6_27874cuda3std3__48in_placeE)
_ZN39_INTERNAL_48f1d233_4_k_cu_37ec75d6_27874cuda3std3__48in_placeE:
	.zero		1
	.type		_ZN39_INTERNAL_48f1d233_4_k_cu_37ec75d6_27874cuda3std6ranges3__45__cpo9iter_moveE,@object
	.size		_ZN39_INTERNAL_48f1d233_4_k_cu_37ec75d6_27874cuda3std6ranges3__45__cpo9iter_moveE,(_ZN39_INTERNAL_48f1d233_4_k_cu_37ec75d6_27874cuda3std3__45__cpo5beginE - _ZN39_INTERNAL_48f1d233_4_k_cu_37ec75d6_27874cuda3std6ranges3__45__cpo9iter_moveE)
_ZN39_INTERNAL_48f1d233_4_k_cu_37ec75d6_27874cuda3std6ranges3__45__cpo9iter_moveE:
	.zero		1
	.type		_ZN39_INTERNAL_48f1d233_4_k_cu_37ec75d6_27874cuda3std3__45__cpo5beginE,@object
	.size		_ZN39_INTERNAL_48f1d233_4_k_cu_37ec75d6_27874cuda3std3__45__cpo5beginE,(_ZN39_INTERNAL_48f1d233_4_k_cu_37ec75d6_27874cuda3std3__441_GLOBAL__N__48f1d233_4_k_cu_37ec75d6_27876ignoreE - _ZN39_INTERNAL_48f1d233_4_k_cu_37ec75d6_27874cuda3std3__45__cpo5beginE)
_ZN39_INTERNAL_48f1d233_4_k_cu_37ec75d6_27874cuda3std3__45__cpo5beginE:
	.zero		1
	.type		_ZN39_INTERNAL_48f1d233_4_k_cu_37ec75d6_27874cuda3std3__441_GLOBAL__N__48f1d233_4_k_cu_37ec75d6_27876ignoreE,@object
	.size		_ZN39_INTERNAL_48f1d233_4_k_cu_37ec75d6_27874cuda3std3__441_GLOBAL__N__48f1d233_4_k_cu_37ec75d6_27876ignoreE,(_ZN39_INTERNAL_48f1d233_4_k_cu_37ec75d6_27874cute7productE - _ZN39_INTERNAL_48f1d233_4_k_cu_37ec75d6_27874cuda3std3__441_GLOBAL__N__48f1d233_4_k_cu_37ec75d6_27876ignoreE)
_ZN39_INTERNAL_48f1d233_4_k_cu_37ec75d6_27874cuda3std3__441_GLOBAL__N__48f1d233_4_k_cu_37ec75d6_27876ignoreE:
	.zero		1
	.type		_ZN39_INTERNAL_48f1d233_4_k_cu_37ec75d6_27874cute7productE,@object
	.size		_ZN39_INTERNAL_48f1d233_4_k_cu_37ec75d6_27874cute7productE,(_ZN39_INTERNAL_48f1d233_4_k_cu_37ec75d6_27874cuda3std3__45__cpo3endE - _ZN39_INTERNAL_48f1d233_4_k_cu_37ec75d6_27874cute7productE)
_ZN39_INTERNAL_48f1d233_4_k_cu_37ec75d6_27874cute7productE:
	.zero		1
	.type		_ZN39_INTERNAL_48f1d233_4_k_cu_37ec75d6_27874cuda3std3__45__cpo3endE,@object
	.size		_ZN39_INTERNAL_48f1d233_4_k_cu_37ec75d6_27874cuda3std3__45__cpo3endE,(_ZN39_INTERNAL_48f1d233_4_k_cu_37ec75d6_27874cuda3std3__419piecewise_constructE - _ZN39_INTERNAL_48f1d233_4_k_cu_37ec75d6_27874cuda3std3__45__cpo3endE)
_ZN39_INTERNAL_48f1d233_4_k_cu_37ec75d6_27874cuda3std3__45__cpo3endE:
	.zero		1
	.type		_ZN39_INTERNAL_48f1d233_4_k_cu_37ec75d6_27874cuda3std3__419piecewise_constructE,@object
	.size		_ZN39_INTERNAL_48f1d233_4_k_cu_37ec75d6_27874cuda3std3__419piecewise_constructE,(_ZN39_INTERNAL_48f1d233_4_k_cu_37ec75d6_27874cuda3std3__45__cpo4cendE - _ZN39_INTERNAL_48f1d233_4_k_cu_37ec75d6_27874cuda3std3__419piecewise_constructE)
_ZN39_INTERNAL_48f1d233_4_k_cu_37ec75d6_27874cuda3std3__419piecewise_constructE:
	.zero		1
	.type		_ZN39_INTERNAL_48f1d233_4_k_cu_37ec75d6_27874cuda3std3__45__cpo4cendE,@object
	.size		_ZN39_INTERNAL_48f1d233_4_k_cu_37ec75d6_27874cuda3std3__45__cpo4cendE,(_ZN39_INTERNAL_48f1d233_4_k_cu_37ec75d6_27874cuda3std6ranges3__45__cpo4swapE - _ZN39_INTERNAL_48f1d233_4_k_cu_37ec75d6_27874cuda3std3__45__cpo4cendE)
_ZN39_INTERNAL_48f1d233_4_k_cu_37ec75d6_27874cuda3std3__45__cpo4cendE:
	.zero		1
	.type		_ZN39_INTERNAL_48f1d233_4_k_cu_37ec75d6_27874cuda3std6ranges3__45__cpo4swapE,@object
	.size		_ZN39_INTERNAL_48f1d233_4_k_cu_37ec75d6_27874cuda3std6ranges3__45__cpo4swapE,(.L_8 - _ZN39_INTERNAL_48f1d233_4_k_cu_37ec75d6_27874cuda3std6ranges3__45__cpo4swapE)
_ZN39_INTERNAL_48f1d233_4_k_cu_37ec75d6_27874cuda3std6ranges3__45__cpo4swapE:
	.zero		1
.L_8:


//--------------------- .nv.constant0._ZN7cutlass13device_kernelINS_4gemm6kernel13GemmUniversalINS1_17GroupProblemShapeIN4cute5tupleIJiiiEEEEENS1_10collective13CollectiveMmaINS1_39MainloopSm90ArrayTmaGmmaWarpSpecializedILi4ENS6_IJNS5_1CILi2EEENSC_ILi1EEESE_EEENS1_43KernelPtrArrayTmaWarpSpecializedCooperativeEEENS6_IJNSC_ILi256EEENSC_ILi128EEENSC_ILi64EEEEEENS_6half_tEPNS6_IJlSE_NSC_ILi0EEEEEESM_SP_NS5_8TiledMMAINS5_8MMA_AtomIJNS5_4SM904GMMA26MMA_64x128x16_F32F16F16_SSILNST_5MajorE0ELSV_0ELNST_7ScaleInE1ELSW_1EEEEEENS5_6LayoutISF_NS6_IJSE_SN_SN_EEEEENS6_IJNS5_10UnderscoreES12_S12_EEEEENS5_13SM90_TMA_LOADENS5_14ComposedLayoutINS5_7SwizzleILi3ELi4ELi3EEENS5_18smem_ptr_flag_bitsILi16EEENSZ_INS6_IJNSC_ILi8EEESK_EEENS6_IJSK_SE_EEEEEEEvNS5_8identityENS5_23SM90_TMA_LOAD_MULTICASTES1F_vS1G_EENS_8epilogue10collective18CollectiveEpilogueINS1J_30Sm90PtrArrayTmaWarpSpecializedILi4ELi2ELi16ELb1ELb0ELi2EEEJSL_NS6_IJSJ_NSC_ILi32EEEEEESM_PNS6_IJSE_lSN_EEESM_S1R_NS1J_6fusion15FusionCallbacksIS1N_NS1S_17LinearCombinationISM_fSM_fLNS_15FloatRoundStyleE2EEESL_S1P_JEEES15_NS16_IS18_S1A_NSZ_INS6_IJSK_S1B_EEENS6_IJSE_SK_EEEEEEENS5_17SM75_U16x8_LDSM_TENS5_14SM90_TMA_STOREES21_NS5_17SM90_U16x8_STSM_TENS5_9Copy_AtomIJNS5_17SM90_U32x4_STSM_NESM_EEEvEEEvvEEEEvNT_6ParamsE --------------------------
	.section	.nv.constant0._ZN7cutlass13device_kernelINS_4gemm6kernel13GemmUniversalINS1_17GroupProblemShapeIN4cute5tupleIJiiiEEEEENS1_10collective13CollectiveMmaINS1_39MainloopSm90ArrayTmaGmmaWarpSpecializedILi4ENS6_IJNS5_1CILi2EEENSC_ILi1EEESE_EEENS1_43KernelPtrArrayTmaWarpSpecializedCooperativeEEENS6_IJNSC_ILi256EEENSC_ILi128EEENSC_ILi64EEEEEENS_6half_tEPNS6_IJlSE_NSC_ILi0EEEEEESM_SP_NS5_8TiledMMAINS5_8MMA_AtomIJNS5_4SM904GMMA26MMA_64x128x16_F32F16F16_SSILNST_5MajorE0ELSV_0ELNST_7ScaleInE1ELSW_1EEEEEENS5_6LayoutISF_NS6_IJSE_SN_SN_EEEEENS6_IJNS5_10UnderscoreES12_S12_EEEEENS5_13SM90_TMA_LOADENS5_14ComposedLayoutINS5_7SwizzleILi3ELi4ELi3EEENS5_18smem_ptr_flag_bitsILi16EEENSZ_INS6_IJNSC_ILi8EEESK_EEENS6_IJSK_SE_EEEEEEEvNS5_8identityENS5_23SM90_TMA_LOAD_MULTICASTES1F_vS1G_EENS_8epilogue10collective18CollectiveEpilogueINS1J_30Sm90PtrArrayTmaWarpSpecializedILi4ELi2ELi16ELb1ELb0ELi2EEEJSL_NS6_IJSJ_NSC_ILi32EEEEEESM_PNS6_IJSE_lSN_EEESM_S1R_NS1J_6fusion15FusionCallbacksIS1N_NS1S_17LinearCombinationISM_fSM_fLNS_15FloatRoundStyleE2EEESL_S1P_JEEES15_NS16_IS18_S1A_NSZ_INS6_IJSK_S1B_EEENS6_IJSE_SK_EEEEEEENS5_17SM75_U16x8_LDSM_TENS5_14SM90_TMA_STOREES21_NS5_17SM90_U16x8_STSM_TENS5_9Copy_AtomIJNS5_17SM90_U32x4_STSM_NESM_EEEvEEEvvEEEEvNT_6ParamsE,"a",@progbits
	.sectionflags	@""
	.align	4
.nv.constant0._ZN7cutlass13device_kernelINS_4gemm6kernel13GemmUniversalINS1_17GroupProblemShapeIN4cute5tupleIJiiiEEEEENS1_10collective13CollectiveMmaINS1_39MainloopSm90ArrayTmaGmmaWarpSpecializedILi4ENS6_IJNS5_1CILi2EEENSC_ILi1EEESE_EEENS1_43KernelPtrArrayTmaWarpSpecializedCooperativeEEENS6_IJNSC_ILi256EEENSC_ILi128EEENSC_ILi64EEEEEENS_6half_tEPNS6_IJlSE_NSC_ILi0EEEEEESM_SP_NS5_8TiledMMAINS5_8MMA_AtomIJNS5_4SM904GMMA26MMA_64x128x16_F32F16F16_SSILNST_5MajorE0ELSV_0ELNST_7ScaleInE1ELSW_1EEEEEENS5_6LayoutISF_NS6_IJSE_SN_SN_EEEEENS6_IJNS5_10UnderscoreES12_S12_EEEEENS5_13SM90_TMA_LOADENS5_14ComposedLayoutINS5_7SwizzleILi3ELi4ELi3EEENS5_18smem_ptr_flag_bitsILi16EEENSZ_INS6_IJNSC_ILi8EEESK_EEENS6_IJSK_SE_EEEEEEEvNS5_8identityENS5_23SM90_TMA_LOAD_MULTICASTES1F_vS1G_EENS_8epilogue10collective18CollectiveEpilogueINS1J_30Sm90PtrArrayTmaWarpSpecializedILi4ELi2ELi16ELb1ELb0ELi2EEEJSL_NS6_IJSJ_NSC_ILi32EEEEEESM_PNS6_IJSE_lSN_EEESM_S1R_NS1J_6fusion15FusionCallbacksIS1N_NS1S_17LinearCombinationISM_fSM_fLNS_15FloatRoundStyleE2EEESL_S1P_JEEES15_NS16_IS18_S1A_NSZ_INS6_IJSK_S1B_EEENS6_IJSE_SK_EEEEEEENS5_17SM75_U16x8_LDSM_TENS5_14SM90_TMA_STOREES21_NS5_17SM90_U16x8_STSM_TENS5_9Copy_AtomIJNS5_17SM90_U32x4_STSM_NESM_EEEvEEEvvEEEEvNT_6ParamsE:
	.zero		2432


//--------------------- SYMBOLS --------------------------

	.type		.nv.reservedSmem.offset0,@object
	.size		.nv.reservedSmem.offset0,0x4
	.type		__assertfail,@function
